//
// Generated by NVIDIA NVVM Compiler
//
// Compiler Build ID: CL-36424714
// Cuda compilation tools, release 13.0, V13.0.88
// Based on NVVM 20.0.0
//

.version 9.0
.target sm_100
.address_size 64

	// .globl	_Z16perturbPositionsPfP6float4fPiiii

.visible .entry _Z16perturbPositionsPfP6float4fPiiii(
	.param .u64 .ptr .align 1 _Z16perturbPositionsPfP6float4fPiiii_param_0,
	.param .u64 .ptr .align 1 _Z16perturbPositionsPfP6float4fPiiii_param_1,
	.param .f32 _Z16perturbPositionsPfP6float4fPiiii_param_2,
	.param .u64 .ptr .align 1 _Z16perturbPositionsPfP6float4fPiiii_param_3,
	.param .u32 _Z16perturbPositionsPfP6float4fPiiii_param_4,
	.param .u32 _Z16perturbPositionsPfP6float4fPiiii_param_5,
	.param .u32 _Z16perturbPositionsPfP6float4fPiiii_param_6
)
{
	.reg .pred 	%p<7>;
	.reg .b32 	%r<20>;
	.reg .b32 	%f<8>;
	.reg .b64 	%rd<21>;

	ld.param.u64 	%rd5, [_Z16perturbPositionsPfP6float4fPiiii_param_0];
	ld.param.u64 	%rd6, [_Z16perturbPositionsPfP6float4fPiiii_param_1];
	ld.param.f32 	%f1, [_Z16perturbPositionsPfP6float4fPiiii_param_2];
	ld.param.u64 	%rd4, [_Z16perturbPositionsPfP6float4fPiiii_param_3];
	ld.param.u32 	%r4, [_Z16perturbPositionsPfP6float4fPiiii_param_4];
	ld.param.u32 	%r5, [_Z16perturbPositionsPfP6float4fPiiii_param_5];
	ld.param.u32 	%r6, [_Z16perturbPositionsPfP6float4fPiiii_param_6];
	cvta.to.global.u64 	%rd1, %rd5;
	cvta.to.global.u64 	%rd2, %rd6;
	mov.u32 	%r7, %ctaid.x;
	mov.u32 	%r8, %ntid.x;
	mov.u32 	%r9, %tid.x;
	mad.lo.s32 	%r1, %r7, %r8, %r9;
	setp.ge.s32 	%p1, %r1, %r4;
	@%p1 bra 	$L__BB0_9;
	cvta.to.global.u64 	%rd7, %rd4;
	mul.wide.s32 	%rd8, %r1, 4;
	add.s64 	%rd3, %rd7, %rd8;
	ld.global.u32 	%r10, [%rd3];
	mad.lo.s32 	%r2, %r10, 3, %r5;
	mul.hi.s32 	%r11, %r2, 1431655766;
	shr.u32 	%r12, %r11, 31;
	add.s32 	%r3, %r11, %r12;
	setp.ge.s32 	%p2, %r3, %r6;
	@%p2 bra 	$L__BB0_9;
	add.s32 	%r13, %r4, -1;
	setp.eq.s32 	%p3, %r1, %r13;
	@%p3 bra 	$L__BB0_4;
	ld.global.u32 	%r14, [%rd3+4];
	setp.ge.s32 	%p4, %r3, %r14;
	@%p4 bra 	$L__BB0_9;
$L__BB0_4:
	mul.lo.s32 	%r19, %r3, 3;
	sub.s32 	%r15, %r2, %r19;
	setp.eq.s32 	%p5, %r15, 1;
	@%p5 bra 	$L__BB0_7;
	setp.ne.s32 	%p6, %r15, 0;
	@%p6 bra 	$L__BB0_8;
	mul.wide.s32 	%rd13, %r3, 16;
	add.s64 	%rd14, %rd2, %rd13;
	ld.global.f32 	%f4, [%rd14];
	mul.wide.s32 	%rd15, %r2, 4;
	add.s64 	%rd16, %rd1, %rd15;
	st.global.f32 	[%rd16], %f4;
	add.f32 	%f5, %f1, %f4;
	st.global.f32 	[%rd14], %f5;
	bra.uni 	$L__BB0_9;
$L__BB0_7:
	mul.wide.s32 	%rd9, %r3, 16;
	add.s64 	%rd10, %rd2, %rd9;
	ld.global.f32 	%f2, [%rd10+4];
	mul.wide.s32 	%rd11, %r2, 4;
	add.s64 	%rd12, %rd1, %rd11;
	st.global.f32 	[%rd12], %f2;
	add.f32 	%f3, %f1, %f2;
	st.global.f32 	[%rd10+4], %f3;
	bra.uni 	$L__BB0_9;
$L__BB0_8:
	mul.wide.s32 	%rd17, %r3, 16;
	add.s64 	%rd18, %rd2, %rd17;
	ld.global.f32 	%f6, [%rd18+8];
	mul.wide.s32 	%rd19, %r2, 4;
	add.s64 	%rd20, %rd1, %rd19;
	st.global.f32 	[%rd20], %f6;
	add.f32 	%f7, %f1, %f6;
	st.global.f32 	[%rd18+8], %f7;
$L__BB0_9:
	ret;

}
	// .globl	_Z10perturbByEPfP6float4fS_S_iii
.visible .entry _Z10perturbByEPfP6float4fS_S_iii(
	.param .u64 .ptr .align 1 _Z10perturbByEPfP6float4fS_S_iii_param_0,
	.param .u64 .ptr .align 1 _Z10perturbByEPfP6float4fS_S_iii_param_1,
	.param .f32 _Z10perturbByEPfP6float4fS_S_iii_param_2,
	.param .u64 .ptr .align 1 _Z10perturbByEPfP6float4fS_S_iii_param_3,
	.param .u64 .ptr .align 1 _Z10perturbByEPfP6float4fS_S_iii_param_4,
	.param .u32 _Z10perturbByEPfP6float4fS_S_iii_param_5,
	.param .u32 _Z10perturbByEPfP6float4fS_S_iii_param_6,
	.param .u32 _Z10perturbByEPfP6float4fS_S_iii_param_7
)
{
	.reg .pred 	%p<4>;
	.reg .b32 	%r<16>;
	.reg .b32 	%f<23>;
	.reg .b64 	%rd<33>;

	ld.param.u64 	%rd5, [_Z10perturbByEPfP6float4fS_S_iii_param_0];
	ld.param.u64 	%rd6, [_Z10perturbByEPfP6float4fS_S_iii_param_1];
	ld.param.f32 	%f1, [_Z10perturbByEPfP6float4fS_S_iii_param_2];
	ld.param.u64 	%rd7, [_Z10perturbByEPfP6float4fS_S_iii_param_3];
	ld.param.u64 	%rd8, [_Z10perturbByEPfP6float4fS_S_iii_param_4];
	ld.param.u32 	%r3, [_Z10perturbByEPfP6float4fS_S_iii_param_5];
	ld.param.u32 	%r4, [_Z10perturbByEPfP6float4fS_S_iii_param_6];
	ld.param.u32 	%r5, [_Z10perturbByEPfP6float4fS_S_iii_param_7];
	cvta.to.global.u64 	%rd1, %rd8;
	cvta.to.global.u64 	%rd2, %rd7;
	cvta.to.global.u64 	%rd3, %rd5;
	cvta.to.global.u64 	%rd4, %rd6;
	mov.u32 	%r6, %ctaid.x;
	mov.u32 	%r7, %ntid.x;
	mov.u32 	%r8, %tid.x;
	mad.lo.s32 	%r1, %r6, %r7, %r8;
	setp.ge.s32 	%p1, %r1, %r5;
	@%p1 bra 	$L__BB1_6;
	mul.hi.s32 	%r10, %r1, 1431655766;
	shr.u32 	%r11, %r10, 31;
	add.s32 	%r2, %r10, %r11;
	mul.lo.s32 	%r12, %r2, 3;
	sub.s32 	%r9, %r1, %r12;
	setp.eq.s32 	%p2, %r9, 1;
	@%p2 bra 	$L__BB1_4;
	setp.ne.s32 	%p3, %r9, 0;
	@%p3 bra 	$L__BB1_5;
	mul.wide.s32 	%rd17, %r2, 16;
	add.s64 	%rd18, %rd4, %rd17;
	ld.global.f32 	%f9, [%rd18];
	mul.wide.s32 	%rd19, %r1, 4;
	add.s64 	%rd20, %rd3, %rd19;
	st.global.f32 	[%rd20], %f9;
	mad.lo.s32 	%r14, %r4, %r1, %r3;
	mul.wide.s32 	%rd21, %r14, 4;
	add.s64 	%rd22, %rd2, %rd21;
	ld.global.f32 	%f10, [%rd22];
	mul.f32 	%f11, %f1, %f10;
	mul.wide.s32 	%rd23, %r2, 4;
	add.s64 	%rd24, %rd1, %rd23;
	ld.global.f32 	%f12, [%rd24];
	sqrt.rn.f32 	%f13, %f12;
	div.rn.f32 	%f14, %f11, %f13;
	add.f32 	%f15, %f9, %f14;
	st.global.f32 	[%rd18], %f15;
	bra.uni 	$L__BB1_6;
$L__BB1_4:
	mul.wide.s32 	%rd9, %r2, 16;
	add.s64 	%rd10, %rd4, %rd9;
	ld.global.f32 	%f2, [%rd10+4];
	mul.wide.s32 	%rd11, %r1, 4;
	add.s64 	%rd12, %rd3, %rd11;
	st.global.f32 	[%rd12], %f2;
	mad.lo.s32 	%r13, %r4, %r1, %r3;
	mul.wide.s32 	%rd13, %r13, 4;
	add.s64 	%rd14, %rd2, %rd13;
	ld.global.f32 	%f3, [%rd14];
	mul.f32 	%f4, %f1, %f3;
	mul.wide.s32 	%rd15, %r2, 4;
	add.s64 	%rd16, %rd1, %rd15;
	ld.global.f32 	%f5, [%rd16];
	sqrt.rn.f32 	%f6, %f5;
	div.rn.f32 	%f7, %f4, %f6;
	add.f32 	%f8, %f2, %f7;
	st.global.f32 	[%rd10+4], %f8;
	bra.uni 	$L__BB1_6;
$L__BB1_5:
	mul.wide.s32 	%rd25, %r2, 16;
	add.s64 	%rd26, %rd4, %rd25;
	ld.global.f32 	%f16, [%rd26+8];
	mul.wide.s32 	%rd27, %r1, 4;
	add.s64 	%rd28, %rd3, %rd27;
	st.global.f32 	[%rd28], %f16;
	mad.lo.s32 	%r15, %r4, %r1, %r3;
	mul.wide.s32 	%rd29, %r15, 4;
	add.s64 	%rd30, %rd2, %rd29;
	ld.global.f32 	%f17, [%rd30];
	mul.f32 	%f18, %f1, %f17;
	mul.wide.s32 	%rd31, %r2, 4;
	add.s64 	%rd32, %rd1, %rd31;
	ld.global.f32 	%f19, [%rd32];
	sqrt.rn.f32 	%f20, %f19;
	div.rn.f32 	%f21, %f18, %f20;
	add.f32 	%f22, %f16, %f21;
	st.global.f32 	[%rd26+8], %f22;
$L__BB1_6:
	ret;

}
	// .globl	_Z19blockcopyFromOpenMMPfS_Piiii
.visible .entry _Z19blockcopyFromOpenMMPfS_Piiii(
	.param .u64 .ptr .align 1 _Z19blockcopyFromOpenMMPfS_Piiii_param_0,
	.param .u64 .ptr .align 1 _Z19blockcopyFromOpenMMPfS_Piiii_param_1,
	.param .u64 .ptr .align 1 _Z19blockcopyFromOpenMMPfS_Piiii_param_2,
	.param .u32 _Z19blockcopyFromOpenMMPfS_Piiii_param_3,
	.param .u32 _Z19blockcopyFromOpenMMPfS_Piiii_param_4,
	.param .u32 _Z19blockcopyFromOpenMMPfS_Piiii_param_5
)
{
	.reg .pred 	%p<4>;
	.reg .b32 	%r<16>;
	.reg .b32 	%f<2>;
	.reg .b64 	%rd<13>;

	ld.param.u64 	%rd2, [_Z19blockcopyFromOpenMMPfS_Piiii_param_0];
	ld.param.u64 	%rd3, [_Z19blockcopyFromOpenMMPfS_Piiii_param_1];
	ld.param.u64 	%rd4, [_Z19blockcopyFromOpenMMPfS_Piiii_param_2];
	ld.param.u32 	%r4, [_Z19blockcopyFromOpenMMPfS_Piiii_param_3];
	ld.param.u32 	%r5, [_Z19blockcopyFromOpenMMPfS_Piiii_param_4];
	ld.param.u32 	%r6, [_Z19blockcopyFromOpenMMPfS_Piiii_param_5];
	cvta.to.global.u64 	%rd5, %rd4;
	mov.u32 	%r7, %ctaid.x;
	mov.u32 	%r8, %ntid.x;
	mov.u32 	%r9, %tid.x;
	mad.lo.s32 	%r1, %r7, %r8, %r9;
	mul.wide.s32 	%rd6, %r1, 4;
	add.s64 	%rd1, %rd5, %rd6;
	ld.global.u32 	%r10, [%rd1];
	mad.lo.s32 	%r2, %r10, 3, %r5;
	mul.hi.s32 	%r11, %r2, 1431655766;
	shr.u32 	%r12, %r11, 31;
	add.s32 	%r3, %r11, %r12;
	setp.ge.s32 	%p1, %r3, %r6;
	@%p1 bra 	$L__BB2_4;
	setp.eq.s32 	%p2, %r1, %r4;
	@%p2 bra 	$L__BB2_3;
	ld.global.u32 	%r13, [%rd1+4];
	setp.ge.s32 	%p3, %r3, %r13;
	@%p3 bra 	$L__BB2_4;
$L__BB2_3:
	add.s32 	%r14, %r2, %r3;
	add.s32 	%r15, %r14, 1;
	mul.wide.s32 	%rd7, %r15, 16;
	cvta.to.global.u64 	%rd8, %rd3;
	add.s64 	%rd9, %rd8, %rd7;
	ld.global.f32 	%f1, [%rd9];
	cvta.to.global.u64 	%rd10, %rd2;
	mul.wide.s32 	%rd11, %r2, 4;
	add.s64 	%rd12, %rd10, %rd11;
	st.global.f32 	[%rd12], %f1;
$L__BB2_4:
	ret;

}
	// .globl	_Z17blockcopyToOpenMMPfS_Piiii
.visible .entry _Z17blockcopyToOpenMMPfS_Piiii(
	.param .u64 .ptr .align 1 _Z17blockcopyToOpenMMPfS_Piiii_param_0,
	.param .u64 .ptr .align 1 _Z17blockcopyToOpenMMPfS_Piiii_param_1,
	.param .u64 .ptr .align 1 _Z17blockcopyToOpenMMPfS_Piiii_param_2,
	.param .u32 _Z17blockcopyToOpenMMPfS_Piiii_param_3,
	.param .u32 _Z17blockcopyToOpenMMPfS_Piiii_param_4,
	.param .u32 _Z17blockcopyToOpenMMPfS_Piiii_param_5
)
{
	.reg .pred 	%p<4>;
	.reg .b32 	%r<16>;
	.reg .b32 	%f<2>;
	.reg .b64 	%rd<13>;

	ld.param.u64 	%rd2, [_Z17blockcopyToOpenMMPfS_Piiii_param_0];
	ld.param.u64 	%rd3, [_Z17blockcopyToOpenMMPfS_Piiii_param_1];
	ld.param.u64 	%rd4, [_Z17blockcopyToOpenMMPfS_Piiii_param_2];
	ld.param.u32 	%r4, [_Z17blockcopyToOpenMMPfS_Piiii_param_3];
	ld.param.u32 	%r5, [_Z17blockcopyToOpenMMPfS_Piiii_param_4];
	ld.param.u32 	%r6, [_Z17blockcopyToOpenMMPfS_Piiii_param_5];
	cvta.to.global.u64 	%rd5, %rd4;
	mov.u32 	%r7, %ctaid.x;
	mov.u32 	%r8, %ntid.x;
	mov.u32 	%r9, %tid.x;
	mad.lo.s32 	%r1, %r7, %r8, %r9;
	mul.wide.s32 	%rd6, %r1, 4;
	add.s64 	%rd1, %rd5, %rd6;
	ld.global.u32 	%r10, [%rd1];
	mad.lo.s32 	%r2, %r10, 3, %r5;
	mul.hi.s32 	%r11, %r2, 1431655766;
	shr.u32 	%r12, %r11, 31;
	add.s32 	%r3, %r11, %r12;
	setp.ge.s32 	%p1, %r3, %r6;
	@%p1 bra 	$L__BB3_4;
	setp.eq.s32 	%p2, %r1, %r4;
	@%p2 bra 	$L__BB3_3;
	ld.global.u32 	%r13, [%rd1+4];
	setp.ge.s32 	%p3, %r3, %r13;
	@%p3 bra 	$L__BB3_4;
$L__BB3_3:
	cvta.to.global.u64 	%rd7, %rd3;
	mul.wide.s32 	%rd8, %r2, 4;
	add.s64 	%rd9, %rd7, %rd8;
	ld.global.f32 	%f1, [%rd9];
	add.s32 	%r14, %r2, %r3;
	add.s32 	%r15, %r14, 1;
	mul.wide.s32 	%rd10, %r15, 16;
	cvta.to.global.u64 	%rd11, %rd2;
	add.s64 	%rd12, %rd11, %rd10;
	st.global.f32 	[%rd12], %f1;
$L__BB3_4:
	ret;

}
	// .globl	_Z14copyFromOpenMMPfS_i
.visible .entry _Z14copyFromOpenMMPfS_i(
	.param .u64 .ptr .align 1 _Z14copyFromOpenMMPfS_i_param_0,
	.param .u64 .ptr .align 1 _Z14copyFromOpenMMPfS_i_param_1,
	.param .u32 _Z14copyFromOpenMMPfS_i_param_2
)
{
	.reg .pred 	%p<2>;
	.reg .b32 	%r<10>;
	.reg .b32 	%f<2>;
	.reg .b64 	%rd<9>;

	ld.param.u64 	%rd1, [_Z14copyFromOpenMMPfS_i_param_0];
	ld.param.u64 	%rd2, [_Z14copyFromOpenMMPfS_i_param_1];
	ld.param.u32 	%r2, [_Z14copyFromOpenMMPfS_i_param_2];
	mov.u32 	%r3, %ctaid.x;
	mov.u32 	%r4, %ntid.x;
	mov.u32 	%r5, %tid.x;
	mad.lo.s32 	%r1, %r3, %r4, %r5;
	setp.gt.s32 	%p1, %r1, %r2;
	@%p1 bra 	$L__BB4_2;
	cvta.to.global.u64 	%rd3, %rd2;
	cvta.to.global.u64 	%rd4, %rd1;
	mul.hi.s32 	%r6, %r1, 1431655766;
	shr.u32 	%r7, %r6, 31;
	add.s32 	%r8, %r6, %r7;
	add.s32 	%r9, %r8, %r1;
	mul.wide.s32 	%rd5, %r9, 4;
	add.s64 	%rd6, %rd3, %rd5;
	ld.global.f32 	%f1, [%rd6];
	mul.wide.s32 	%rd7, %r1, 4;
	add.s64 	%rd8, %rd4, %rd7;
	st.global.f32 	[%rd8], %f1;
$L__BB4_2:
	ret;

}
	// .globl	_Z12copyToOpenMMPfS_i
.visible .entry _Z12copyToOpenMMPfS_i(
	.param .u64 .ptr .align 1 _Z12copyToOpenMMPfS_i_param_0,
	.param .u64 .ptr .align 1 _Z12copyToOpenMMPfS_i_param_1,
	.param .u32 _Z12copyToOpenMMPfS_i_param_2
)
{
	.reg .pred 	%p<2>;
	.reg .b32 	%r<10>;
	.reg .b32 	%f<2>;
	.reg .b64 	%rd<9>;

	ld.param.u64 	%rd1, [_Z12copyToOpenMMPfS_i_param_0];
	ld.param.u64 	%rd2, [_Z12copyToOpenMMPfS_i_param_1];
	ld.param.u32 	%r2, [_Z12copyToOpenMMPfS_i_param_2];
	mov.u32 	%r3, %ctaid.x;
	mov.u32 	%r4, %ntid.x;
	mov.u32 	%r5, %tid.x;
	mad.lo.s32 	%r1, %r3, %r4, %r5;
	setp.gt.s32 	%p1, %r1, %r2;
	@%p1 bra 	$L__BB5_2;
	cvta.to.global.u64 	%rd3, %rd2;
	cvta.to.global.u64 	%rd4, %rd1;
	mul.hi.s32 	%r6, %r1, 1431655766;
	shr.u32 	%r7, %r6, 31;
	add.s32 	%r8, %r6, %r7;
	mul.wide.s32 	%rd5, %r1, 4;
	add.s64 	%rd6, %rd3, %rd5;
	ld.global.f32 	%f1, [%rd6];
	add.s32 	%r9, %r8, %r1;
	mul.wide.s32 	%rd7, %r9, 4;
	add.s64 	%rd8, %rd4, %rd7;
	st.global.f32 	[%rd8], %f1;
$L__BB5_2:
	ret;

}
	// .globl	_Z16makeBlockHessianPfS_S_S_fPiS0_iS0_S0_ii
.visible .entry _Z16makeBlockHessianPfS_S_S_fPiS0_iS0_S0_ii(
	.param .u64 .ptr .align 1 _Z16makeBlockHessianPfS_S_S_fPiS0_iS0_S0_ii_param_0,
	.param .u64 .ptr .align 1 _Z16makeBlockHessianPfS_S_S_fPiS0_iS0_S0_ii_param_1,
	.param .u64 .ptr .align 1 _Z16makeBlockHessianPfS_S_S_fPiS0_iS0_S0_ii_param_2,
	.param .u64 .ptr .align 1 _Z16makeBlockHessianPfS_S_S_fPiS0_iS0_S0_ii_param_3,
	.param .f32 _Z16makeBlockHessianPfS_S_S_fPiS0_iS0_S0_ii_param_4,
	.param .u64 .ptr .align 1 _Z16makeBlockHessianPfS_S_S_fPiS0_iS0_S0_ii_param_5,
	.param .u64 .ptr .align 1 _Z16makeBlockHessianPfS_S_S_fPiS0_iS0_S0_ii_param_6,
	.param .u32 _Z16makeBlockHessianPfS_S_S_fPiS0_iS0_S0_ii_param_7,
	.param .u64 .ptr .align 1 _Z16makeBlockHessianPfS_S_S_fPiS0_iS0_S0_ii_param_8,
	.param .u64 .ptr .align 1 _Z16makeBlockHessianPfS_S_S_fPiS0_iS0_S0_ii_param_9,
	.param .u32 _Z16makeBlockHessianPfS_S_S_fPiS0_iS0_S0_ii_param_10,
	.param .u32 _Z16makeBlockHessianPfS_S_S_fPiS0_iS0_S0_ii_param_11
)
{
	.reg .pred 	%p<9>;
	.reg .b32 	%r<87>;
	.reg .b32 	%f<52>;
	.reg .b64 	%rd<49>;

	ld.param.u64 	%rd11, [_Z16makeBlockHessianPfS_S_S_fPiS0_iS0_S0_ii_param_0];
	ld.param.u64 	%rd12, [_Z16makeBlockHessianPfS_S_S_fPiS0_iS0_S0_ii_param_1];
	ld.param.u64 	%rd13, [_Z16makeBlockHessianPfS_S_S_fPiS0_iS0_S0_ii_param_2];
	ld.param.u64 	%rd14, [_Z16makeBlockHessianPfS_S_S_fPiS0_iS0_S0_ii_param_3];
	ld.param.f32 	%f1, [_Z16makeBlockHessianPfS_S_S_fPiS0_iS0_S0_ii_param_4];
	ld.param.u64 	%rd15, [_Z16makeBlockHessianPfS_S_S_fPiS0_iS0_S0_ii_param_5];
	ld.param.u32 	%r23, [_Z16makeBlockHessianPfS_S_S_fPiS0_iS0_S0_ii_param_7];
	ld.param.u64 	%rd10, [_Z16makeBlockHessianPfS_S_S_fPiS0_iS0_S0_ii_param_8];
	ld.param.u32 	%r24, [_Z16makeBlockHessianPfS_S_S_fPiS0_iS0_S0_ii_param_10];
	ld.param.u32 	%r80, [_Z16makeBlockHessianPfS_S_S_fPiS0_iS0_S0_ii_param_11];
	cvta.to.global.u64 	%rd1, %rd11;
	cvta.to.global.u64 	%rd2, %rd13;
	cvta.to.global.u64 	%rd3, %rd12;
	cvta.to.global.u64 	%rd4, %rd14;
	cvta.to.global.u64 	%rd16, %rd15;
	mov.u32 	%r26, %ctaid.x;
	mov.u32 	%r27, %ntid.x;
	mov.u32 	%r28, %tid.x;
	mad.lo.s32 	%r1, %r26, %r27, %r28;
	mul.wide.s32 	%rd17, %r1, 4;
	add.s64 	%rd5, %rd16, %rd17;
	ld.global.u32 	%r2, [%rd5];
	mul.lo.s32 	%r3, %r2, 3;
	add.s32 	%r29, %r3, %r24;
	mul.hi.s32 	%r30, %r29, 1431655766;
	shr.u32 	%r31, %r30, 31;
	add.s32 	%r4, %r30, %r31;
	setp.ge.s32 	%p1, %r4, %r80;
	@%p1 bra 	$L__BB6_10;
	add.s32 	%r32, %r23, -1;
	setp.eq.s32 	%p2, %r1, %r32;
	@%p2 bra 	$L__BB6_3;
	ld.global.u32 	%r80, [%rd5+4];
	setp.ge.s32 	%p3, %r4, %r80;
	@%p3 bra 	$L__BB6_10;
$L__BB6_3:
	mul.lo.s32 	%r7, %r80, 3;
	setp.ge.s32 	%p4, %r2, %r80;
	@%p4 bra 	$L__BB6_10;
	ld.param.u64 	%rd48, [_Z16makeBlockHessianPfS_S_S_fPiS0_iS0_S0_ii_param_6];
	mul.wide.s32 	%rd18, %r4, 4;
	add.s64 	%rd6, %rd4, %rd18;
	cvta.to.global.u64 	%rd19, %rd10;
	add.s64 	%rd7, %rd19, %rd17;
	cvta.to.global.u64 	%rd21, %rd48;
	add.s64 	%rd8, %rd21, %rd17;
	add.s32 	%r33, %r3, 1;
	max.s32 	%r8, %r7, %r33;
	sub.s32 	%r34, %r8, %r3;
	and.b32  	%r9, %r34, 3;
	setp.eq.s32 	%p5, %r9, 0;
	mov.u32 	%r84, %r3;
	@%p5 bra 	$L__BB6_7;
	neg.s32 	%r81, %r9;
	mov.b32 	%r82, 0;
	mov.u32 	%r84, %r3;
$L__BB6_6:
	.pragma "nounroll";
	mul.wide.s32 	%rd22, %r84, 4;
	add.s64 	%rd23, %rd2, %rd22;
	add.s64 	%rd24, %rd3, %rd22;
	ld.global.f32 	%f2, [%rd6];
	mul.hi.s32 	%r36, %r84, 1431655766;
	shr.u32 	%r37, %r36, 31;
	add.s32 	%r38, %r36, %r37;
	mul.wide.s32 	%rd25, %r38, 4;
	add.s64 	%rd26, %rd4, %rd25;
	ld.global.f32 	%f3, [%rd26];
	mul.f32 	%f4, %f2, %f3;
	sqrt.rn.f32 	%f5, %f4;
	mul.f32 	%f6, %f1, %f5;
	rcp.rn.f32 	%f7, %f6;
	ld.global.f32 	%f8, [%rd24];
	ld.global.f32 	%f9, [%rd23];
	sub.f32 	%f10, %f8, %f9;
	mul.f32 	%f11, %f7, %f10;
	ld.global.u32 	%r39, [%rd7];
	ld.global.u32 	%r40, [%rd8];
	add.s32 	%r41, %r24, %r39;
	mad.lo.s32 	%r42, %r82, %r40, %r41;
	mul.wide.s32 	%rd27, %r42, 4;
	add.s64 	%rd28, %rd1, %rd27;
	st.global.f32 	[%rd28], %f11;
	add.s32 	%r84, %r84, 1;
	add.s32 	%r82, %r82, 3;
	add.s32 	%r81, %r81, 1;
	setp.ne.s32 	%p6, %r81, 0;
	@%p6 bra 	$L__BB6_6;
$L__BB6_7:
	sub.s32 	%r43, %r3, %r8;
	setp.gt.u32 	%p7, %r43, -4;
	@%p7 bra 	$L__BB6_10;
	mul.lo.s32 	%r44, %r84, 3;
	mul.lo.s32 	%r45, %r2, 9;
	sub.s32 	%r85, %r44, %r45;
$L__BB6_9:
	ld.global.f32 	%f12, [%rd6];
	mul.hi.s32 	%r46, %r84, 1431655766;
	shr.u32 	%r47, %r46, 31;
	add.s32 	%r48, %r46, %r47;
	mul.wide.s32 	%rd29, %r48, 4;
	add.s64 	%rd30, %rd4, %rd29;
	ld.global.f32 	%f13, [%rd30];
	mul.f32 	%f14, %f12, %f13;
	sqrt.rn.f32 	%f15, %f14;
	mul.f32 	%f16, %f1, %f15;
	rcp.rn.f32 	%f17, %f16;
	mul.wide.s32 	%rd31, %r84, 4;
	add.s64 	%rd32, %rd3, %rd31;
	ld.global.f32 	%f18, [%rd32];
	add.s64 	%rd33, %rd2, %rd31;
	ld.global.f32 	%f19, [%rd33];
	sub.f32 	%f20, %f18, %f19;
	mul.f32 	%f21, %f17, %f20;
	ld.global.u32 	%r49, [%rd7];
	ld.global.u32 	%r50, [%rd8];
	add.s32 	%r51, %r24, %r49;
	mad.lo.s32 	%r52, %r85, %r50, %r51;
	mul.wide.s32 	%rd34, %r52, 4;
	add.s64 	%rd35, %rd1, %rd34;
	st.global.f32 	[%rd35], %f21;
	add.s32 	%r53, %r84, 1;
	ld.global.f32 	%f22, [%rd6];
	mul.hi.s32 	%r54, %r53, 1431655766;
	shr.u32 	%r55, %r54, 31;
	add.s32 	%r56, %r54, %r55;
	mul.wide.s32 	%rd36, %r56, 4;
	add.s64 	%rd37, %rd4, %rd36;
	ld.global.f32 	%f23, [%rd37];
	mul.f32 	%f24, %f22, %f23;
	sqrt.rn.f32 	%f25, %f24;
	mul.f32 	%f26, %f1, %f25;
	rcp.rn.f32 	%f27, %f26;
	ld.global.f32 	%f28, [%rd32+4];
	ld.global.f32 	%f29, [%rd33+4];
	sub.f32 	%f30, %f28, %f29;
	mul.f32 	%f31, %f27, %f30;
	ld.global.u32 	%r57, [%rd7];
	ld.global.u32 	%r58, [%rd8];
	add.s32 	%r59, %r85, 3;
	add.s32 	%r60, %r24, %r57;
	mad.lo.s32 	%r61, %r59, %r58, %r60;
	mul.wide.s32 	%rd38, %r61, 4;
	add.s64 	%rd39, %rd1, %rd38;
	st.global.f32 	[%rd39], %f31;
	ld.global.f32 	%f32, [%rd6];
	add.s32 	%r62, %r84, 2;
	mul.hi.s32 	%r63, %r62, 1431655766;
	shr.u32 	%r64, %r63, 31;
	add.s32 	%r65, %r63, %r64;
	mul.wide.s32 	%rd40, %r65, 4;
	add.s64 	%rd41, %rd4, %rd40;
	ld.global.f32 	%f33, [%rd41];
	mul.f32 	%f34, %f32, %f33;
	sqrt.rn.f32 	%f35, %f34;
	mul.f32 	%f36, %f1, %f35;
	rcp.rn.f32 	%f37, %f36;
	ld.global.f32 	%f38, [%rd32+8];
	ld.global.f32 	%f39, [%rd33+8];
	sub.f32 	%f40, %f38, %f39;
	mul.f32 	%f41, %f37, %f40;
	ld.global.u32 	%r66, [%rd7];
	ld.global.u32 	%r67, [%rd8];
	add.s32 	%r68, %r85, 6;
	add.s32 	%r69, %r24, %r66;
	mad.lo.s32 	%r70, %r68, %r67, %r69;
	mul.wide.s32 	%rd42, %r70, 4;
	add.s64 	%rd43, %rd1, %rd42;
	st.global.f32 	[%rd43], %f41;
	ld.global.f32 	%f42, [%rd6];
	add.s32 	%r71, %r84, 3;
	mul.hi.s32 	%r72, %r71, 1431655766;
	shr.u32 	%r73, %r72, 31;
	add.s32 	%r74, %r72, %r73;
	mul.wide.s32 	%rd44, %r74, 4;
	add.s64 	%rd45, %rd4, %rd44;
	ld.global.f32 	%f43, [%rd45];
	mul.f32 	%f44, %f42, %f43;
	sqrt.rn.f32 	%f45, %f44;
	mul.f32 	%f46, %f1, %f45;
	rcp.rn.f32 	%f47, %f46;
	ld.global.f32 	%f48, [%rd32+12];
	ld.global.f32 	%f49, [%rd33+12];
	sub.f32 	%f50, %f48, %f49;
	mul.f32 	%f51, %f47, %f50;
	ld.global.u32 	%r75, [%rd7];
	ld.global.u32 	%r76, [%rd8];
	add.s32 	%r77, %r85, 9;
	add.s32 	%r78, %r24, %r75;
	mad.lo.s32 	%r79, %r77, %r76, %r78;
	mul.wide.s32 	%rd46, %r79, 4;
	add.s64 	%rd47, %rd1, %rd46;
	st.global.f32 	[%rd47], %f51;
	add.s32 	%r85, %r85, 12;
	add.s32 	%r84, %r84, 4;
	setp.lt.s32 	%p8, %r84, %r7;
	@%p8 bra 	$L__BB6_9;
$L__BB6_10:
	ret;

}
	// .globl	_Z12symmetrize1DPfPiS0_i
.visible .entry _Z12symmetrize1DPfPiS0_i(
	.param .u64 .ptr .align 1 _Z12symmetrize1DPfPiS0_i_param_0,
	.param .u64 .ptr .align 1 _Z12symmetrize1DPfPiS0_i_param_1,
	.param .u64 .ptr .align 1 _Z12symmetrize1DPfPiS0_i_param_2,
	.param .u32 _Z12symmetrize1DPfPiS0_i_param_3
)
{
	.reg .pred 	%p<10>;
	.reg .b32 	%r<65>;
	.reg .b32 	%f<29>;
	.reg .b64 	%rd<40>;

	ld.param.u64 	%rd2, [_Z12symmetrize1DPfPiS0_i_param_0];
	ld.param.u64 	%rd3, [_Z12symmetrize1DPfPiS0_i_param_1];
	ld.param.u64 	%rd4, [_Z12symmetrize1DPfPiS0_i_param_2];
	ld.param.u32 	%r37, [_Z12symmetrize1DPfPiS0_i_param_3];
	mov.u32 	%r38, %ctaid.x;
	mov.u32 	%r39, %ntid.x;
	mov.u32 	%r40, %tid.x;
	mad.lo.s32 	%r1, %r38, %r39, %r40;
	setp.ge.s32 	%p1, %r1, %r37;
	@%p1 bra 	$L__BB7_12;
	cvta.to.global.u64 	%rd5, %rd4;
	cvta.to.global.u64 	%rd6, %rd3;
	cvta.to.global.u64 	%rd7, %rd2;
	mul.wide.s32 	%rd8, %r1, 4;
	add.s64 	%rd9, %rd5, %rd8;
	ld.global.u32 	%r2, [%rd9];
	mul.lo.s32 	%r3, %r2, 3;
	add.s64 	%rd10, %rd6, %rd8;
	ld.global.u32 	%r41, [%rd10];
	mul.wide.s32 	%rd11, %r41, 4;
	add.s64 	%rd1, %rd7, %rd11;
	add.s32 	%r4, %r3, -1;
	setp.eq.s32 	%p2, %r4, 0;
	@%p2 bra 	$L__BB7_12;
	add.s32 	%r5, %r3, -2;
	mul.lo.s32 	%r6, %r2, -3;
	mul.lo.s32 	%r7, %r2, 12;
	mov.b32 	%r57, 0;
$L__BB7_3:
	mov.u32 	%r8, %r57;
	add.s32 	%r57, %r8, 1;
	setp.ge.u32 	%p3, %r57, %r3;
	@%p3 bra 	$L__BB7_11;
	mul.lo.s32 	%r10, %r8, %r3;
	sub.s32 	%r43, %r4, %r8;
	and.b32  	%r11, %r43, 3;
	setp.eq.s32 	%p4, %r11, 0;
	mov.u32 	%r58, %r57;
	@%p4 bra 	$L__BB7_8;
	add.s32 	%r12, %r57, %r10;
	mul.wide.u32 	%rd12, %r12, 4;
	add.s64 	%rd13, %rd1, %rd12;
	ld.global.f32 	%f1, [%rd13];
	add.s32 	%r44, %r10, %r3;
	add.s32 	%r13, %r44, %r8;
	mul.wide.u32 	%rd14, %r13, 4;
	add.s64 	%rd15, %rd1, %rd14;
	ld.global.f32 	%f2, [%rd15];
	add.f32 	%f3, %f1, %f2;
	mul.f32 	%f4, %f3, 0f3F000000;
	st.global.f32 	[%rd13], %f4;
	st.global.f32 	[%rd15], %f4;
	add.s32 	%r58, %r8, 2;
	setp.eq.s32 	%p5, %r11, 1;
	@%p5 bra 	$L__BB7_8;
	add.s32 	%r45, %r12, 1;
	mul.wide.u32 	%rd16, %r45, 4;
	add.s64 	%rd17, %rd1, %rd16;
	ld.global.f32 	%f5, [%rd17];
	add.s32 	%r15, %r13, %r3;
	mul.wide.u32 	%rd18, %r15, 4;
	add.s64 	%rd19, %rd1, %rd18;
	ld.global.f32 	%f6, [%rd19];
	add.f32 	%f7, %f5, %f6;
	mul.f32 	%f8, %f7, 0f3F000000;
	st.global.f32 	[%rd17], %f8;
	st.global.f32 	[%rd19], %f8;
	add.s32 	%r58, %r8, 3;
	setp.eq.s32 	%p6, %r11, 2;
	@%p6 bra 	$L__BB7_8;
	add.s32 	%r46, %r12, 2;
	mul.wide.u32 	%rd20, %r46, 4;
	add.s64 	%rd21, %rd1, %rd20;
	ld.global.f32 	%f9, [%rd21];
	add.s32 	%r47, %r15, %r3;
	mul.wide.u32 	%rd22, %r47, 4;
	add.s64 	%rd23, %rd1, %rd22;
	ld.global.f32 	%f10, [%rd23];
	add.f32 	%f11, %f9, %f10;
	mul.f32 	%f12, %f11, 0f3F000000;
	st.global.f32 	[%rd21], %f12;
	st.global.f32 	[%rd23], %f12;
	add.s32 	%r58, %r8, 4;
$L__BB7_8:
	sub.s32 	%r48, %r5, %r8;
	setp.lt.u32 	%p7, %r48, 3;
	@%p7 bra 	$L__BB7_11;
	add.s32 	%r64, %r6, %r58;
	mul.lo.s32 	%r49, %r58, 3;
	add.s32 	%r50, %r49, 3;
	mad.lo.s32 	%r63, %r2, %r50, %r8;
	add.s32 	%r51, %r49, 6;
	mad.lo.s32 	%r62, %r2, %r51, %r8;
	add.s32 	%r52, %r49, 9;
	mad.lo.s32 	%r61, %r2, %r52, %r8;
	mad.lo.s32 	%r60, %r3, %r58, %r8;
	add.s32 	%r53, %r58, %r10;
	add.s32 	%r59, %r53, 3;
$L__BB7_10:
	add.s32 	%r54, %r59, -2;
	add.s32 	%r55, %r59, -3;
	mul.wide.u32 	%rd24, %r55, 4;
	add.s64 	%rd25, %rd1, %rd24;
	ld.global.f32 	%f13, [%rd25];
	mul.wide.u32 	%rd26, %r60, 4;
	add.s64 	%rd27, %rd1, %rd26;
	ld.global.f32 	%f14, [%rd27];
	add.f32 	%f15, %f13, %f14;
	mul.f32 	%f16, %f15, 0f3F000000;
	st.global.f32 	[%rd25], %f16;
	st.global.f32 	[%rd27], %f16;
	mul.wide.u32 	%rd28, %r54, 4;
	add.s64 	%rd29, %rd1, %rd28;
	ld.global.f32 	%f17, [%rd29];
	mul.wide.u32 	%rd30, %r63, 4;
	add.s64 	%rd31, %rd1, %rd30;
	ld.global.f32 	%f18, [%rd31];
	add.f32 	%f19, %f17, %f18;
	mul.f32 	%f20, %f19, 0f3F000000;
	st.global.f32 	[%rd29], %f20;
	st.global.f32 	[%rd31], %f20;
	add.s32 	%r56, %r59, -1;
	mul.wide.u32 	%rd32, %r56, 4;
	add.s64 	%rd33, %rd1, %rd32;
	ld.global.f32 	%f21, [%rd33];
	mul.wide.u32 	%rd34, %r62, 4;
	add.s64 	%rd35, %rd1, %rd34;
	ld.global.f32 	%f22, [%rd35];
	add.f32 	%f23, %f21, %f22;
	mul.f32 	%f24, %f23, 0f3F000000;
	st.global.f32 	[%rd33], %f24;
	st.global.f32 	[%rd35], %f24;
	mul.wide.u32 	%rd36, %r59, 4;
	add.s64 	%rd37, %rd1, %rd36;
	ld.global.f32 	%f25, [%rd37];
	mul.wide.u32 	%rd38, %r61, 4;
	add.s64 	%rd39, %rd1, %rd38;
	ld.global.f32 	%f26, [%rd39];
	add.f32 	%f27, %f25, %f26;
	mul.f32 	%f28, %f27, 0f3F000000;
	st.global.f32 	[%rd37], %f28;
	st.global.f32 	[%rd39], %f28;
	add.s32 	%r64, %r64, 4;
	add.s32 	%r63, %r63, %r7;
	add.s32 	%r62, %r62, %r7;
	add.s32 	%r61, %r61, %r7;
	add.s32 	%r60, %r60, %r7;
	add.s32 	%r59, %r59, 4;
	setp.ne.s32 	%p8, %r64, 0;
	@%p8 bra 	$L__BB7_10;
$L__BB7_11:
	setp.ne.s32 	%p9, %r57, %r4;
	@%p9 bra 	$L__BB7_3;
$L__BB7_12:
	ret;

}
	// .globl	_Z12symmetrize2DPfi
.visible .entry _Z12symmetrize2DPfi(
	.param .u64 .ptr .align 1 _Z12symmetrize2DPfi_param_0,
	.param .u32 _Z12symmetrize2DPfi_param_1
)
{
	.reg .pred 	%p<3>;
	.reg .b32 	%r<13>;
	.reg .b32 	%f<5>;
	.reg .b64 	%rd<7>;

	ld.param.u64 	%rd1, [_Z12symmetrize2DPfi_param_0];
	ld.param.u32 	%r5, [_Z12symmetrize2DPfi_param_1];
	mov.u32 	%r6, %ctaid.x;
	mov.u32 	%r7, %ntid.x;
	mov.u32 	%r8, %tid.x;
	mad.lo.s32 	%r1, %r6, %r7, %r8;
	mul.lo.s32 	%r2, %r5, 3;
	mul.lo.s32 	%r9, %r2, %r2;
	setp.ge.s32 	%p1, %r1, %r9;
	@%p1 bra 	$L__BB8_3;
	div.s32 	%r3, %r1, %r2;
	mul.lo.s32 	%r10, %r3, %r2;
	sub.s32 	%r4, %r1, %r10;
	setp.gt.s32 	%p2, %r3, %r4;
	@%p2 bra 	$L__BB8_3;
	cvta.to.global.u64 	%rd2, %rd1;
	mad.lo.s32 	%r11, %r3, %r2, %r4;
	mul.wide.s32 	%rd3, %r11, 4;
	add.s64 	%rd4, %rd2, %rd3;
	ld.global.f32 	%f1, [%rd4];
	mad.lo.s32 	%r12, %r4, %r2, %r3;
	mul.wide.s32 	%rd5, %r12, 4;
	add.s64 	%rd6, %rd2, %rd5;
	ld.global.f32 	%f2, [%rd6];
	add.f32 	%f3, %f1, %f2;
	mul.f32 	%f4, %f3, 0f3F000000;
	st.global.f32 	[%rd4], %f4;
	st.global.f32 	[%rd6], %f4;
$L__BB8_3:
	ret;

}
	// .globl	_Z12MatMulKernelPfS_S_iii
.visible .entry _Z12MatMulKernelPfS_S_iii(
	.param .u64 .ptr .align 1 _Z12MatMulKernelPfS_S_iii_param_0,
	.param .u64 .ptr .align 1 _Z12MatMulKernelPfS_S_iii_param_1,
	.param .u64 .ptr .align 1 _Z12MatMulKernelPfS_S_iii_param_2,
	.param .u32 _Z12MatMulKernelPfS_S_iii_param_3,
	.param .u32 _Z12MatMulKernelPfS_S_iii_param_4,
	.param .u32 _Z12MatMulKernelPfS_S_iii_param_5
)
{
	.reg .pred 	%p<11>;
	.reg .b32 	%r<44>;
	.reg .b32 	%f<68>;
	.reg .b64 	%rd<40>;

	ld.param.u64 	%rd4, [_Z12MatMulKernelPfS_S_iii_param_0];
	ld.param.u64 	%rd5, [_Z12MatMulKernelPfS_S_iii_param_1];
	ld.param.u64 	%rd6, [_Z12MatMulKernelPfS_S_iii_param_2];
	ld.param.u32 	%r23, [_Z12MatMulKernelPfS_S_iii_param_3];
	ld.param.u32 	%r21, [_Z12MatMulKernelPfS_S_iii_param_4];
	ld.param.u32 	%r22, [_Z12MatMulKernelPfS_S_iii_param_5];
	cvta.to.global.u64 	%rd1, %rd6;
	cvta.to.global.u64 	%rd2, %rd5;
	mov.u32 	%r24, %ctaid.x;
	mov.u32 	%r25, %ntid.x;
	mov.u32 	%r26, %tid.x;
	mad.lo.s32 	%r1, %r24, %r25, %r26;
	mul.lo.s32 	%r27, %r22, %r23;
	setp.gt.s32 	%p1, %r1, %r27;
	@%p1 bra 	$L__BB9_14;
	div.s32 	%r2, %r1, %r22;
	mul.lo.s32 	%r28, %r2, %r22;
	sub.s32 	%r3, %r1, %r28;
	setp.lt.s32 	%p2, %r21, 1;
	mov.f32 	%f67, 0f00000000;
	@%p2 bra 	$L__BB9_13;
	mul.lo.s32 	%r4, %r2, %r21;
	and.b32  	%r5, %r21, 7;
	setp.lt.u32 	%p3, %r21, 8;
	mov.f32 	%f67, 0f00000000;
	mov.b32 	%r42, 0;
	@%p3 bra 	$L__BB9_5;
	and.b32  	%r42, %r21, 2147483640;
	neg.s32 	%r40, %r42;
	shl.b32 	%r8, %r22, 3;
	add.s64 	%rd3, %rd2, 16;
	mov.f32 	%f67, 0f00000000;
	mul.wide.s32 	%rd11, %r22, 4;
	mov.u32 	%r38, %r4;
	mov.u32 	%r39, %r3;
$L__BB9_4:
	.pragma "nounroll";
	mul.wide.s32 	%rd7, %r38, 4;
	add.s64 	%rd8, %rd3, %rd7;
	ld.global.f32 	%f17, [%rd8+-16];
	mul.wide.s32 	%rd9, %r39, 4;
	add.s64 	%rd10, %rd1, %rd9;
	ld.global.f32 	%f18, [%rd10];
	fma.rn.f32 	%f19, %f17, %f18, %f67;
	ld.global.f32 	%f20, [%rd8+-12];
	add.s64 	%rd12, %rd10, %rd11;
	ld.global.f32 	%f21, [%rd12];
	fma.rn.f32 	%f22, %f20, %f21, %f19;
	ld.global.f32 	%f23, [%rd8+-8];
	add.s64 	%rd13, %rd12, %rd11;
	ld.global.f32 	%f24, [%rd13];
	fma.rn.f32 	%f25, %f23, %f24, %f22;
	ld.global.f32 	%f26, [%rd8+-4];
	add.s64 	%rd14, %rd13, %rd11;
	ld.global.f32 	%f27, [%rd14];
	fma.rn.f32 	%f28, %f26, %f27, %f25;
	ld.global.f32 	%f29, [%rd8];
	add.s64 	%rd15, %rd14, %rd11;
	ld.global.f32 	%f30, [%rd15];
	fma.rn.f32 	%f31, %f29, %f30, %f28;
	ld.global.f32 	%f32, [%rd8+4];
	add.s64 	%rd16, %rd15, %rd11;
	ld.global.f32 	%f33, [%rd16];
	fma.rn.f32 	%f34, %f32, %f33, %f31;
	ld.global.f32 	%f35, [%rd8+8];
	add.s64 	%rd17, %rd16, %rd11;
	ld.global.f32 	%f36, [%rd17];
	fma.rn.f32 	%f37, %f35, %f36, %f34;
	ld.global.f32 	%f38, [%rd8+12];
	add.s64 	%rd18, %rd17, %rd11;
	ld.global.f32 	%f39, [%rd18];
	fma.rn.f32 	%f67, %f38, %f39, %f37;
	add.s32 	%r40, %r40, 8;
	add.s32 	%r39, %r39, %r8;
	add.s32 	%r38, %r38, 8;
	setp.ne.s32 	%p4, %r40, 0;
	@%p4 bra 	$L__BB9_4;
$L__BB9_5:
	setp.eq.s32 	%p5, %r5, 0;
	@%p5 bra 	$L__BB9_13;
	and.b32  	%r16, %r21, 3;
	setp.lt.u32 	%p6, %r5, 4;
	@%p6 bra 	$L__BB9_8;
	add.s32 	%r30, %r42, %r4;
	mul.wide.s32 	%rd19, %r30, 4;
	add.s64 	%rd20, %rd2, %rd19;
	ld.global.f32 	%f41, [%rd20];
	mad.lo.s32 	%r31, %r42, %r22, %r3;
	mul.wide.s32 	%rd21, %r31, 4;
	add.s64 	%rd22, %rd1, %rd21;
	ld.global.f32 	%f42, [%rd22];
	fma.rn.f32 	%f43, %f41, %f42, %f67;
	ld.global.f32 	%f44, [%rd20+4];
	mul.wide.s32 	%rd23, %r22, 4;
	add.s64 	%rd24, %rd22, %rd23;
	ld.global.f32 	%f45, [%rd24];
	fma.rn.f32 	%f46, %f44, %f45, %f43;
	ld.global.f32 	%f47, [%rd20+8];
	add.s64 	%rd25, %rd24, %rd23;
	ld.global.f32 	%f48, [%rd25];
	fma.rn.f32 	%f49, %f47, %f48, %f46;
	ld.global.f32 	%f50, [%rd20+12];
	add.s64 	%rd26, %rd25, %rd23;
	ld.global.f32 	%f51, [%rd26];
	fma.rn.f32 	%f67, %f50, %f51, %f49;
	add.s32 	%r42, %r42, 4;
$L__BB9_8:
	setp.eq.s32 	%p7, %r16, 0;
	@%p7 bra 	$L__BB9_13;
	setp.eq.s32 	%p8, %r16, 1;
	@%p8 bra 	$L__BB9_11;
	add.s32 	%r32, %r42, %r4;
	mul.wide.s32 	%rd27, %r32, 4;
	add.s64 	%rd28, %rd2, %rd27;
	ld.global.f32 	%f53, [%rd28];
	mad.lo.s32 	%r33, %r42, %r22, %r3;
	mul.wide.s32 	%rd29, %r33, 4;
	add.s64 	%rd30, %rd1, %rd29;
	ld.global.f32 	%f54, [%rd30];
	fma.rn.f32 	%f55, %f53, %f54, %f67;
	ld.global.f32 	%f56, [%rd28+4];
	mul.wide.s32 	%rd31, %r22, 4;
	add.s64 	%rd32, %rd30, %rd31;
	ld.global.f32 	%f57, [%rd32];
	fma.rn.f32 	%f67, %f56, %f57, %f55;
	add.s32 	%r42, %r42, 2;
$L__BB9_11:
	and.b32  	%r34, %r21, 1;
	setp.eq.b32 	%p9, %r34, 1;
	not.pred 	%p10, %p9;
	@%p10 bra 	$L__BB9_13;
	add.s32 	%r35, %r42, %r4;
	mul.wide.s32 	%rd33, %r35, 4;
	add.s64 	%rd34, %rd2, %rd33;
	ld.global.f32 	%f58, [%rd34];
	mad.lo.s32 	%r36, %r42, %r22, %r3;
	mul.wide.s32 	%rd35, %r36, 4;
	add.s64 	%rd36, %rd1, %rd35;
	ld.global.f32 	%f59, [%rd36];
	fma.rn.f32 	%f67, %f58, %f59, %f67;
$L__BB9_13:
	mad.lo.s32 	%r37, %r2, %r22, %r3;
	cvta.to.global.u64 	%rd37, %rd4;
	mul.wide.s32 	%rd38, %r37, 4;
	add.s64 	%rd39, %rd37, %rd38;
	st.global.f32 	[%rd39], %f67;
$L__BB9_14:
	ret;

}
	// .globl	_Z15makeEigenvaluesPfS_PiS0_S0_ii
.visible .entry _Z15makeEigenvaluesPfS_PiS0_S0_ii(
	.param .u64 .ptr .align 1 _Z15makeEigenvaluesPfS_PiS0_S0_ii_param_0,
	.param .u64 .ptr .align 1 _Z15makeEigenvaluesPfS_PiS0_S0_ii_param_1,
	.param .u64 .ptr .align 1 _Z15makeEigenvaluesPfS_PiS0_S0_ii_param_2,
	.param .u64 .ptr .align 1 _Z15makeEigenvaluesPfS_PiS0_S0_ii_param_3,
	.param .u64 .ptr .align 1 _Z15makeEigenvaluesPfS_PiS0_S0_ii_param_4,
	.param .u32 _Z15makeEigenvaluesPfS_PiS0_S0_ii_param_5,
	.param .u32 _Z15makeEigenvaluesPfS_PiS0_S0_ii_param_6
)
{
	.reg .pred 	%p<5>;
	.reg .b32 	%r<27>;
	.reg .b32 	%f<2>;
	.reg .b64 	%rd<21>;

	ld.param.u64 	%rd2, [_Z15makeEigenvaluesPfS_PiS0_S0_ii_param_0];
	ld.param.u64 	%rd3, [_Z15makeEigenvaluesPfS_PiS0_S0_ii_param_1];
	ld.param.u64 	%rd6, [_Z15makeEigenvaluesPfS_PiS0_S0_ii_param_2];
	ld.param.u64 	%rd4, [_Z15makeEigenvaluesPfS_PiS0_S0_ii_param_3];
	ld.param.u64 	%rd5, [_Z15makeEigenvaluesPfS_PiS0_S0_ii_param_4];
	ld.param.u32 	%r9, [_Z15makeEigenvaluesPfS_PiS0_S0_ii_param_5];
	ld.param.u32 	%r8, [_Z15makeEigenvaluesPfS_PiS0_S0_ii_param_6];
	cvta.to.global.u64 	%rd1, %rd6;
	mov.u32 	%r10, %ctaid.x;
	mov.u32 	%r11, %ntid.x;
	mov.u32 	%r12, %tid.x;
	mad.lo.s32 	%r1, %r10, %r11, %r12;
	setp.ge.s32 	%p1, %r1, %r9;
	@%p1 bra 	$L__BB10_7;
	setp.lt.s32 	%p2, %r8, 1;
	mov.b32 	%r26, -1;
	@%p2 bra 	$L__BB10_6;
	mul.hi.s32 	%r15, %r1, 1431655766;
	shr.u32 	%r16, %r15, 31;
	add.s32 	%r2, %r15, %r16;
	add.s32 	%r26, %r8, -1;
	mov.b32 	%r25, 0;
$L__BB10_3:
	mul.wide.u32 	%rd7, %r25, 4;
	add.s64 	%rd8, %rd1, %rd7;
	ld.global.u32 	%r17, [%rd8];
	setp.gt.s32 	%p3, %r17, %r2;
	@%p3 bra 	$L__BB10_5;
	add.s32 	%r25, %r25, 1;
	setp.eq.s32 	%p4, %r25, %r8;
	@%p4 bra 	$L__BB10_6;
	bra.uni 	$L__BB10_3;
$L__BB10_5:
	add.s32 	%r26, %r25, -1;
$L__BB10_6:
	mul.wide.s32 	%rd9, %r26, 4;
	add.s64 	%rd10, %rd1, %rd9;
	ld.global.u32 	%r18, [%rd10];
	mad.lo.s32 	%r19, %r18, -3, %r1;
	cvta.to.global.u64 	%rd11, %rd5;
	add.s64 	%rd12, %rd11, %rd9;
	ld.global.u32 	%r20, [%rd12];
	cvta.to.global.u64 	%rd13, %rd4;
	add.s64 	%rd14, %rd13, %rd9;
	ld.global.u32 	%r21, [%rd14];
	mul.lo.s32 	%r22, %r21, %r19;
	add.s32 	%r23, %r19, %r20;
	mad.lo.s32 	%r24, %r22, 3, %r23;
	cvta.to.global.u64 	%rd15, %rd3;
	mul.wide.s32 	%rd16, %r24, 4;
	add.s64 	%rd17, %rd15, %rd16;
	ld.global.f32 	%f1, [%rd17];
	cvta.to.global.u64 	%rd18, %rd2;
	mul.wide.s32 	%rd19, %r1, 4;
	add.s64 	%rd20, %rd18, %rd19;
	st.global.f32 	[%rd20], %f1;
$L__BB10_7:
	ret;

}
	// .globl	_Z14oddEvenEigSortPfS_ii
.visible .entry _Z14oddEvenEigSortPfS_ii(
	.param .u64 .ptr .align 1 _Z14oddEvenEigSortPfS_ii_param_0,
	.param .u64 .ptr .align 1 _Z14oddEvenEigSortPfS_ii_param_1,
	.param .u32 _Z14oddEvenEigSortPfS_ii_param_2,
	.param .u32 _Z14oddEvenEigSortPfS_ii_param_3
)
{
	.reg .pred 	%p<13>;
	.reg .b32 	%r<35>;
	.reg .b32 	%f<33>;
	.reg .b64 	%rd<36>;

	ld.param.u64 	%rd10, [_Z14oddEvenEigSortPfS_ii_param_0];
	ld.param.u64 	%rd11, [_Z14oddEvenEigSortPfS_ii_param_1];
	ld.param.u32 	%r16, [_Z14oddEvenEigSortPfS_ii_param_2];
	ld.param.u32 	%r17, [_Z14oddEvenEigSortPfS_ii_param_3];
	cvta.to.global.u64 	%rd1, %rd11;
	mov.u32 	%r18, %ctaid.x;
	mov.u32 	%r19, %ntid.x;
	mov.u32 	%r20, %tid.x;
	mad.lo.s32 	%r21, %r18, %r19, %r20;
	shl.b32 	%r22, %r21, 1;
	setp.ne.s32 	%p1, %r17, 0;
	selp.u32 	%r23, 1, 0, %p1;
	or.b32  	%r1, %r22, %r23;
	add.s32 	%r24, %r16, -1;
	setp.ge.s32 	%p2, %r1, %r24;
	@%p2 bra 	$L__BB11_14;
	cvta.to.global.u64 	%rd12, %rd10;
	mul.wide.s32 	%rd13, %r1, 4;
	add.s64 	%rd2, %rd12, %rd13;
	ld.global.f32 	%f1, [%rd2];
	ld.global.f32 	%f2, [%rd2+4];
	setp.leu.f32 	%p3, %f1, %f2;
	@%p3 bra 	$L__BB11_14;
	st.global.f32 	[%rd2], %f2;
	st.global.f32 	[%rd2+4], %f1;
	setp.lt.s32 	%p4, %r16, 1;
	@%p4 bra 	$L__BB11_14;
	and.b32  	%r2, %r16, 7;
	setp.lt.u32 	%p5, %r16, 8;
	mov.b32 	%r33, 0;
	@%p5 bra 	$L__BB11_6;
	and.b32  	%r33, %r16, 2147483640;
	neg.s32 	%r31, %r33;
	shl.b32 	%r5, %r16, 3;
	mul.wide.u32 	%rd3, %r16, 4;
	mul.wide.u32 	%rd4, %r16, 8;
	mul.wide.u32 	%rd5, %r16, 12;
	mul.wide.u32 	%rd6, %r16, 16;
	mul.wide.u32 	%rd7, %r16, 20;
	mul.wide.u32 	%rd8, %r16, 24;
	mul.wide.u32 	%rd9, %r16, 28;
	mov.u32 	%r30, %r1;
$L__BB11_5:
	.pragma "nounroll";
	mul.wide.s32 	%rd14, %r30, 4;
	add.s64 	%rd15, %rd1, %rd14;
	add.s64 	%rd16, %rd15, 4;
	ld.global.f32 	%f3, [%rd15];
	ld.global.f32 	%f4, [%rd15+4];
	st.global.f32 	[%rd15], %f4;
	st.global.f32 	[%rd15+4], %f3;
	add.s64 	%rd17, %rd16, %rd3;
	ld.global.f32 	%f5, [%rd17+-4];
	ld.global.f32 	%f6, [%rd17];
	st.global.f32 	[%rd17+-4], %f6;
	st.global.f32 	[%rd17], %f5;
	add.s64 	%rd18, %rd16, %rd4;
	ld.global.f32 	%f7, [%rd18+-4];
	ld.global.f32 	%f8, [%rd18];
	st.global.f32 	[%rd18+-4], %f8;
	st.global.f32 	[%rd18], %f7;
	add.s64 	%rd19, %rd16, %rd5;
	ld.global.f32 	%f9, [%rd19+-4];
	ld.global.f32 	%f10, [%rd19];
	st.global.f32 	[%rd19+-4], %f10;
	st.global.f32 	[%rd19], %f9;
	add.s64 	%rd20, %rd16, %rd6;
	ld.global.f32 	%f11, [%rd20+-4];
	ld.global.f32 	%f12, [%rd20];
	st.global.f32 	[%rd20+-4], %f12;
	st.global.f32 	[%rd20], %f11;
	add.s64 	%rd21, %rd16, %rd7;
	ld.global.f32 	%f13, [%rd21+-4];
	ld.global.f32 	%f14, [%rd21];
	st.global.f32 	[%rd21+-4], %f14;
	st.global.f32 	[%rd21], %f13;
	add.s64 	%rd22, %rd16, %rd8;
	ld.global.f32 	%f15, [%rd22+-4];
	ld.global.f32 	%f16, [%rd22];
	st.global.f32 	[%rd22+-4], %f16;
	st.global.f32 	[%rd22], %f15;
	add.s64 	%rd23, %rd16, %rd9;
	ld.global.f32 	%f17, [%rd23+-4];
	ld.global.f32 	%f18, [%rd23];
	st.global.f32 	[%rd23+-4], %f18;
	st.global.f32 	[%rd23], %f17;
	add.s32 	%r31, %r31, 8;
	add.s32 	%r30, %r30, %r5;
	setp.ne.s32 	%p6, %r31, 0;
	@%p6 bra 	$L__BB11_5;
$L__BB11_6:
	setp.eq.s32 	%p7, %r2, 0;
	@%p7 bra 	$L__BB11_14;
	and.b32  	%r11, %r16, 3;
	setp.lt.u32 	%p8, %r2, 4;
	@%p8 bra 	$L__BB11_9;
	mad.lo.s32 	%r26, %r33, %r16, %r1;
	mul.wide.s32 	%rd24, %r26, 4;
	add.s64 	%rd25, %rd1, %rd24;
	ld.global.f32 	%f19, [%rd25];
	ld.global.f32 	%f20, [%rd25+4];
	st.global.f32 	[%rd25], %f20;
	st.global.f32 	[%rd25+4], %f19;
	mul.wide.u32 	%rd26, %r16, 4;
	add.s64 	%rd27, %rd25, %rd26;
	ld.global.f32 	%f21, [%rd27];
	ld.global.f32 	%f22, [%rd27+4];
	st.global.f32 	[%rd27], %f22;
	st.global.f32 	[%rd27+4], %f21;
	add.s64 	%rd28, %rd27, %rd26;
	ld.global.f32 	%f23, [%rd28];
	ld.global.f32 	%f24, [%rd28+4];
	st.global.f32 	[%rd28], %f24;
	st.global.f32 	[%rd28+4], %f23;
	add.s64 	%rd29, %rd28, %rd26;
	ld.global.f32 	%f25, [%rd29];
	ld.global.f32 	%f26, [%rd29+4];
	st.global.f32 	[%rd29], %f26;
	st.global.f32 	[%rd29+4], %f25;
	add.s32 	%r33, %r33, 4;
$L__BB11_9:
	setp.eq.s32 	%p9, %r11, 0;
	@%p9 bra 	$L__BB11_14;
	setp.eq.s32 	%p10, %r11, 1;
	@%p10 bra 	$L__BB11_12;
	mad.lo.s32 	%r27, %r33, %r16, %r1;
	mul.wide.s32 	%rd30, %r27, 4;
	add.s64 	%rd31, %rd1, %rd30;
	ld.global.f32 	%f27, [%rd31];
	ld.global.f32 	%f28, [%rd31+4];
	st.global.f32 	[%rd31], %f28;
	st.global.f32 	[%rd31+4], %f27;
	mul.wide.u32 	%rd32, %r16, 4;
	add.s64 	%rd33, %rd31, %rd32;
	ld.global.f32 	%f29, [%rd33];
	ld.global.f32 	%f30, [%rd33+4];
	st.global.f32 	[%rd33], %f30;
	st.global.f32 	[%rd33+4], %f29;
	add.s32 	%r33, %r33, 2;
$L__BB11_12:
	and.b32  	%r28, %r16, 1;
	setp.eq.b32 	%p11, %r28, 1;
	not.pred 	%p12, %p11;
	@%p12 bra 	$L__BB11_14;
	mad.lo.s32 	%r29, %r33, %r16, %r1;
	mul.wide.s32 	%rd34, %r29, 4;
	add.s64 	%rd35, %rd1, %rd34;
	ld.global.f32 	%f31, [%rd35];
	ld.global.f32 	%f32, [%rd35+4];
	st.global.f32 	[%rd35], %f32;
	st.global.f32 	[%rd35+4], %f31;
$L__BB11_14:
	ret;

}
	// .globl	_Z12blockEigSortPfS_PiS0_i
.visible .entry _Z12blockEigSortPfS_PiS0_i(
	.param .u64 .ptr .align 1 _Z12blockEigSortPfS_PiS0_i_param_0,
	.param .u64 .ptr .align 1 _Z12blockEigSortPfS_PiS0_i_param_1,
	.param .u64 .ptr .align 1 _Z12blockEigSortPfS_PiS0_i_param_2,
	.param .u64 .ptr .align 1 _Z12blockEigSortPfS_PiS0_i_param_3,
	.param .u32 _Z12blockEigSortPfS_PiS0_i_param_4
)
{
	.reg .pred 	%p<28>;
	.reg .b32 	%r<63>;
	.reg .b32 	%f<56>;
	.reg .b64 	%rd<42>;

	ld.param.u64 	%rd6, [_Z12blockEigSortPfS_PiS0_i_param_0];
	ld.param.u64 	%rd7, [_Z12blockEigSortPfS_PiS0_i_param_1];
	ld.param.u64 	%rd8, [_Z12blockEigSortPfS_PiS0_i_param_2];
	ld.param.u64 	%rd9, [_Z12blockEigSortPfS_PiS0_i_param_3];
	ld.param.u32 	%r37, [_Z12blockEigSortPfS_PiS0_i_param_4];
	cvta.to.global.u64 	%rd1, %rd7;
	cvta.to.global.u64 	%rd2, %rd6;
	cvta.to.global.u64 	%rd10, %rd9;
	cvta.to.global.u64 	%rd11, %rd8;
	mov.u32 	%r38, %ctaid.x;
	mov.u32 	%r39, %ntid.x;
	mov.u32 	%r40, %tid.x;
	mad.lo.s32 	%r41, %r38, %r39, %r40;
	mul.wide.s32 	%rd12, %r41, 4;
	add.s64 	%rd13, %rd11, %rd12;
	ld.global.u32 	%r1, [%rd13];
	add.s64 	%rd14, %rd10, %rd12;
	ld.global.u32 	%r2, [%rd14];
	add.s32 	%r42, %r1, %r2;
	add.s32 	%r43, %r42, -1;
	setp.ge.s32 	%p1, %r1, %r43;
	@%p1 bra 	$L__BB12_41;
	setp.lt.s32 	%p2, %r37, 1;
	@%p2 bra 	$L__BB12_18;
	add.s32 	%r3, %r37, -1;
	and.b32  	%r4, %r37, 7;
	add.s32 	%r5, %r4, -1;
	and.b32  	%r6, %r37, 3;
	and.b32  	%r7, %r37, 2147483640;
	and.b32  	%r8, %r37, 1;
	add.s32 	%r9, %r42, -2;
	neg.s32 	%r10, %r7;
	shl.b32 	%r11, %r37, 3;
	mul.wide.u32 	%rd38, %r37, 4;
	mov.u32 	%r52, %r1;
$L__BB12_3:
	setp.ge.s32 	%p17, %r1, %r52;
	mov.u32 	%r53, %r1;
	@%p17 bra 	$L__BB12_4;
	bra.uni 	$L__BB12_5;
$L__BB12_4:
	add.s32 	%r13, %r52, 1;
	setp.eq.s32 	%p27, %r52, %r9;
	mov.u32 	%r52, %r13;
	@%p27 bra 	$L__BB12_41;
	bra.uni 	$L__BB12_3;
$L__BB12_5:
	mov.u32 	%r14, %r53;
	mul.wide.s32 	%rd19, %r14, 4;
	add.s64 	%rd3, %rd2, %rd19;
	ld.global.f32 	%f1, [%rd3];
	add.s32 	%r53, %r14, 1;
	ld.global.f32 	%f2, [%rd3+4];
	setp.leu.f32 	%p18, %f1, %f2;
	@%p18 bra 	$L__BB12_17;
	setp.lt.u32 	%p19, %r3, 7;
	st.global.f32 	[%rd3], %f2;
	st.global.f32 	[%rd3+4], %f1;
	mov.b32 	%r57, 0;
	@%p19 bra 	$L__BB12_9;
	mov.u32 	%r54, %r14;
	mov.u32 	%r55, %r10;
$L__BB12_8:
	.pragma "nounroll";
	mul.wide.s32 	%rd20, %r54, 4;
	add.s64 	%rd21, %rd1, %rd20;
	ld.global.f32 	%f19, [%rd21];
	ld.global.f32 	%f20, [%rd21+4];
	st.global.f32 	[%rd21], %f20;
	st.global.f32 	[%rd21+4], %f19;
	add.s64 	%rd23, %rd21, %rd38;
	ld.global.f32 	%f21, [%rd23];
	ld.global.f32 	%f22, [%rd23+4];
	st.global.f32 	[%rd23], %f22;
	st.global.f32 	[%rd23+4], %f21;
	add.s64 	%rd24, %rd23, %rd38;
	ld.global.f32 	%f23, [%rd24];
	ld.global.f32 	%f24, [%rd24+4];
	st.global.f32 	[%rd24], %f24;
	st.global.f32 	[%rd24+4], %f23;
	add.s64 	%rd25, %rd24, %rd38;
	ld.global.f32 	%f25, [%rd25];
	ld.global.f32 	%f26, [%rd25+4];
	st.global.f32 	[%rd25], %f26;
	st.global.f32 	[%rd25+4], %f25;
	add.s64 	%rd26, %rd25, %rd38;
	ld.global.f32 	%f27, [%rd26];
	ld.global.f32 	%f28, [%rd26+4];
	st.global.f32 	[%rd26], %f28;
	st.global.f32 	[%rd26+4], %f27;
	add.s64 	%rd27, %rd26, %rd38;
	ld.global.f32 	%f29, [%rd27];
	ld.global.f32 	%f30, [%rd27+4];
	st.global.f32 	[%rd27], %f30;
	st.global.f32 	[%rd27+4], %f29;
	add.s64 	%rd28, %rd27, %rd38;
	ld.global.f32 	%f31, [%rd28];
	ld.global.f32 	%f32, [%rd28+4];
	st.global.f32 	[%rd28], %f32;
	st.global.f32 	[%rd28+4], %f31;
	add.s64 	%rd29, %rd28, %rd38;
	ld.global.f32 	%f33, [%rd29];
	ld.global.f32 	%f34, [%rd29+4];
	st.global.f32 	[%rd29], %f34;
	st.global.f32 	[%rd29+4], %f33;
	add.s32 	%r55, %r55, 8;
	add.s32 	%r54, %r54, %r11;
	setp.eq.s32 	%p20, %r55, 0;
	mov.u32 	%r57, %r7;
	@%p20 bra 	$L__BB12_9;
	bra.uni 	$L__BB12_8;
$L__BB12_9:
	setp.eq.s32 	%p21, %r4, 0;
	@%p21 bra 	$L__BB12_17;
	setp.lt.u32 	%p22, %r5, 3;
	@%p22 bra 	$L__BB12_12;
	mad.lo.s32 	%r49, %r57, %r37, %r14;
	mul.wide.s32 	%rd30, %r49, 4;
	add.s64 	%rd31, %rd1, %rd30;
	ld.global.f32 	%f35, [%rd31];
	ld.global.f32 	%f36, [%rd31+4];
	st.global.f32 	[%rd31], %f36;
	st.global.f32 	[%rd31+4], %f35;
	add.s64 	%rd33, %rd31, %rd38;
	ld.global.f32 	%f37, [%rd33];
	ld.global.f32 	%f38, [%rd33+4];
	st.global.f32 	[%rd33], %f38;
	st.global.f32 	[%rd33+4], %f37;
	add.s64 	%rd34, %rd33, %rd38;
	ld.global.f32 	%f39, [%rd34];
	ld.global.f32 	%f40, [%rd34+4];
	st.global.f32 	[%rd34], %f40;
	st.global.f32 	[%rd34+4], %f39;
	add.s64 	%rd35, %rd34, %rd38;
	ld.global.f32 	%f41, [%rd35];
	ld.global.f32 	%f42, [%rd35+4];
	st.global.f32 	[%rd35], %f42;
	st.global.f32 	[%rd35+4], %f41;
	add.s32 	%r57, %r57, 4;
$L__BB12_12:
	setp.eq.s32 	%p23, %r6, 0;
	@%p23 bra 	$L__BB12_17;
	setp.eq.s32 	%p24, %r6, 1;
	@%p24 bra 	$L__BB12_15;
	mad.lo.s32 	%r50, %r57, %r37, %r14;
	mul.wide.s32 	%rd36, %r50, 4;
	add.s64 	%rd37, %rd1, %rd36;
	ld.global.f32 	%f43, [%rd37];
	ld.global.f32 	%f44, [%rd37+4];
	st.global.f32 	[%rd37], %f44;
	st.global.f32 	[%rd37+4], %f43;
	add.s64 	%rd39, %rd37, %rd38;
	ld.global.f32 	%f45, [%rd39];
	ld.global.f32 	%f46, [%rd39+4];
	st.global.f32 	[%rd39], %f46;
	st.global.f32 	[%rd39+4], %f45;
	add.s32 	%r57, %r57, 2;
$L__BB12_15:
	setp.eq.s32 	%p25, %r8, 0;
	@%p25 bra 	$L__BB12_17;
	mad.lo.s32 	%r51, %r57, %r37, %r14;
	mul.wide.s32 	%rd40, %r51, 4;
	add.s64 	%rd41, %rd1, %rd40;
	ld.global.f32 	%f47, [%rd41];
	ld.global.f32 	%f48, [%rd41+4];
	st.global.f32 	[%rd41], %f48;
	st.global.f32 	[%rd41+4], %f47;
$L__BB12_17:
	setp.eq.s32 	%p26, %r53, %r52;
	@%p26 bra 	$L__BB12_4;
	bra.uni 	$L__BB12_5;
$L__BB12_18:
	mul.wide.s32 	%rd15, %r1, 4;
	add.s64 	%rd4, %rd2, %rd15;
	add.s32 	%r25, %r1, 1;
	add.s32 	%r26, %r1, 2;
	add.s32 	%r27, %r1, 3;
	add.s32 	%r28, %r42, -2;
	mov.b32 	%r59, 0;
	mov.u32 	%r60, %r1;
$L__BB12_19:
	mov.u32 	%r30, %r60;
	setp.ge.s32 	%p3, %r1, %r30;
	@%p3 bra 	$L__BB12_40;
	and.b32  	%r31, %r59, 3;
	setp.eq.s32 	%p4, %r31, 0;
	mov.u32 	%r61, %r1;
	@%p4 bra 	$L__BB12_29;
	ld.global.f32 	%f3, [%rd4];
	ld.global.f32 	%f49, [%rd4+4];
	setp.leu.f32 	%p5, %f3, %f49;
	@%p5 bra 	$L__BB12_23;
	st.global.f32 	[%rd4], %f49;
	st.global.f32 	[%rd4+4], %f3;
	mov.f32 	%f49, %f3;
$L__BB12_23:
	setp.eq.s32 	%p6, %r31, 1;
	mov.u32 	%r61, %r25;
	@%p6 bra 	$L__BB12_29;
	ld.global.f32 	%f50, [%rd4+8];
	setp.leu.f32 	%p7, %f49, %f50;
	@%p7 bra 	$L__BB12_26;
	st.global.f32 	[%rd4+4], %f50;
	st.global.f32 	[%rd4+8], %f49;
	mov.f32 	%f50, %f49;
$L__BB12_26:
	setp.eq.s32 	%p8, %r31, 2;
	mov.u32 	%r61, %r26;
	@%p8 bra 	$L__BB12_29;
	ld.global.f32 	%f8, [%rd4+12];
	setp.leu.f32 	%p9, %f50, %f8;
	mov.u32 	%r61, %r27;
	@%p9 bra 	$L__BB12_29;
	st.global.f32 	[%rd4+8], %f8;
	st.global.f32 	[%rd4+12], %f50;
	mov.u32 	%r61, %r27;
$L__BB12_29:
	add.s32 	%r46, %r59, -1;
	setp.lt.u32 	%p10, %r46, 3;
	@%p10 bra 	$L__BB12_40;
	mul.wide.s32 	%rd16, %r61, 4;
	add.s64 	%rd17, %rd2, %rd16;
	ld.global.f32 	%f51, [%rd17];
$L__BB12_31:
	mul.wide.s32 	%rd18, %r61, 4;
	add.s64 	%rd5, %rd2, %rd18;
	ld.global.f32 	%f52, [%rd5+4];
	setp.leu.f32 	%p11, %f51, %f52;
	@%p11 bra 	$L__BB12_33;
	st.global.f32 	[%rd5], %f52;
	st.global.f32 	[%rd5+4], %f51;
	mov.f32 	%f52, %f51;
$L__BB12_33:
	ld.global.f32 	%f53, [%rd5+8];
	setp.leu.f32 	%p12, %f52, %f53;
	@%p12 bra 	$L__BB12_35;
	st.global.f32 	[%rd5+4], %f53;
	st.global.f32 	[%rd5+8], %f52;
	mov.f32 	%f53, %f52;
$L__BB12_35:
	ld.global.f32 	%f54, [%rd5+12];
	setp.leu.f32 	%p13, %f53, %f54;
	@%p13 bra 	$L__BB12_37;
	st.global.f32 	[%rd5+8], %f54;
	st.global.f32 	[%rd5+12], %f53;
	mov.f32 	%f54, %f53;
$L__BB12_37:
	add.s32 	%r61, %r61, 4;
	ld.global.f32 	%f51, [%rd5+16];
	setp.leu.f32 	%p14, %f54, %f51;
	@%p14 bra 	$L__BB12_39;
	st.global.f32 	[%rd5+12], %f51;
	st.global.f32 	[%rd5+16], %f54;
	mov.f32 	%f51, %f54;
$L__BB12_39:
	setp.ne.s32 	%p15, %r61, %r30;
	@%p15 bra 	$L__BB12_31;
$L__BB12_40:
	add.s32 	%r60, %r25, %r59;
	setp.ne.s32 	%p16, %r30, %r28;
	add.s32 	%r59, %r59, 1;
	@%p16 bra 	$L__BB12_19;
$L__BB12_41:
	ret;

}
	// .globl	_Z14makeProjectionPfS_S_Piii
.visible .entry _Z14makeProjectionPfS_S_Piii(
	.param .u64 .ptr .align 1 _Z14makeProjectionPfS_S_Piii_param_0,
	.param .u64 .ptr .align 1 _Z14makeProjectionPfS_S_Piii_param_1,
	.param .u64 .ptr .align 1 _Z14makeProjectionPfS_S_Piii_param_2,
	.param .u64 .ptr .align 1 _Z14makeProjectionPfS_S_Piii_param_3,
	.param .u32 _Z14makeProjectionPfS_S_Piii_param_4,
	.param .u32 _Z14makeProjectionPfS_S_Piii_param_5
)
{
	.reg .pred 	%p<2>;
	.reg .b32 	%r<15>;
	.reg .b32 	%f<2>;
	.reg .b64 	%rd<17>;

	ld.param.u64 	%rd1, [_Z14makeProjectionPfS_S_Piii_param_0];
	ld.param.u64 	%rd2, [_Z14makeProjectionPfS_S_Piii_param_1];
	ld.param.u64 	%rd3, [_Z14makeProjectionPfS_S_Piii_param_2];
	ld.param.u64 	%rd4, [_Z14makeProjectionPfS_S_Piii_param_3];
	ld.param.u32 	%r2, [_Z14makeProjectionPfS_S_Piii_param_4];
	ld.param.u32 	%r3, [_Z14makeProjectionPfS_S_Piii_param_5];
	mov.u32 	%r4, %ctaid.x;
	mov.u32 	%r5, %ntid.x;
	mov.u32 	%r6, %tid.x;
	mad.lo.s32 	%r1, %r4, %r5, %r6;
	mul.lo.s32 	%r7, %r3, %r2;
	setp.ge.s32 	%p1, %r1, %r7;
	@%p1 bra 	$L__BB13_2;
	cvta.to.global.u64 	%rd5, %rd4;
	cvta.to.global.u64 	%rd6, %rd3;
	cvta.to.global.u64 	%rd7, %rd2;
	cvta.to.global.u64 	%rd8, %rd1;
	div.s32 	%r8, %r1, %r3;
	mul.lo.s32 	%r9, %r8, %r3;
	sub.s32 	%r10, %r1, %r9;
	mul.lo.s32 	%r11, %r10, %r2;
	mul.wide.s32 	%rd9, %r8, 4;
	add.s64 	%rd10, %rd5, %rd9;
	ld.global.u32 	%r12, [%rd10];
	add.s32 	%r13, %r11, %r12;
	mul.wide.s32 	%rd11, %r13, 4;
	add.s64 	%rd12, %rd6, %rd11;
	ld.global.f32 	%f1, [%rd12];
	add.s32 	%r14, %r11, %r8;
	mul.wide.s32 	%rd13, %r14, 4;
	add.s64 	%rd14, %rd7, %rd13;
	st.global.f32 	[%rd14], %f1;
	mul.wide.s32 	%rd15, %r1, 4;
	add.s64 	%rd16, %rd8, %rd15;
	st.global.f32 	[%rd16], %f1;
$L__BB13_2:
	ret;

}
	// .globl	_Z21computeNormsAndCenterPfS_S_P6float4PiS2_
.visible .entry _Z21computeNormsAndCenterPfS_S_P6float4PiS2_(
	.param .u64 .ptr .align 1 _Z21computeNormsAndCenterPfS_S_P6float4PiS2__param_0,
	.param .u64 .ptr .align 1 _Z21computeNormsAndCenterPfS_S_P6float4PiS2__param_1,
	.param .u64 .ptr .align 1 _Z21computeNormsAndCenterPfS_S_P6float4PiS2__param_2,
	.param .u64 .ptr .align 1 _Z21computeNormsAndCenterPfS_S_P6float4PiS2__param_3,
	.param .u64 .ptr .align 1 _Z21computeNormsAndCenterPfS_S_P6float4PiS2__param_4,
	.param .u64 .ptr .align 1 _Z21computeNormsAndCenterPfS_S_P6float4PiS2__param_5
)
{
	.reg .pred 	%p<3>;
	.reg .b32 	%r<18>;
	.reg .b32 	%f<22>;
	.reg .b64 	%rd<26>;

	ld.param.u64 	%rd7, [_Z21computeNormsAndCenterPfS_S_P6float4PiS2__param_0];
	ld.param.u64 	%rd10, [_Z21computeNormsAndCenterPfS_S_P6float4PiS2__param_1];
	ld.param.u64 	%rd8, [_Z21computeNormsAndCenterPfS_S_P6float4PiS2__param_2];
	ld.param.u64 	%rd9, [_Z21computeNormsAndCenterPfS_S_P6float4PiS2__param_3];
	ld.param.u64 	%rd11, [_Z21computeNormsAndCenterPfS_S_P6float4PiS2__param_4];
	ld.param.u64 	%rd12, [_Z21computeNormsAndCenterPfS_S_P6float4PiS2__param_5];
	cvta.to.global.u64 	%rd1, %rd10;
	cvta.to.global.u64 	%rd13, %rd12;
	cvta.to.global.u64 	%rd14, %rd11;
	mov.u32 	%r5, %ctaid.x;
	mov.u32 	%r6, %ntid.x;
	mov.u32 	%r7, %tid.x;
	mad.lo.s32 	%r1, %r5, %r6, %r7;
	mul.wide.s32 	%rd15, %r1, 4;
	add.s64 	%rd2, %rd14, %rd15;
	add.s64 	%rd3, %rd13, %rd15;
	ld.global.u32 	%r8, [%rd3];
	setp.lt.s32 	%p1, %r8, 1;
	mov.f32 	%f21, 0f00000000;
	@%p1 bra 	$L__BB14_3;
	ld.global.u32 	%r17, [%rd2];
	mul.lo.s32 	%r9, %r1, 3;
	mul.wide.s32 	%rd16, %r9, 4;
	add.s64 	%rd4, %rd1, %rd16;
	cvta.to.global.u64 	%rd5, %rd8;
	cvta.to.global.u64 	%rd6, %rd9;
	mov.f32 	%f21, 0f00000000;
$L__BB14_2:
	mul.hi.s32 	%r10, %r17, 1431655766;
	shr.u32 	%r11, %r10, 31;
	add.s32 	%r12, %r10, %r11;
	mul.wide.s32 	%rd17, %r12, 4;
	add.s64 	%rd18, %rd5, %rd17;
	ld.global.f32 	%f6, [%rd18];
	mul.wide.s32 	%rd19, %r12, 16;
	add.s64 	%rd20, %rd6, %rd19;
	ld.global.f32 	%f7, [%rd20];
	mul.f32 	%f8, %f6, %f7;
	st.global.f32 	[%rd4], %f8;
	ld.global.f32 	%f9, [%rd20+4];
	mul.f32 	%f10, %f6, %f9;
	st.global.f32 	[%rd4+4], %f10;
	ld.global.f32 	%f11, [%rd20+8];
	mul.f32 	%f12, %f6, %f11;
	st.global.f32 	[%rd4+8], %f12;
	add.f32 	%f21, %f21, %f6;
	add.s32 	%r17, %r17, 3;
	ld.global.u32 	%r13, [%rd2];
	ld.global.u32 	%r14, [%rd3];
	add.s32 	%r15, %r14, %r13;
	setp.lt.s32 	%p2, %r17, %r15;
	@%p2 bra 	$L__BB14_2;
$L__BB14_3:
	cvta.to.global.u64 	%rd21, %rd7;
	sqrt.rn.f32 	%f13, %f21;
	add.s64 	%rd23, %rd21, %rd15;
	st.global.f32 	[%rd23], %f13;
	mul.lo.s32 	%r16, %r1, 3;
	mul.wide.s32 	%rd24, %r16, 4;
	add.s64 	%rd25, %rd1, %rd24;
	ld.global.f32 	%f14, [%rd25];
	div.rn.f32 	%f15, %f14, %f21;
	st.global.f32 	[%rd25], %f15;
	ld.global.f32 	%f16, [%rd25+4];
	div.rn.f32 	%f17, %f16, %f21;
	st.global.f32 	[%rd25+4], %f17;
	ld.global.f32 	%f18, [%rd25+8];
	div.rn.f32 	%f19, %f18, %f21;
	st.global.f32 	[%rd25+8], %f19;
	ret;

}
	// .globl	_Z12geometricDOFPfP6float4S_PiS2_iS_S_
.visible .entry _Z12geometricDOFPfP6float4S_PiS2_iS_S_(
	.param .u64 .ptr .align 1 _Z12geometricDOFPfP6float4S_PiS2_iS_S__param_0,
	.param .u64 .ptr .align 1 _Z12geometricDOFPfP6float4S_PiS2_iS_S__param_1,
	.param .u64 .ptr .align 1 _Z12geometricDOFPfP6float4S_PiS2_iS_S__param_2,
	.param .u64 .ptr .align 1 _Z12geometricDOFPfP6float4S_PiS2_iS_S__param_3,
	.param .u64 .ptr .align 1 _Z12geometricDOFPfP6float4S_PiS2_iS_S__param_4,
	.param .u32 _Z12geometricDOFPfP6float4S_PiS2_iS_S__param_5,
	.param .u64 .ptr .align 1 _Z12geometricDOFPfP6float4S_PiS2_iS_S__param_6,
	.param .u64 .ptr .align 1 _Z12geometricDOFPfP6float4S_PiS2_iS_S__param_7
)
{
	.reg .pred 	%p<14>;
	.reg .b32 	%r<67>;
	.reg .b32 	%f<109>;
	.reg .b64 	%rd<38>;

	ld.param.u64 	%rd13, [_Z12geometricDOFPfP6float4S_PiS2_iS_S__param_0];
	ld.param.u64 	%rd8, [_Z12geometricDOFPfP6float4S_PiS2_iS_S__param_1];
	ld.param.u64 	%rd9, [_Z12geometricDOFPfP6float4S_PiS2_iS_S__param_2];
	ld.param.u64 	%rd10, [_Z12geometricDOFPfP6float4S_PiS2_iS_S__param_3];
	ld.param.u64 	%rd14, [_Z12geometricDOFPfP6float4S_PiS2_iS_S__param_4];
	ld.param.u32 	%r33, [_Z12geometricDOFPfP6float4S_PiS2_iS_S__param_5];
	ld.param.u64 	%rd11, [_Z12geometricDOFPfP6float4S_PiS2_iS_S__param_6];
	ld.param.u64 	%rd12, [_Z12geometricDOFPfP6float4S_PiS2_iS_S__param_7];
	cvta.to.global.u64 	%rd1, %rd13;
	cvta.to.global.u64 	%rd15, %rd14;
	mov.u32 	%r34, %ctaid.x;
	mov.u32 	%r35, %ntid.x;
	mov.u32 	%r36, %tid.x;
	mad.lo.s32 	%r1, %r34, %r35, %r36;
	mul.wide.s32 	%rd16, %r1, 4;
	add.s64 	%rd2, %rd15, %rd16;
	ld.global.u32 	%r57, [%rd2];
	setp.lt.s32 	%p1, %r57, 4;
	@%p1 bra 	$L__BB15_3;
	cvta.to.global.u64 	%rd17, %rd10;
	add.s64 	%rd3, %rd17, %rd16;
	mul.lo.s32 	%r38, %r1, %r33;
	mul.lo.s32 	%r3, %r38, 6;
	cvta.to.global.u64 	%rd4, %rd9;
	cvta.to.global.u64 	%rd5, %rd11;
	cvta.to.global.u64 	%rd6, %rd8;
	cvta.to.global.u64 	%rd7, %rd12;
	mov.b32 	%r58, 0;
$L__BB15_2:
	ld.global.u32 	%r39, [%rd3];
	add.s32 	%r40, %r39, %r58;
	mul.hi.s32 	%r41, %r40, 1431655766;
	shr.u32 	%r42, %r41, 31;
	add.s32 	%r43, %r41, %r42;
	mul.wide.s32 	%rd19, %r43, 4;
	add.s64 	%rd20, %rd4, %rd19;
	ld.global.f32 	%f16, [%rd20];
	sqrt.rn.f32 	%f17, %f16;
	add.s64 	%rd21, %rd5, %rd19;
	ld.global.f32 	%f18, [%rd21];
	div.rn.f32 	%f19, %f17, %f18;
	mad.lo.s32 	%r44, %r58, 6, %r3;
	mul.wide.s32 	%rd22, %r44, 4;
	add.s64 	%rd23, %rd1, %rd22;
	st.global.f32 	[%rd23], %f19;
	st.global.f32 	[%rd23+28], %f19;
	st.global.f32 	[%rd23+56], %f19;
	mul.wide.s32 	%rd24, %r43, 16;
	add.s64 	%rd25, %rd6, %rd24;
	.pragma "used_bytes_mask 4095";
	ld.global.v4.f32 	{%f20, %f21, %f22, %f23}, [%rd25];
	mul.lo.s32 	%r45, %r43, 3;
	mul.wide.s32 	%rd26, %r45, 4;
	add.s64 	%rd27, %rd7, %rd26;
	ld.global.f32 	%f24, [%rd27];
	sub.f32 	%f25, %f20, %f24;
	ld.global.f32 	%f26, [%rd27+4];
	sub.f32 	%f27, %f21, %f26;
	ld.global.f32 	%f28, [%rd27+8];
	sub.f32 	%f29, %f22, %f28;
	mul.f32 	%f30, %f19, %f29;
	st.global.f32 	[%rd23+36], %f30;
	neg.f32 	%f31, %f27;
	mul.f32 	%f32, %f19, %f31;
	st.global.f32 	[%rd23+60], %f32;
	neg.f32 	%f33, %f29;
	mul.f32 	%f34, %f19, %f33;
	st.global.f32 	[%rd23+16], %f34;
	neg.f32 	%f35, %f25;
	mul.f32 	%f36, %f19, %f35;
	st.global.f32 	[%rd23+64], %f36;
	mul.f32 	%f37, %f19, %f27;
	st.global.f32 	[%rd23+20], %f37;
	st.global.f32 	[%rd23+44], %f36;
	add.s32 	%r58, %r58, 3;
	ld.global.u32 	%r57, [%rd2];
	add.s32 	%r46, %r57, -3;
	setp.lt.s32 	%p2, %r58, %r46;
	@%p2 bra 	$L__BB15_2;
$L__BB15_3:
	setp.lt.s32 	%p3, %r57, 1;
	mov.f32 	%f108, 0f00000000;
	@%p3 bra 	$L__BB15_16;
	mul.lo.s32 	%r5, %r33, %r1;
	and.b32  	%r6, %r57, 15;
	setp.lt.u32 	%p4, %r57, 16;
	mov.f32 	%f108, 0f00000000;
	mov.b32 	%r61, 0;
	@%p4 bra 	$L__BB15_7;
	and.b32  	%r61, %r57, 2147483632;
	neg.s32 	%r60, %r61;
	mul.lo.s32 	%r59, %r5, 6;
	mov.f32 	%f108, 0f00000000;
$L__BB15_6:
	.pragma "nounroll";
	mul.wide.s32 	%rd28, %r59, 4;
	add.s64 	%rd29, %rd1, %rd28;
	ld.global.f32 	%f42, [%rd29+12];
	fma.rn.f32 	%f43, %f42, %f42, %f108;
	ld.global.f32 	%f44, [%rd29+36];
	fma.rn.f32 	%f45, %f44, %f44, %f43;
	ld.global.f32 	%f46, [%rd29+60];
	fma.rn.f32 	%f47, %f46, %f46, %f45;
	ld.global.f32 	%f48, [%rd29+84];
	fma.rn.f32 	%f49, %f48, %f48, %f47;
	ld.global.f32 	%f50, [%rd29+108];
	fma.rn.f32 	%f51, %f50, %f50, %f49;
	ld.global.f32 	%f52, [%rd29+132];
	fma.rn.f32 	%f53, %f52, %f52, %f51;
	ld.global.f32 	%f54, [%rd29+156];
	fma.rn.f32 	%f55, %f54, %f54, %f53;
	ld.global.f32 	%f56, [%rd29+180];
	fma.rn.f32 	%f57, %f56, %f56, %f55;
	ld.global.f32 	%f58, [%rd29+204];
	fma.rn.f32 	%f59, %f58, %f58, %f57;
	ld.global.f32 	%f60, [%rd29+228];
	fma.rn.f32 	%f61, %f60, %f60, %f59;
	ld.global.f32 	%f62, [%rd29+252];
	fma.rn.f32 	%f63, %f62, %f62, %f61;
	ld.global.f32 	%f64, [%rd29+276];
	fma.rn.f32 	%f65, %f64, %f64, %f63;
	ld.global.f32 	%f66, [%rd29+300];
	fma.rn.f32 	%f67, %f66, %f66, %f65;
	ld.global.f32 	%f68, [%rd29+324];
	fma.rn.f32 	%f69, %f68, %f68, %f67;
	ld.global.f32 	%f70, [%rd29+348];
	fma.rn.f32 	%f71, %f70, %f70, %f69;
	ld.global.f32 	%f72, [%rd29+372];
	fma.rn.f32 	%f108, %f72, %f72, %f71;
	add.s32 	%r60, %r60, 16;
	add.s32 	%r59, %r59, 96;
	setp.ne.s32 	%p5, %r60, 0;
	@%p5 bra 	$L__BB15_6;
$L__BB15_7:
	setp.eq.s32 	%p6, %r6, 0;
	@%p6 bra 	$L__BB15_16;
	and.b32  	%r18, %r57, 7;
	setp.lt.u32 	%p7, %r6, 8;
	@%p7 bra 	$L__BB15_10;
	add.s32 	%r48, %r61, %r5;
	mul.lo.s32 	%r49, %r48, 6;
	mul.wide.s32 	%rd30, %r49, 4;
	add.s64 	%rd31, %rd1, %rd30;
	ld.global.f32 	%f74, [%rd31+12];
	fma.rn.f32 	%f75, %f74, %f74, %f108;
	ld.global.f32 	%f76, [%rd31+36];
	fma.rn.f32 	%f77, %f76, %f76, %f75;
	ld.global.f32 	%f78, [%rd31+60];
	fma.rn.f32 	%f79, %f78, %f78, %f77;
	ld.global.f32 	%f80, [%rd31+84];
	fma.rn.f32 	%f81, %f80, %f80, %f79;
	ld.global.f32 	%f82, [%rd31+108];
	fma.rn.f32 	%f83, %f82, %f82, %f81;
	ld.global.f32 	%f84, [%rd31+132];
	fma.rn.f32 	%f85, %f84, %f84, %f83;
	ld.global.f32 	%f86, [%rd31+156];
	fma.rn.f32 	%f87, %f86, %f86, %f85;
	ld.global.f32 	%f88, [%rd31+180];
	fma.rn.f32 	%f108, %f88, %f88, %f87;
	add.s32 	%r61, %r61, 8;
$L__BB15_10:
	setp.eq.s32 	%p8, %r18, 0;
	@%p8 bra 	$L__BB15_16;
	and.b32  	%r21, %r57, 3;
	setp.lt.u32 	%p9, %r18, 4;
	@%p9 bra 	$L__BB15_13;
	add.s32 	%r50, %r61, %r5;
	mul.lo.s32 	%r51, %r50, 6;
	mul.wide.s32 	%rd32, %r51, 4;
	add.s64 	%rd33, %rd1, %rd32;
	ld.global.f32 	%f90, [%rd33+12];
	fma.rn.f32 	%f91, %f90, %f90, %f108;
	ld.global.f32 	%f92, [%rd33+36];
	fma.rn.f32 	%f93, %f92, %f92, %f91;
	ld.global.f32 	%f94, [%rd33+60];
	fma.rn.f32 	%f95, %f94, %f94, %f93;
	ld.global.f32 	%f96, [%rd33+84];
	fma.rn.f32 	%f108, %f96, %f96, %f95;
	add.s32 	%r61, %r61, 4;
$L__BB15_13:
	setp.eq.s32 	%p10, %r21, 0;
	@%p10 bra 	$L__BB15_16;
	add.s32 	%r52, %r61, %r5;
	mul.lo.s32 	%r65, %r52, 6;
	neg.s32 	%r64, %r21;
$L__BB15_15:
	.pragma "nounroll";
	mul.wide.s32 	%rd34, %r65, 4;
	add.s64 	%rd35, %rd1, %rd34;
	ld.global.f32 	%f97, [%rd35+12];
	fma.rn.f32 	%f108, %f97, %f97, %f108;
	add.s32 	%r65, %r65, 6;
	add.s32 	%r64, %r64, 1;
	setp.ne.s32 	%p11, %r64, 0;
	@%p11 bra 	$L__BB15_15;
$L__BB15_16:
	setp.lt.s32 	%p12, %r57, 1;
	sqrt.rn.f32 	%f14, %f108;
	@%p12 bra 	$L__BB15_19;
	mul.lo.s32 	%r30, %r33, %r1;
	rcp.rn.f32 	%f15, %f14;
	mov.b32 	%r66, 0;
$L__BB15_18:
	add.s32 	%r54, %r66, %r30;
	mul.lo.s32 	%r55, %r54, 6;
	mul.wide.s32 	%rd36, %r55, 4;
	add.s64 	%rd37, %rd1, %rd36;
	ld.global.f32 	%f98, [%rd37+12];
	mul.f32 	%f99, %f15, %f98;
	st.global.f32 	[%rd37+12], %f99;
	add.s32 	%r66, %r66, 1;
	ld.global.u32 	%r56, [%rd2];
	setp.lt.s32 	%p13, %r66, %r56;
	@%p13 bra 	$L__BB15_18;
$L__BB15_19:
	ret;

}
	// .globl	_Z15orthogonalize23PfPiii
.visible .entry _Z15orthogonalize23PfPiii(
	.param .u64 .ptr .align 1 _Z15orthogonalize23PfPiii_param_0,
	.param .u64 .ptr .align 1 _Z15orthogonalize23PfPiii_param_1,
	.param .u32 _Z15orthogonalize23PfPiii_param_2,
	.param .u32 _Z15orthogonalize23PfPiii_param_3
)
{
	.reg .pred 	%p<26>;
	.reg .b32 	%r<107>;
	.reg .b32 	%f<160>;
	.reg .b64 	%rd<37>;

	ld.param.u64 	%rd4, [_Z15orthogonalize23PfPiii_param_0];
	ld.param.u64 	%rd5, [_Z15orthogonalize23PfPiii_param_1];
	ld.param.u32 	%r49, [_Z15orthogonalize23PfPiii_param_3];
	cvta.to.global.u64 	%rd1, %rd4;
	cvta.to.global.u64 	%rd6, %rd5;
	mov.u32 	%r50, %ctaid.x;
	mov.u32 	%r51, %ntid.x;
	mov.u32 	%r52, %tid.x;
	mad.lo.s32 	%r53, %r50, %r51, %r52;
	mul.wide.s32 	%rd7, %r53, 4;
	add.s64 	%rd2, %rd6, %rd7;
	mul.lo.s32 	%r1, %r49, %r53;
	ld.global.u32 	%r99, [%rd2];
	mul.lo.s32 	%r3, %r1, 6;
	mov.b32 	%r88, 4;
$L__BB16_1:
	add.s32 	%r6, %r3, %r88;
	mov.b32 	%r91, 3;
$L__BB16_2:
	setp.lt.s32 	%p1, %r99, 1;
	mov.f32 	%f150, 0f00000000;
	@%p1 bra 	$L__BB16_33;
	and.b32  	%r12, %r99, 7;
	setp.lt.u32 	%p2, %r99, 8;
	mov.f32 	%f150, 0f00000000;
	mov.b32 	%r92, 0;
	@%p2 bra 	$L__BB16_25;
	and.b32  	%r92, %r99, 2147483640;
	neg.s32 	%r97, %r92;
	add.s32 	%r96, %r3, %r91;
	mov.f32 	%f150, 0f00000000;
	mov.u32 	%r95, %r6;
	bra.uni 	$L__BB16_24;
$L__BB16_5:
	setp.lt.s32 	%p13, %r99, 1;
	mov.f32 	%f159, 0f00000000;
	@%p13 bra 	$L__BB16_19;
	and.b32  	%r7, %r99, 15;
	setp.lt.u32 	%p14, %r99, 16;
	mov.f32 	%f159, 0f00000000;
	mov.b32 	%r102, 0;
	@%p14 bra 	$L__BB16_9;
	and.b32  	%r102, %r99, 2147483632;
	mov.f32 	%f159, 0f00000000;
	mov.b32 	%r101, 0;
$L__BB16_8:
	.pragma "nounroll";
	add.s32 	%r76, %r101, %r1;
	mad.lo.s32 	%r77, %r76, 6, %r88;
	mul.wide.s32 	%rd28, %r77, 4;
	add.s64 	%rd29, %rd1, %rd28;
	ld.global.f32 	%f84, [%rd29];
	fma.rn.f32 	%f85, %f84, %f84, %f159;
	ld.global.f32 	%f86, [%rd29+24];
	fma.rn.f32 	%f87, %f86, %f86, %f85;
	ld.global.f32 	%f88, [%rd29+48];
	fma.rn.f32 	%f89, %f88, %f88, %f87;
	ld.global.f32 	%f90, [%rd29+72];
	fma.rn.f32 	%f91, %f90, %f90, %f89;
	ld.global.f32 	%f92, [%rd29+96];
	fma.rn.f32 	%f93, %f92, %f92, %f91;
	ld.global.f32 	%f94, [%rd29+120];
	fma.rn.f32 	%f95, %f94, %f94, %f93;
	ld.global.f32 	%f96, [%rd29+144];
	fma.rn.f32 	%f97, %f96, %f96, %f95;
	ld.global.f32 	%f98, [%rd29+168];
	fma.rn.f32 	%f99, %f98, %f98, %f97;
	ld.global.f32 	%f100, [%rd29+192];
	fma.rn.f32 	%f101, %f100, %f100, %f99;
	ld.global.f32 	%f102, [%rd29+216];
	fma.rn.f32 	%f103, %f102, %f102, %f101;
	ld.global.f32 	%f104, [%rd29+240];
	fma.rn.f32 	%f105, %f104, %f104, %f103;
	ld.global.f32 	%f106, [%rd29+264];
	fma.rn.f32 	%f107, %f106, %f106, %f105;
	ld.global.f32 	%f108, [%rd29+288];
	fma.rn.f32 	%f109, %f108, %f108, %f107;
	ld.global.f32 	%f110, [%rd29+312];
	fma.rn.f32 	%f111, %f110, %f110, %f109;
	ld.global.f32 	%f112, [%rd29+336];
	fma.rn.f32 	%f113, %f112, %f112, %f111;
	ld.global.f32 	%f114, [%rd29+360];
	fma.rn.f32 	%f159, %f114, %f114, %f113;
	add.s32 	%r101, %r101, 16;
	setp.ne.s32 	%p15, %r101, %r102;
	@%p15 bra 	$L__BB16_8;
$L__BB16_9:
	setp.eq.s32 	%p16, %r7, 0;
	@%p16 bra 	$L__BB16_19;
	and.b32  	%r37, %r99, 7;
	setp.lt.u32 	%p17, %r7, 8;
	@%p17 bra 	$L__BB16_12;
	add.s32 	%r78, %r102, %r1;
	mad.lo.s32 	%r79, %r78, 6, %r88;
	mul.wide.s32 	%rd30, %r79, 4;
	add.s64 	%rd31, %rd1, %rd30;
	ld.global.f32 	%f116, [%rd31];
	fma.rn.f32 	%f117, %f116, %f116, %f159;
	ld.global.f32 	%f118, [%rd31+24];
	fma.rn.f32 	%f119, %f118, %f118, %f117;
	ld.global.f32 	%f120, [%rd31+48];
	fma.rn.f32 	%f121, %f120, %f120, %f119;
	ld.global.f32 	%f122, [%rd31+72];
	fma.rn.f32 	%f123, %f122, %f122, %f121;
	ld.global.f32 	%f124, [%rd31+96];
	fma.rn.f32 	%f125, %f124, %f124, %f123;
	ld.global.f32 	%f126, [%rd31+120];
	fma.rn.f32 	%f127, %f126, %f126, %f125;
	ld.global.f32 	%f128, [%rd31+144];
	fma.rn.f32 	%f129, %f128, %f128, %f127;
	ld.global.f32 	%f130, [%rd31+168];
	fma.rn.f32 	%f159, %f130, %f130, %f129;
	add.s32 	%r102, %r102, 8;
$L__BB16_12:
	setp.eq.s32 	%p18, %r37, 0;
	@%p18 bra 	$L__BB16_19;
	and.b32  	%r40, %r99, 3;
	setp.lt.u32 	%p19, %r37, 4;
	@%p19 bra 	$L__BB16_15;
	add.s32 	%r80, %r102, %r1;
	mad.lo.s32 	%r81, %r80, 6, %r88;
	mul.wide.s32 	%rd32, %r81, 4;
	add.s64 	%rd33, %rd1, %rd32;
	ld.global.f32 	%f132, [%rd33];
	fma.rn.f32 	%f133, %f132, %f132, %f159;
	ld.global.f32 	%f134, [%rd33+24];
	fma.rn.f32 	%f135, %f134, %f134, %f133;
	ld.global.f32 	%f136, [%rd33+48];
	fma.rn.f32 	%f137, %f136, %f136, %f135;
	ld.global.f32 	%f138, [%rd33+72];
	fma.rn.f32 	%f159, %f138, %f138, %f137;
	add.s32 	%r102, %r102, 4;
$L__BB16_15:
	setp.eq.s32 	%p20, %r40, 0;
	@%p20 bra 	$L__BB16_19;
	add.s32 	%r82, %r102, %r1;
	mad.lo.s32 	%r83, %r82, 6, %r88;
	mul.wide.s32 	%rd34, %r83, 4;
	add.s64 	%rd3, %rd1, %rd34;
	ld.global.f32 	%f139, [%rd3];
	fma.rn.f32 	%f159, %f139, %f139, %f159;
	setp.eq.s32 	%p21, %r40, 1;
	@%p21 bra 	$L__BB16_19;
	ld.global.f32 	%f140, [%rd3+24];
	fma.rn.f32 	%f159, %f140, %f140, %f159;
	setp.eq.s32 	%p22, %r40, 2;
	@%p22 bra 	$L__BB16_19;
	ld.global.f32 	%f141, [%rd3+48];
	fma.rn.f32 	%f159, %f141, %f141, %f159;
$L__BB16_19:
	setp.lt.s32 	%p23, %r99, 1;
	sqrt.rn.f32 	%f27, %f159;
	@%p23 bra 	$L__BB16_22;
	rcp.rn.f32 	%f28, %f27;
	mov.b32 	%r105, 0;
$L__BB16_21:
	add.s32 	%r85, %r105, %r1;
	mad.lo.s32 	%r86, %r85, 6, %r88;
	mul.wide.s32 	%rd35, %r86, 4;
	add.s64 	%rd36, %rd1, %rd35;
	ld.global.f32 	%f142, [%rd36];
	mul.f32 	%f143, %f28, %f142;
	st.global.f32 	[%rd36], %f143;
	add.s32 	%r105, %r105, 1;
	ld.global.u32 	%r99, [%rd2];
	setp.lt.s32 	%p24, %r105, %r99;
	@%p24 bra 	$L__BB16_21;
$L__BB16_22:
	add.s32 	%r88, %r88, 1;
	setp.ne.s32 	%p25, %r88, 6;
	@%p25 bra 	$L__BB16_1;
	ret;
$L__BB16_24:
	.pragma "nounroll";
	mul.wide.s32 	%rd8, %r96, 4;
	add.s64 	%rd9, %rd1, %rd8;
	ld.global.f32 	%f33, [%rd9];
	mul.wide.s32 	%rd10, %r95, 4;
	add.s64 	%rd11, %rd1, %rd10;
	ld.global.f32 	%f34, [%rd11];
	fma.rn.f32 	%f35, %f33, %f34, %f150;
	ld.global.f32 	%f36, [%rd9+24];
	ld.global.f32 	%f37, [%rd11+24];
	fma.rn.f32 	%f38, %f36, %f37, %f35;
	ld.global.f32 	%f39, [%rd9+48];
	ld.global.f32 	%f40, [%rd11+48];
	fma.rn.f32 	%f41, %f39, %f40, %f38;
	ld.global.f32 	%f42, [%rd9+72];
	ld.global.f32 	%f43, [%rd11+72];
	fma.rn.f32 	%f44, %f42, %f43, %f41;
	ld.global.f32 	%f45, [%rd9+96];
	ld.global.f32 	%f46, [%rd11+96];
	fma.rn.f32 	%f47, %f45, %f46, %f44;
	ld.global.f32 	%f48, [%rd9+120];
	ld.global.f32 	%f49, [%rd11+120];
	fma.rn.f32 	%f50, %f48, %f49, %f47;
	ld.global.f32 	%f51, [%rd9+144];
	ld.global.f32 	%f52, [%rd11+144];
	fma.rn.f32 	%f53, %f51, %f52, %f50;
	ld.global.f32 	%f54, [%rd9+168];
	ld.global.f32 	%f55, [%rd11+168];
	fma.rn.f32 	%f150, %f54, %f55, %f53;
	add.s32 	%r97, %r97, 8;
	add.s32 	%r96, %r96, 48;
	add.s32 	%r95, %r95, 48;
	setp.eq.s32 	%p3, %r97, 0;
	@%p3 bra 	$L__BB16_25;
	bra.uni 	$L__BB16_24;
$L__BB16_25:
	setp.eq.s32 	%p4, %r12, 0;
	@%p4 bra 	$L__BB16_33;
	and.b32  	%r17, %r99, 3;
	setp.lt.u32 	%p5, %r12, 4;
	@%p5 bra 	$L__BB16_28;
	add.s32 	%r56, %r92, %r1;
	mul.lo.s32 	%r57, %r56, 6;
	add.s32 	%r58, %r57, %r91;
	mul.wide.s32 	%rd12, %r58, 4;
	add.s64 	%rd13, %rd1, %rd12;
	ld.global.f32 	%f57, [%rd13];
	add.s32 	%r59, %r57, %r88;
	mul.wide.s32 	%rd14, %r59, 4;
	add.s64 	%rd15, %rd1, %rd14;
	ld.global.f32 	%f58, [%rd15];
	fma.rn.f32 	%f59, %f57, %f58, %f150;
	ld.global.f32 	%f60, [%rd13+24];
	ld.global.f32 	%f61, [%rd15+24];
	fma.rn.f32 	%f62, %f60, %f61, %f59;
	ld.global.f32 	%f63, [%rd13+48];
	ld.global.f32 	%f64, [%rd15+48];
	fma.rn.f32 	%f65, %f63, %f64, %f62;
	ld.global.f32 	%f66, [%rd13+72];
	ld.global.f32 	%f67, [%rd15+72];
	fma.rn.f32 	%f150, %f66, %f67, %f65;
	add.s32 	%r92, %r92, 4;
$L__BB16_28:
	setp.eq.s32 	%p6, %r17, 0;
	@%p6 bra 	$L__BB16_33;
	setp.eq.s32 	%p7, %r17, 1;
	@%p7 bra 	$L__BB16_31;
	add.s32 	%r60, %r92, %r1;
	mul.lo.s32 	%r61, %r60, 6;
	add.s32 	%r62, %r61, %r91;
	mul.wide.s32 	%rd16, %r62, 4;
	add.s64 	%rd17, %rd1, %rd16;
	ld.global.f32 	%f69, [%rd17];
	add.s32 	%r63, %r61, %r88;
	mul.wide.s32 	%rd18, %r63, 4;
	add.s64 	%rd19, %rd1, %rd18;
	ld.global.f32 	%f70, [%rd19];
	fma.rn.f32 	%f71, %f69, %f70, %f150;
	ld.global.f32 	%f72, [%rd17+24];
	ld.global.f32 	%f73, [%rd19+24];
	fma.rn.f32 	%f150, %f72, %f73, %f71;
	add.s32 	%r92, %r92, 2;
$L__BB16_31:
	and.b32  	%r64, %r99, 1;
	setp.eq.b32 	%p8, %r64, 1;
	not.pred 	%p9, %p8;
	@%p9 bra 	$L__BB16_33;
	add.s32 	%r65, %r92, %r1;
	mul.lo.s32 	%r66, %r65, 6;
	add.s32 	%r67, %r66, %r91;
	mul.wide.s32 	%rd20, %r67, 4;
	add.s64 	%rd21, %rd1, %rd20;
	ld.global.f32 	%f74, [%rd21];
	add.s32 	%r68, %r66, %r88;
	mul.wide.s32 	%rd22, %r68, 4;
	add.s64 	%rd23, %rd1, %rd22;
	ld.global.f32 	%f75, [%rd23];
	fma.rn.f32 	%f150, %f74, %f75, %f150;
$L__BB16_33:
	setp.lt.s32 	%p10, %r99, 1;
	@%p10 bra 	$L__BB16_36;
	mov.b32 	%r98, 0;
$L__BB16_35:
	add.s32 	%r70, %r98, %r1;
	mul.lo.s32 	%r71, %r70, 6;
	add.s32 	%r72, %r71, %r91;
	mul.wide.s32 	%rd24, %r72, 4;
	add.s64 	%rd25, %rd1, %rd24;
	ld.global.f32 	%f76, [%rd25];
	mul.f32 	%f77, %f150, %f76;
	add.s32 	%r73, %r71, %r88;
	mul.wide.s32 	%rd26, %r73, 4;
	add.s64 	%rd27, %rd1, %rd26;
	ld.global.f32 	%f78, [%rd27];
	sub.f32 	%f79, %f78, %f77;
	st.global.f32 	[%rd27], %f79;
	add.s32 	%r98, %r98, 1;
	ld.global.u32 	%r99, [%rd2];
	setp.lt.s32 	%p11, %r98, %r99;
	@%p11 bra 	$L__BB16_35;
$L__BB16_36:
	add.s32 	%r91, %r91, 1;
	setp.eq.s32 	%p12, %r91, %r88;
	@%p12 bra 	$L__BB16_5;
	bra.uni 	$L__BB16_2;

}
	// .globl	_Z13orthogonalizePfS_iPiS0_i
.visible .entry _Z13orthogonalizePfS_iPiS0_i(
	.param .u64 .ptr .align 1 _Z13orthogonalizePfS_iPiS0_i_param_0,
	.param .u64 .ptr .align 1 _Z13orthogonalizePfS_iPiS0_i_param_1,
	.param .u32 _Z13orthogonalizePfS_iPiS0_i_param_2,
	.param .u64 .ptr .align 1 _Z13orthogonalizePfS_iPiS0_i_param_3,
	.param .u64 .ptr .align 1 _Z13orthogonalizePfS_iPiS0_i_param_4,
	.param .u32 _Z13orthogonalizePfS_iPiS0_i_param_5
)
{
	.reg .pred 	%p<50>;
	.reg .b32 	%r<193>;
	.reg .b32 	%f<157>;
	.reg .b64 	%rd<95>;
	.reg .b64 	%fd<178>;

	ld.param.u64 	%rd13, [_Z13orthogonalizePfS_iPiS0_i_param_0];
	ld.param.u64 	%rd14, [_Z13orthogonalizePfS_iPiS0_i_param_1];
	ld.param.u64 	%rd15, [_Z13orthogonalizePfS_iPiS0_i_param_3];
	ld.param.u64 	%rd16, [_Z13orthogonalizePfS_iPiS0_i_param_4];
	ld.param.u32 	%r65, [_Z13orthogonalizePfS_iPiS0_i_param_5];
	cvta.to.global.u64 	%rd1, %rd13;
	cvta.to.global.u64 	%rd2, %rd14;
	cvta.to.global.u64 	%rd17, %rd16;
	cvta.to.global.u64 	%rd18, %rd15;
	mov.u32 	%r67, %ctaid.x;
	mov.u32 	%r68, %ntid.x;
	mov.u32 	%r69, %tid.x;
	mad.lo.s32 	%r1, %r67, %r68, %r69;
	mul.wide.s32 	%rd19, %r1, 4;
	add.s64 	%rd20, %rd18, %rd19;
	ld.global.u32 	%r2, [%rd20];
	add.s64 	%rd3, %rd17, %rd19;
	ld.global.u32 	%r70, [%rd3];
	mul.hi.s32 	%r71, %r70, 1431655766;
	shr.u32 	%r72, %r71, 31;
	add.s32 	%r3, %r71, %r72;
	setp.lt.s32 	%p1, %r2, 1;
	setp.eq.s32 	%p2, %r2, 6;
	or.pred  	%p3, %p1, %p2;
	mov.b32 	%r187, 6;
	@%p3 bra 	$L__BB17_13;
	mul.lo.s32 	%r4, %r65, %r1;
	and.b32  	%r5, %r2, 7;
	and.b32  	%r6, %r2, 2147483644;
	and.b32  	%r7, %r2, 2147483640;
	mov.b32 	%r170, 0;
	mov.b32 	%r187, 6;
$L__BB17_2:
	add.s32 	%r76, %r2, -1;
	setp.lt.u32 	%p4, %r76, 3;
	mov.b32 	%r172, 0;
	@%p4 bra 	$L__BB17_5;
	mov.b32 	%r173, 0;
$L__BB17_4:
	ld.global.u32 	%r78, [%rd3];
	add.s32 	%r79, %r78, %r173;
	mad.lo.s32 	%r80, %r79, %r65, %r170;
	mul.wide.s32 	%rd21, %r80, 4;
	add.s64 	%rd22, %rd1, %rd21;
	ld.global.f32 	%f1, [%rd22];
	add.s32 	%r81, %r173, %r4;
	mad.lo.s32 	%r82, %r81, 6, %r187;
	mul.wide.s32 	%rd23, %r82, 4;
	add.s64 	%rd24, %rd2, %rd23;
	st.global.f32 	[%rd24], %f1;
	ld.global.u32 	%r83, [%rd3];
	add.s32 	%r84, %r173, %r83;
	mad.lo.s32 	%r85, %r65, %r84, %r65;
	add.s32 	%r86, %r85, %r170;
	mul.wide.s32 	%rd25, %r86, 4;
	add.s64 	%rd26, %rd1, %rd25;
	ld.global.f32 	%f2, [%rd26];
	st.global.f32 	[%rd24+24], %f2;
	ld.global.u32 	%r87, [%rd3];
	add.s32 	%r88, %r173, %r87;
	add.s32 	%r89, %r88, 2;
	mad.lo.s32 	%r90, %r89, %r65, %r170;
	mul.wide.s32 	%rd27, %r90, 4;
	add.s64 	%rd28, %rd1, %rd27;
	ld.global.f32 	%f3, [%rd28];
	st.global.f32 	[%rd24+48], %f3;
	ld.global.u32 	%r91, [%rd3];
	add.s32 	%r92, %r173, %r91;
	add.s32 	%r93, %r92, 3;
	mad.lo.s32 	%r94, %r93, %r65, %r170;
	mul.wide.s32 	%rd29, %r94, 4;
	add.s64 	%rd30, %rd1, %rd29;
	ld.global.f32 	%f4, [%rd30];
	st.global.f32 	[%rd24+72], %f4;
	add.s32 	%r173, %r173, 4;
	setp.eq.s32 	%p5, %r173, %r6;
	mov.u32 	%r172, %r6;
	@%p5 bra 	$L__BB17_5;
	bra.uni 	$L__BB17_4;
$L__BB17_5:
	and.b32  	%r20, %r2, 3;
	setp.eq.s32 	%p6, %r20, 0;
	@%p6 bra 	$L__BB17_9;
	setp.eq.s32 	%p7, %r20, 1;
	ld.global.u32 	%r95, [%rd3];
	add.s32 	%r96, %r95, %r172;
	mad.lo.s32 	%r97, %r96, %r65, %r170;
	mul.wide.s32 	%rd31, %r97, 4;
	add.s64 	%rd32, %rd1, %rd31;
	ld.global.f32 	%f5, [%rd32];
	add.s32 	%r98, %r172, %r4;
	mad.lo.s32 	%r99, %r98, 6, %r187;
	mul.wide.s32 	%rd33, %r99, 4;
	add.s64 	%rd4, %rd2, %rd33;
	st.global.f32 	[%rd4], %f5;
	@%p7 bra 	$L__BB17_9;
	setp.eq.s32 	%p8, %r20, 2;
	ld.global.u32 	%r100, [%rd3];
	add.s32 	%r101, %r172, %r100;
	mad.lo.s32 	%r102, %r65, %r101, %r65;
	add.s32 	%r103, %r102, %r170;
	mul.wide.s32 	%rd34, %r103, 4;
	add.s64 	%rd35, %rd1, %rd34;
	ld.global.f32 	%f6, [%rd35];
	st.global.f32 	[%rd4+24], %f6;
	@%p8 bra 	$L__BB17_9;
	ld.global.u32 	%r104, [%rd3];
	add.s32 	%r105, %r172, %r104;
	add.s32 	%r106, %r105, 2;
	mad.lo.s32 	%r107, %r106, %r65, %r170;
	mul.wide.s32 	%rd36, %r107, 4;
	add.s64 	%rd37, %rd1, %rd36;
	ld.global.f32 	%f7, [%rd37];
	st.global.f32 	[%rd4+48], %f7;
$L__BB17_9:
	setp.lt.s32 	%p9, %r187, 1;
	@%p9 bra 	$L__BB17_25;
	mov.b32 	%r174, 0;
$L__BB17_11:
	setp.lt.u32 	%p10, %r76, 7;
	ld.global.u32 	%r25, [%rd3];
	mov.f64 	%fd168, 0d0000000000000000;
	mov.b32 	%r176, 0;
	@%p10 bra 	$L__BB17_49;
	mov.f64 	%fd168, 0d0000000000000000;
	mov.b32 	%r178, 0;
	bra.uni 	$L__BB17_48;
$L__BB17_13:
	setp.lt.s32 	%p42, %r187, 1;
	@%p42 bra 	$L__BB17_24;
	mul.lo.s32 	%r11, %r65, %r1;
	add.s32 	%r12, %r2, -1;
	and.b32  	%r13, %r2, 3;
	and.b32  	%r14, %r2, 2147483644;
	neg.s32 	%r15, %r14;
	mad.lo.s32 	%r16, %r3, %r65, %r3;
	shl.b32 	%r17, %r65, 2;
	mul.lo.s32 	%r18, %r11, 6;
	mov.b32 	%r188, 0;
	mul.wide.s32 	%rd11, %r65, 4;
$L__BB17_15:
	setp.lt.s32 	%p43, %r2, 1;
	@%p43 bra 	$L__BB17_23;
	setp.lt.u32 	%p44, %r12, 3;
	mov.b32 	%r192, 0;
	@%p44 bra 	$L__BB17_19;
	add.s32 	%r190, %r16, %r188;
	add.s32 	%r189, %r18, %r188;
	mov.u32 	%r191, %r15;
$L__BB17_18:
	mul.wide.s32 	%rd84, %r189, 4;
	add.s64 	%rd85, %rd2, %rd84;
	ld.global.f32 	%f150, [%rd85];
	mul.wide.s32 	%rd86, %r190, 4;
	add.s64 	%rd87, %rd1, %rd86;
	st.global.f32 	[%rd87], %f150;
	ld.global.f32 	%f151, [%rd85+24];
	add.s64 	%rd89, %rd87, %rd11;
	st.global.f32 	[%rd89], %f151;
	ld.global.f32 	%f152, [%rd85+48];
	add.s64 	%rd90, %rd89, %rd11;
	st.global.f32 	[%rd90], %f152;
	ld.global.f32 	%f153, [%rd85+72];
	add.s64 	%rd91, %rd90, %rd11;
	st.global.f32 	[%rd91], %f153;
	add.s32 	%r191, %r191, 4;
	add.s32 	%r190, %r190, %r17;
	add.s32 	%r189, %r189, 24;
	setp.ne.s32 	%p45, %r191, 0;
	mov.u32 	%r192, %r14;
	@%p45 bra 	$L__BB17_18;
$L__BB17_19:
	setp.eq.s32 	%p46, %r13, 0;
	@%p46 bra 	$L__BB17_23;
	setp.eq.s32 	%p47, %r13, 1;
	add.s32 	%r164, %r192, %r11;
	mad.lo.s32 	%r165, %r164, 6, %r188;
	mul.wide.s32 	%rd92, %r165, 4;
	add.s64 	%rd9, %rd2, %rd92;
	ld.global.f32 	%f154, [%rd9];
	add.s32 	%r166, %r192, %r3;
	add.s32 	%r167, %r188, %r3;
	mad.lo.s32 	%r168, %r166, %r65, %r167;
	mul.wide.s32 	%rd93, %r168, 4;
	add.s64 	%rd10, %rd1, %rd93;
	st.global.f32 	[%rd10], %f154;
	@%p47 bra 	$L__BB17_23;
	setp.eq.s32 	%p48, %r13, 2;
	ld.global.f32 	%f155, [%rd9+24];
	add.s64 	%rd12, %rd10, %rd11;
	st.global.f32 	[%rd12], %f155;
	@%p48 bra 	$L__BB17_23;
	ld.global.f32 	%f156, [%rd9+48];
	add.s64 	%rd94, %rd12, %rd11;
	st.global.f32 	[%rd94], %f156;
$L__BB17_23:
	add.s32 	%r188, %r188, 1;
	setp.ne.s32 	%p49, %r188, %r187;
	@%p49 bra 	$L__BB17_15;
$L__BB17_24:
	ret;
$L__BB17_25:
	setp.lt.u32 	%p24, %r76, 15;
	mov.f64 	%fd177, 0d0000000000000000;
	mov.b32 	%r183, 0;
	@%p24 bra 	$L__BB17_28;
	mov.f64 	%fd177, 0d0000000000000000;
	mov.b32 	%r181, 0;
$L__BB17_27:
	.pragma "nounroll";
	add.s32 	%r146, %r181, %r4;
	mad.lo.s32 	%r147, %r146, 6, %r187;
	mul.wide.s32 	%rd74, %r147, 4;
	add.s64 	%rd75, %rd2, %rd74;
	ld.global.f32 	%f74, [%rd75];
	mul.f32 	%f75, %f74, %f74;
	cvt.f64.f32 	%fd90, %f75;
	add.f64 	%fd91, %fd177, %fd90;
	ld.global.f32 	%f76, [%rd75+24];
	mul.f32 	%f77, %f76, %f76;
	cvt.f64.f32 	%fd92, %f77;
	add.f64 	%fd93, %fd91, %fd92;
	ld.global.f32 	%f78, [%rd75+48];
	mul.f32 	%f79, %f78, %f78;
	cvt.f64.f32 	%fd94, %f79;
	add.f64 	%fd95, %fd93, %fd94;
	ld.global.f32 	%f80, [%rd75+72];
	mul.f32 	%f81, %f80, %f80;
	cvt.f64.f32 	%fd96, %f81;
	add.f64 	%fd97, %fd95, %fd96;
	ld.global.f32 	%f82, [%rd75+96];
	mul.f32 	%f83, %f82, %f82;
	cvt.f64.f32 	%fd98, %f83;
	add.f64 	%fd99, %fd97, %fd98;
	ld.global.f32 	%f84, [%rd75+120];
	mul.f32 	%f85, %f84, %f84;
	cvt.f64.f32 	%fd100, %f85;
	add.f64 	%fd101, %fd99, %fd100;
	ld.global.f32 	%f86, [%rd75+144];
	mul.f32 	%f87, %f86, %f86;
	cvt.f64.f32 	%fd102, %f87;
	add.f64 	%fd103, %fd101, %fd102;
	ld.global.f32 	%f88, [%rd75+168];
	mul.f32 	%f89, %f88, %f88;
	cvt.f64.f32 	%fd104, %f89;
	add.f64 	%fd105, %fd103, %fd104;
	ld.global.f32 	%f90, [%rd75+192];
	mul.f32 	%f91, %f90, %f90;
	cvt.f64.f32 	%fd106, %f91;
	add.f64 	%fd107, %fd105, %fd106;
	ld.global.f32 	%f92, [%rd75+216];
	mul.f32 	%f93, %f92, %f92;
	cvt.f64.f32 	%fd108, %f93;
	add.f64 	%fd109, %fd107, %fd108;
	ld.global.f32 	%f94, [%rd75+240];
	mul.f32 	%f95, %f94, %f94;
	cvt.f64.f32 	%fd110, %f95;
	add.f64 	%fd111, %fd109, %fd110;
	ld.global.f32 	%f96, [%rd75+264];
	mul.f32 	%f97, %f96, %f96;
	cvt.f64.f32 	%fd112, %f97;
	add.f64 	%fd113, %fd111, %fd112;
	ld.global.f32 	%f98, [%rd75+288];
	mul.f32 	%f99, %f98, %f98;
	cvt.f64.f32 	%fd114, %f99;
	add.f64 	%fd115, %fd113, %fd114;
	ld.global.f32 	%f100, [%rd75+312];
	mul.f32 	%f101, %f100, %f100;
	cvt.f64.f32 	%fd116, %f101;
	add.f64 	%fd117, %fd115, %fd116;
	ld.global.f32 	%f102, [%rd75+336];
	mul.f32 	%f103, %f102, %f102;
	cvt.f64.f32 	%fd118, %f103;
	add.f64 	%fd119, %fd117, %fd118;
	ld.global.f32 	%f104, [%rd75+360];
	mul.f32 	%f105, %f104, %f104;
	cvt.f64.f32 	%fd120, %f105;
	add.f64 	%fd177, %fd119, %fd120;
	add.s32 	%r181, %r181, 16;
	and.b32  	%r183, %r2, 2147483632;
	setp.ne.s32 	%p25, %r181, %r183;
	@%p25 bra 	$L__BB17_27;
$L__BB17_28:
	and.b32  	%r42, %r2, 3;
	and.b32  	%r43, %r2, 15;
	setp.eq.s32 	%p26, %r43, 0;
	@%p26 bra 	$L__BB17_38;
	add.s32 	%r148, %r43, -1;
	setp.lt.u32 	%p27, %r148, 7;
	@%p27 bra 	$L__BB17_31;
	add.s32 	%r149, %r183, %r4;
	mad.lo.s32 	%r150, %r149, 6, %r187;
	mul.wide.s32 	%rd76, %r150, 4;
	add.s64 	%rd77, %rd2, %rd76;
	ld.global.f32 	%f106, [%rd77];
	mul.f32 	%f107, %f106, %f106;
	cvt.f64.f32 	%fd122, %f107;
	add.f64 	%fd123, %fd177, %fd122;
	ld.global.f32 	%f108, [%rd77+24];
	mul.f32 	%f109, %f108, %f108;
	cvt.f64.f32 	%fd124, %f109;
	add.f64 	%fd125, %fd123, %fd124;
	ld.global.f32 	%f110, [%rd77+48];
	mul.f32 	%f111, %f110, %f110;
	cvt.f64.f32 	%fd126, %f111;
	add.f64 	%fd127, %fd125, %fd126;
	ld.global.f32 	%f112, [%rd77+72];
	mul.f32 	%f113, %f112, %f112;
	cvt.f64.f32 	%fd128, %f113;
	add.f64 	%fd129, %fd127, %fd128;
	ld.global.f32 	%f114, [%rd77+96];
	mul.f32 	%f115, %f114, %f114;
	cvt.f64.f32 	%fd130, %f115;
	add.f64 	%fd131, %fd129, %fd130;
	ld.global.f32 	%f116, [%rd77+120];
	mul.f32 	%f117, %f116, %f116;
	cvt.f64.f32 	%fd132, %f117;
	add.f64 	%fd133, %fd131, %fd132;
	ld.global.f32 	%f118, [%rd77+144];
	mul.f32 	%f119, %f118, %f118;
	cvt.f64.f32 	%fd134, %f119;
	add.f64 	%fd135, %fd133, %fd134;
	ld.global.f32 	%f120, [%rd77+168];
	mul.f32 	%f121, %f120, %f120;
	cvt.f64.f32 	%fd136, %f121;
	add.f64 	%fd177, %fd135, %fd136;
	add.s32 	%r183, %r183, 8;
$L__BB17_31:
	setp.eq.s32 	%p28, %r5, 0;
	@%p28 bra 	$L__BB17_38;
	add.s32 	%r151, %r5, -1;
	setp.lt.u32 	%p29, %r151, 3;
	@%p29 bra 	$L__BB17_34;
	add.s32 	%r152, %r183, %r4;
	mad.lo.s32 	%r153, %r152, 6, %r187;
	mul.wide.s32 	%rd78, %r153, 4;
	add.s64 	%rd79, %rd2, %rd78;
	ld.global.f32 	%f122, [%rd79];
	mul.f32 	%f123, %f122, %f122;
	cvt.f64.f32 	%fd138, %f123;
	add.f64 	%fd139, %fd177, %fd138;
	ld.global.f32 	%f124, [%rd79+24];
	mul.f32 	%f125, %f124, %f124;
	cvt.f64.f32 	%fd140, %f125;
	add.f64 	%fd141, %fd139, %fd140;
	ld.global.f32 	%f126, [%rd79+48];
	mul.f32 	%f127, %f126, %f126;
	cvt.f64.f32 	%fd142, %f127;
	add.f64 	%fd143, %fd141, %fd142;
	ld.global.f32 	%f128, [%rd79+72];
	mul.f32 	%f129, %f128, %f128;
	cvt.f64.f32 	%fd144, %f129;
	add.f64 	%fd177, %fd143, %fd144;
	add.s32 	%r183, %r183, 4;
$L__BB17_34:
	setp.eq.s32 	%p30, %r42, 0;
	@%p30 bra 	$L__BB17_38;
	setp.eq.s32 	%p31, %r42, 1;
	add.s32 	%r154, %r183, %r4;
	mad.lo.s32 	%r155, %r154, 6, %r187;
	mul.wide.s32 	%rd80, %r155, 4;
	add.s64 	%rd7, %rd2, %rd80;
	ld.global.f32 	%f130, [%rd7];
	mul.f32 	%f131, %f130, %f130;
	cvt.f64.f32 	%fd145, %f131;
	add.f64 	%fd177, %fd177, %fd145;
	@%p31 bra 	$L__BB17_38;
	setp.eq.s32 	%p32, %r42, 2;
	ld.global.f32 	%f132, [%rd7+24];
	mul.f32 	%f133, %f132, %f132;
	cvt.f64.f32 	%fd146, %f133;
	add.f64 	%fd177, %fd177, %fd146;
	@%p32 bra 	$L__BB17_38;
	ld.global.f32 	%f134, [%rd7+48];
	mul.f32 	%f135, %f134, %f134;
	cvt.f64.f32 	%fd147, %f135;
	add.f64 	%fd177, %fd177, %fd147;
$L__BB17_38:
	setp.lt.f64 	%p33, %fd177, 0d3FA999999999999A;
	@%p33 bra 	$L__BB17_47;
	setp.lt.u32 	%p34, %r76, 3;
	sqrt.rn.f64 	%fd27, %fd177;
	mov.b32 	%r186, 0;
	@%p34 bra 	$L__BB17_42;
	mov.b32 	%r185, 0;
$L__BB17_41:
	add.s32 	%r158, %r185, %r4;
	mad.lo.s32 	%r159, %r158, 6, %r187;
	mul.wide.s32 	%rd81, %r159, 4;
	add.s64 	%rd82, %rd2, %rd81;
	ld.global.f32 	%f136, [%rd82];
	cvt.f64.f32 	%fd148, %f136;
	div.rn.f64 	%fd149, %fd148, %fd27;
	cvt.rn.f32.f64 	%f137, %fd149;
	st.global.f32 	[%rd82], %f137;
	ld.global.f32 	%f138, [%rd82+24];
	cvt.f64.f32 	%fd150, %f138;
	div.rn.f64 	%fd151, %fd150, %fd27;
	cvt.rn.f32.f64 	%f139, %fd151;
	st.global.f32 	[%rd82+24], %f139;
	ld.global.f32 	%f140, [%rd82+48];
	cvt.f64.f32 	%fd152, %f140;
	div.rn.f64 	%fd153, %fd152, %fd27;
	cvt.rn.f32.f64 	%f141, %fd153;
	st.global.f32 	[%rd82+48], %f141;
	ld.global.f32 	%f142, [%rd82+72];
	cvt.f64.f32 	%fd154, %f142;
	div.rn.f64 	%fd155, %fd154, %fd27;
	cvt.rn.f32.f64 	%f143, %fd155;
	st.global.f32 	[%rd82+72], %f143;
	add.s32 	%r185, %r185, 4;
	setp.ne.s32 	%p35, %r185, %r6;
	mov.u32 	%r186, %r6;
	@%p35 bra 	$L__BB17_41;
$L__BB17_42:
	setp.eq.s32 	%p36, %r42, 0;
	@%p36 bra 	$L__BB17_46;
	setp.eq.s32 	%p37, %r42, 1;
	add.s32 	%r160, %r186, %r4;
	mad.lo.s32 	%r161, %r160, 6, %r187;
	mul.wide.s32 	%rd83, %r161, 4;
	add.s64 	%rd8, %rd2, %rd83;
	ld.global.f32 	%f144, [%rd8];
	cvt.f64.f32 	%fd156, %f144;
	div.rn.f64 	%fd157, %fd156, %fd27;
	cvt.rn.f32.f64 	%f145, %fd157;
	st.global.f32 	[%rd8], %f145;
	@%p37 bra 	$L__BB17_46;
	setp.eq.s32 	%p38, %r42, 2;
	ld.global.f32 	%f146, [%rd8+24];
	cvt.f64.f32 	%fd158, %f146;
	div.rn.f64 	%fd159, %fd158, %fd27;
	cvt.rn.f32.f64 	%f147, %fd159;
	st.global.f32 	[%rd8+24], %f147;
	@%p38 bra 	$L__BB17_46;
	ld.global.f32 	%f148, [%rd8+48];
	cvt.f64.f32 	%fd160, %f148;
	div.rn.f64 	%fd161, %fd160, %fd27;
	cvt.rn.f32.f64 	%f149, %fd161;
	st.global.f32 	[%rd8+48], %f149;
$L__BB17_46:
	add.s32 	%r187, %r187, 1;
$L__BB17_47:
	add.s32 	%r170, %r170, 1;
	setp.ge.s32 	%p39, %r170, %r2;
	setp.eq.s32 	%p40, %r187, %r2;
	or.pred  	%p41, %p39, %p40;
	@%p41 bra 	$L__BB17_13;
	bra.uni 	$L__BB17_2;
$L__BB17_48:
	.pragma "nounroll";
	add.s32 	%r112, %r178, %r4;
	mad.lo.s32 	%r113, %r112, 6, %r174;
	mul.wide.s32 	%rd38, %r113, 4;
	add.s64 	%rd39, %rd2, %rd38;
	ld.global.f32 	%f8, [%rd39];
	add.s32 	%r114, %r25, %r178;
	mad.lo.s32 	%r115, %r114, %r65, %r170;
	mul.wide.s32 	%rd40, %r115, 4;
	add.s64 	%rd41, %rd1, %rd40;
	ld.global.f32 	%f9, [%rd41];
	mul.f32 	%f10, %f8, %f9;
	cvt.f64.f32 	%fd31, %f10;
	add.f64 	%fd32, %fd168, %fd31;
	ld.global.f32 	%f11, [%rd39+24];
	mul.wide.s32 	%rd42, %r65, 4;
	add.s64 	%rd43, %rd41, %rd42;
	ld.global.f32 	%f12, [%rd43];
	mul.f32 	%f13, %f11, %f12;
	cvt.f64.f32 	%fd33, %f13;
	add.f64 	%fd34, %fd32, %fd33;
	ld.global.f32 	%f14, [%rd39+48];
	add.s64 	%rd44, %rd43, %rd42;
	ld.global.f32 	%f15, [%rd44];
	mul.f32 	%f16, %f14, %f15;
	cvt.f64.f32 	%fd35, %f16;
	add.f64 	%fd36, %fd34, %fd35;
	ld.global.f32 	%f17, [%rd39+72];
	add.s64 	%rd45, %rd44, %rd42;
	ld.global.f32 	%f18, [%rd45];
	mul.f32 	%f19, %f17, %f18;
	cvt.f64.f32 	%fd37, %f19;
	add.f64 	%fd38, %fd36, %fd37;
	ld.global.f32 	%f20, [%rd39+96];
	add.s64 	%rd46, %rd45, %rd42;
	ld.global.f32 	%f21, [%rd46];
	mul.f32 	%f22, %f20, %f21;
	cvt.f64.f32 	%fd39, %f22;
	add.f64 	%fd40, %fd38, %fd39;
	ld.global.f32 	%f23, [%rd39+120];
	add.s64 	%rd47, %rd46, %rd42;
	ld.global.f32 	%f24, [%rd47];
	mul.f32 	%f25, %f23, %f24;
	cvt.f64.f32 	%fd41, %f25;
	add.f64 	%fd42, %fd40, %fd41;
	ld.global.f32 	%f26, [%rd39+144];
	add.s64 	%rd48, %rd47, %rd42;
	ld.global.f32 	%f27, [%rd48];
	mul.f32 	%f28, %f26, %f27;
	cvt.f64.f32 	%fd43, %f28;
	add.f64 	%fd44, %fd42, %fd43;
	ld.global.f32 	%f29, [%rd39+168];
	add.s64 	%rd49, %rd48, %rd42;
	ld.global.f32 	%f30, [%rd49];
	mul.f32 	%f31, %f29, %f30;
	cvt.f64.f32 	%fd45, %f31;
	add.f64 	%fd168, %fd44, %fd45;
	add.s32 	%r178, %r178, 8;
	setp.eq.s32 	%p11, %r178, %r7;
	mov.u32 	%r176, %r7;
	@%p11 bra 	$L__BB17_49;
	bra.uni 	$L__BB17_48;
$L__BB17_49:
	setp.eq.s32 	%p12, %r5, 0;
	@%p12 bra 	$L__BB17_57;
	add.s32 	%r116, %r5, -1;
	setp.lt.u32 	%p13, %r116, 3;
	@%p13 bra 	$L__BB17_52;
	add.s32 	%r117, %r176, %r4;
	mad.lo.s32 	%r118, %r117, 6, %r174;
	mul.wide.s32 	%rd50, %r118, 4;
	add.s64 	%rd51, %rd2, %rd50;
	ld.global.f32 	%f32, [%rd51];
	add.s32 	%r119, %r25, %r176;
	mad.lo.s32 	%r120, %r119, %r65, %r170;
	mul.wide.s32 	%rd52, %r120, 4;
	add.s64 	%rd53, %rd1, %rd52;
	ld.global.f32 	%f33, [%rd53];
	mul.f32 	%f34, %f32, %f33;
	cvt.f64.f32 	%fd47, %f34;
	add.f64 	%fd48, %fd168, %fd47;
	ld.global.f32 	%f35, [%rd51+24];
	mul.wide.s32 	%rd54, %r65, 4;
	add.s64 	%rd55, %rd53, %rd54;
	ld.global.f32 	%f36, [%rd55];
	mul.f32 	%f37, %f35, %f36;
	cvt.f64.f32 	%fd49, %f37;
	add.f64 	%fd50, %fd48, %fd49;
	ld.global.f32 	%f38, [%rd51+48];
	add.s64 	%rd56, %rd55, %rd54;
	ld.global.f32 	%f39, [%rd56];
	mul.f32 	%f40, %f38, %f39;
	cvt.f64.f32 	%fd51, %f40;
	add.f64 	%fd52, %fd50, %fd51;
	ld.global.f32 	%f41, [%rd51+72];
	add.s64 	%rd57, %rd56, %rd54;
	ld.global.f32 	%f42, [%rd57];
	mul.f32 	%f43, %f41, %f42;
	cvt.f64.f32 	%fd53, %f43;
	add.f64 	%fd168, %fd52, %fd53;
	add.s32 	%r176, %r176, 4;
$L__BB17_52:
	and.b32  	%r29, %r2, 3;
	setp.eq.s32 	%p14, %r29, 0;
	@%p14 bra 	$L__BB17_57;
	setp.eq.s32 	%p15, %r29, 1;
	@%p15 bra 	$L__BB17_55;
	add.s32 	%r121, %r176, %r4;
	mad.lo.s32 	%r122, %r121, 6, %r174;
	mul.wide.s32 	%rd58, %r122, 4;
	add.s64 	%rd59, %rd2, %rd58;
	ld.global.f32 	%f44, [%rd59];
	add.s32 	%r123, %r25, %r176;
	mad.lo.s32 	%r124, %r123, %r65, %r170;
	mul.wide.s32 	%rd60, %r124, 4;
	add.s64 	%rd61, %rd1, %rd60;
	ld.global.f32 	%f45, [%rd61];
	mul.f32 	%f46, %f44, %f45;
	cvt.f64.f32 	%fd55, %f46;
	add.f64 	%fd56, %fd168, %fd55;
	ld.global.f32 	%f47, [%rd59+24];
	mul.wide.s32 	%rd62, %r65, 4;
	add.s64 	%rd63, %rd61, %rd62;
	ld.global.f32 	%f48, [%rd63];
	mul.f32 	%f49, %f47, %f48;
	cvt.f64.f32 	%fd57, %f49;
	add.f64 	%fd168, %fd56, %fd57;
	add.s32 	%r176, %r176, 2;
$L__BB17_55:
	and.b32  	%r125, %r2, 1;
	setp.eq.b32 	%p16, %r125, 1;
	not.pred 	%p17, %p16;
	@%p17 bra 	$L__BB17_57;
	add.s32 	%r126, %r176, %r4;
	mad.lo.s32 	%r127, %r126, 6, %r174;
	mul.wide.s32 	%rd64, %r127, 4;
	add.s64 	%rd65, %rd2, %rd64;
	ld.global.f32 	%f50, [%rd65];
	add.s32 	%r128, %r25, %r176;
	mad.lo.s32 	%r129, %r128, %r65, %r170;
	mul.wide.s32 	%rd66, %r129, 4;
	add.s64 	%rd67, %rd1, %rd66;
	ld.global.f32 	%f51, [%rd67];
	mul.f32 	%f52, %f50, %f51;
	cvt.f64.f32 	%fd58, %f52;
	add.f64 	%fd168, %fd168, %fd58;
$L__BB17_57:
	setp.lt.u32 	%p18, %r76, 3;
	mov.b32 	%r180, 0;
	@%p18 bra 	$L__BB17_60;
	mov.b32 	%r179, 0;
$L__BB17_59:
	add.s32 	%r133, %r179, %r4;
	mul.lo.s32 	%r134, %r133, 6;
	add.s32 	%r135, %r134, %r187;
	mul.wide.s32 	%rd68, %r135, 4;
	add.s64 	%rd69, %rd2, %rd68;
	ld.global.f32 	%f53, [%rd69];
	cvt.f64.f32 	%fd59, %f53;
	add.s32 	%r136, %r134, %r174;
	mul.wide.s32 	%rd70, %r136, 4;
	add.s64 	%rd71, %rd2, %rd70;
	ld.global.f32 	%f54, [%rd71];
	cvt.f64.f32 	%fd60, %f54;
	mul.f64 	%fd61, %fd168, %fd60;
	sub.f64 	%fd62, %fd59, %fd61;
	cvt.rn.f32.f64 	%f55, %fd62;
	st.global.f32 	[%rd69], %f55;
	ld.global.f32 	%f56, [%rd69+24];
	cvt.f64.f32 	%fd63, %f56;
	ld.global.f32 	%f57, [%rd71+24];
	cvt.f64.f32 	%fd64, %f57;
	mul.f64 	%fd65, %fd168, %fd64;
	sub.f64 	%fd66, %fd63, %fd65;
	cvt.rn.f32.f64 	%f58, %fd66;
	st.global.f32 	[%rd69+24], %f58;
	ld.global.f32 	%f59, [%rd69+48];
	cvt.f64.f32 	%fd67, %f59;
	ld.global.f32 	%f60, [%rd71+48];
	cvt.f64.f32 	%fd68, %f60;
	mul.f64 	%fd69, %fd168, %fd68;
	sub.f64 	%fd70, %fd67, %fd69;
	cvt.rn.f32.f64 	%f61, %fd70;
	st.global.f32 	[%rd69+48], %f61;
	ld.global.f32 	%f62, [%rd69+72];
	cvt.f64.f32 	%fd71, %f62;
	ld.global.f32 	%f63, [%rd71+72];
	cvt.f64.f32 	%fd72, %f63;
	mul.f64 	%fd73, %fd168, %fd72;
	sub.f64 	%fd74, %fd71, %fd73;
	cvt.rn.f32.f64 	%f64, %fd74;
	st.global.f32 	[%rd69+72], %f64;
	add.s32 	%r179, %r179, 4;
	setp.ne.s32 	%p19, %r179, %r6;
	mov.u32 	%r180, %r6;
	@%p19 bra 	$L__BB17_59;
$L__BB17_60:
	and.b32  	%r137, %r2, 3;
	setp.eq.s32 	%p20, %r137, 0;
	@%p20 bra 	$L__BB17_64;
	setp.eq.s32 	%p21, %r137, 1;
	add.s32 	%r139, %r180, %r4;
	mul.lo.s32 	%r140, %r139, 6;
	add.s32 	%r141, %r140, %r187;
	mul.wide.s32 	%rd72, %r141, 4;
	add.s64 	%rd5, %rd2, %rd72;
	ld.global.f32 	%f65, [%rd5];
	cvt.f64.f32 	%fd75, %f65;
	add.s32 	%r142, %r140, %r174;
	mul.wide.s32 	%rd73, %r142, 4;
	add.s64 	%rd6, %rd2, %rd73;
	ld.global.f32 	%f66, [%rd6];
	cvt.f64.f32 	%fd76, %f66;
	mul.f64 	%fd77, %fd168, %fd76;
	sub.f64 	%fd78, %fd75, %fd77;
	cvt.rn.f32.f64 	%f67, %fd78;
	st.global.f32 	[%rd5], %f67;
	@%p21 bra 	$L__BB17_64;
	setp.eq.s32 	%p22, %r137, 2;
	ld.global.f32 	%f68, [%rd5+24];
	cvt.f64.f32 	%fd79, %f68;
	ld.global.f32 	%f69, [%rd6+24];
	cvt.f64.f32 	%fd80, %f69;
	mul.f64 	%fd81, %fd168, %fd80;
	sub.f64 	%fd82, %fd79, %fd81;
	cvt.rn.f32.f64 	%f70, %fd82;
	st.global.f32 	[%rd5+24], %f70;
	@%p22 bra 	$L__BB17_64;
	ld.global.f32 	%f71, [%rd5+48];
	cvt.f64.f32 	%fd83, %f71;
	ld.global.f32 	%f72, [%rd6+48];
	cvt.f64.f32 	%fd84, %f72;
	mul.f64 	%fd85, %fd168, %fd84;
	sub.f64 	%fd86, %fd83, %fd85;
	cvt.rn.f32.f64 	%f73, %fd86;
	st.global.f32 	[%rd5+48], %f73;
$L__BB17_64:
	add.s32 	%r174, %r174, 1;
	setp.eq.s32 	%p23, %r174, %r187;
	@%p23 bra 	$L__BB17_25;
	bra.uni 	$L__BB17_11;

}
	// .globl	_Z6makeHEPfS_P6float4S_fiii
.visible .entry _Z6makeHEPfS_P6float4S_fiii(
	.param .u64 .ptr .align 1 _Z6makeHEPfS_P6float4S_fiii_param_0,
	.param .u64 .ptr .align 1 _Z6makeHEPfS_P6float4S_fiii_param_1,
	.param .u64 .ptr .align 1 _Z6makeHEPfS_P6float4S_fiii_param_2,
	.param .u64 .ptr .align 1 _Z6makeHEPfS_P6float4S_fiii_param_3,
	.param .f32 _Z6makeHEPfS_P6float4S_fiii_param_4,
	.param .u32 _Z6makeHEPfS_P6float4S_fiii_param_5,
	.param .u32 _Z6makeHEPfS_P6float4S_fiii_param_6,
	.param .u32 _Z6makeHEPfS_P6float4S_fiii_param_7
)
{
	.reg .pred 	%p<4>;
	.reg .b32 	%r<19>;
	.reg .b32 	%f<20>;
	.reg .b64 	%rd<33>;
	.reg .b64 	%fd<16>;

	ld.param.u64 	%rd5, [_Z6makeHEPfS_P6float4S_fiii_param_0];
	ld.param.u64 	%rd6, [_Z6makeHEPfS_P6float4S_fiii_param_1];
	ld.param.u64 	%rd7, [_Z6makeHEPfS_P6float4S_fiii_param_2];
	ld.param.u64 	%rd8, [_Z6makeHEPfS_P6float4S_fiii_param_3];
	ld.param.f32 	%f1, [_Z6makeHEPfS_P6float4S_fiii_param_4];
	ld.param.u32 	%r3, [_Z6makeHEPfS_P6float4S_fiii_param_5];
	ld.param.u32 	%r4, [_Z6makeHEPfS_P6float4S_fiii_param_6];
	ld.param.u32 	%r5, [_Z6makeHEPfS_P6float4S_fiii_param_7];
	cvta.to.global.u64 	%rd1, %rd5;
	cvta.to.global.u64 	%rd2, %rd8;
	cvta.to.global.u64 	%rd3, %rd7;
	cvta.to.global.u64 	%rd4, %rd6;
	mov.u32 	%r6, %ctaid.x;
	mov.u32 	%r7, %ntid.x;
	mov.u32 	%r8, %tid.x;
	mad.lo.s32 	%r1, %r6, %r7, %r8;
	mul.hi.s32 	%r9, %r1, 1431655766;
	shr.u32 	%r10, %r9, 31;
	add.s32 	%r2, %r9, %r10;
	setp.ge.s32 	%p1, %r1, %r5;
	@%p1 bra 	$L__BB18_6;
	mul.lo.s32 	%r15, %r2, 3;
	sub.s32 	%r11, %r1, %r15;
	setp.eq.s32 	%p2, %r11, 1;
	@%p2 bra 	$L__BB18_4;
	setp.ne.s32 	%p3, %r11, 0;
	@%p3 bra 	$L__BB18_5;
	mul.wide.s32 	%rd17, %r1, 4;
	add.s64 	%rd18, %rd4, %rd17;
	ld.global.f32 	%f8, [%rd18];
	mul.wide.s32 	%rd19, %r2, 16;
	add.s64 	%rd20, %rd3, %rd19;
	ld.global.f32 	%f9, [%rd20];
	sub.f32 	%f10, %f8, %f9;
	cvt.f64.f32 	%fd6, %f10;
	mul.wide.s32 	%rd21, %r2, 4;
	add.s64 	%rd22, %rd2, %rd21;
	ld.global.f32 	%f11, [%rd22];
	sqrt.rn.f32 	%f12, %f11;
	cvt.f64.f32 	%fd7, %f12;
	cvt.f64.f32 	%fd8, %f1;
	mul.f64 	%fd9, %fd8, %fd7;
	div.rn.f64 	%fd10, %fd6, %fd9;
	cvt.rn.f32.f64 	%f13, %fd10;
	mad.lo.s32 	%r17, %r4, %r1, %r3;
	mul.wide.s32 	%rd23, %r17, 4;
	add.s64 	%rd24, %rd1, %rd23;
	st.global.f32 	[%rd24], %f13;
	bra.uni 	$L__BB18_6;
$L__BB18_4:
	mul.wide.s32 	%rd9, %r1, 4;
	add.s64 	%rd10, %rd4, %rd9;
	ld.global.f32 	%f2, [%rd10];
	mul.wide.s32 	%rd11, %r2, 16;
	add.s64 	%rd12, %rd3, %rd11;
	ld.global.f32 	%f3, [%rd12+4];
	sub.f32 	%f4, %f2, %f3;
	cvt.f64.f32 	%fd1, %f4;
	mul.wide.s32 	%rd13, %r2, 4;
	add.s64 	%rd14, %rd2, %rd13;
	ld.global.f32 	%f5, [%rd14];
	sqrt.rn.f32 	%f6, %f5;
	cvt.f64.f32 	%fd2, %f6;
	cvt.f64.f32 	%fd3, %f1;
	mul.f64 	%fd4, %fd3, %fd2;
	div.rn.f64 	%fd5, %fd1, %fd4;
	cvt.rn.f32.f64 	%f7, %fd5;
	mad.lo.s32 	%r16, %r4, %r1, %r3;
	mul.wide.s32 	%rd15, %r16, 4;
	add.s64 	%rd16, %rd1, %rd15;
	st.global.f32 	[%rd16], %f7;
	bra.uni 	$L__BB18_6;
$L__BB18_5:
	mul.wide.s32 	%rd25, %r1, 4;
	add.s64 	%rd26, %rd4, %rd25;
	ld.global.f32 	%f14, [%rd26];
	mul.wide.s32 	%rd27, %r2, 16;
	add.s64 	%rd28, %rd3, %rd27;
	ld.global.f32 	%f15, [%rd28+8];
	sub.f32 	%f16, %f14, %f15;
	cvt.f64.f32 	%fd11, %f16;
	mul.wide.s32 	%rd29, %r2, 4;
	add.s64 	%rd30, %rd2, %rd29;
	ld.global.f32 	%f17, [%rd30];
	sqrt.rn.f32 	%f18, %f17;
	cvt.f64.f32 	%fd12, %f18;
	cvt.f64.f32 	%fd13, %f1;
	mul.f64 	%fd14, %fd13, %fd12;
	div.rn.f64 	%fd15, %fd11, %fd14;
	cvt.rn.f32.f64 	%f19, %fd15;
	mad.lo.s32 	%r18, %r4, %r1, %r3;
	mul.wide.s32 	%rd31, %r18, 4;
	add.s64 	%rd32, %rd1, %rd31;
	st.global.f32 	[%rd32], %f19;
$L__BB18_6:
	ret;

}


// ===== COMPILED SASS (sm_100) =====

	.target	sm_100

	.elftype	@"ET_EXEC"


//--------------------- .note.nv.tkinfo           --------------------------
	.section	.note.nv.tkinfo,"",@"SHT_NOTE"
	.sectionflags	@"SHF_NOTE_NV_TKINFO"
	.tkinfo
        /*0018*/ 	.word	0x00000002
        /*0030*/ 	.string	""
        /*0030*/ 	.string	"ptxas"
        /*0030*/ 	.string	"Cuda compilation tools, release 13.0, V13.0.88"
        /*0030*/ 	.string	"Build cuda_13.0.r13.0/compiler.36424714_0"
        /*0030*/ 	.string	"-arch sm_100 -m 64 "



//--------------------- .note.nv.cuinfo           --------------------------
	.section	.note.nv.cuinfo,"",@"SHT_NOTE"
	.sectionflags	@"SHF_NOTE_NV_CUINFO"
        /*0018*/ 	.short	0x0002
        /*001a*/ 	.short	0x0064
        /*001c*/ 	.short	0x0082
	.zero		2


//--------------------- .nv.info                  --------------------------
	.section	.nv.info,"",@"SHT_CUDA_INFO"
	.align	4


	//----- nvinfo : EIATTR_REGCOUNT
	.align		4
        /*0000*/ 	.byte	0x04, 0x2f
        /*0002*/ 	.short	(.L_1 - .L_0)
	.align		4
.L_0:
        /*0004*/ 	.word	index@(_Z16perturbPositionsPfP6float4fPiiii)
        /*0008*/ 	.word	0x0000000c


	//----- nvinfo : EIATTR_FRAME_SIZE
	.align		4
.L_1:
        /*000c*/ 	.byte	0x04, 0x11
        /*000e*/ 	.short	(.L_3 - .L_2)
	.align		4
.L_2:
        /*0010*/ 	.word	index@(_Z16perturbPositionsPfP6float4fPiiii)
        /*0014*/ 	.word	0x00000000


	//----- nvinfo : EIATTR_REGCOUNT
	.align		4
.L_3:
        /*0018*/ 	.byte	0x04, 0x2f
        /*001a*/ 	.short	(.L_5 - .L_4)
	.align		4
.L_4:
        /*001c*/ 	.word	index@(_Z10perturbByEPfP6float4fS_S_iii)
        /*0020*/ 	.word	0x00000012


	//----- nvinfo : EIATTR_FRAME_SIZE
	.align		4
.L_5:
        /*0024*/ 	.byte	0x04, 0x11
        /*0026*/ 	.short	(.L_7 - .L_6)
	.align		4
.L_6:
        /*0028*/ 	.word	index@($__internal_14_$__cuda_sm3x_div_rn_noftz_f32_slowpath)
        /*002c*/ 	.word	0x00000000


	//----- nvinfo : EIATTR_FRAME_SIZE
	.align		4
.L_7:
        /*0030*/ 	.byte	0x04, 0x11
        /*0032*/ 	.short	(.L_9 - .L_8)
	.align		4
.L_8:
        /*0034*/ 	.word	index@($__internal_13_$__cuda_sm20_sqrt_rn_f32_slowpath)
        /*0038*/ 	.word	0x00000000


	//----- nvinfo : EIATTR_FRAME_SIZE
	.align		4
.L_9:
        /*003c*/ 	.byte	0x04, 0x11
        /*003e*/ 	.short	(.L_11 - .L_10)
	.align		4
.L_10:
        /*0040*/ 	.word	index@(_Z10perturbByEPfP6float4fS_S_iii)
        /*0044*/ 	.word	0x00000000


	//----- nvinfo : EIATTR_REGCOUNT
	.align		4
.L_11:
        /*0048*/ 	.byte	0x04, 0x2f
        /*004a*/ 	.short	(.L_13 - .L_12)
	.align		4
.L_12:
        /*004c*/ 	.word	index@(_Z19blockcopyFromOpenMMPfS_Piiii)
        /*0050*/ 	.word	0x0000000a


	//----- nvinfo : EIATTR_FRAME_SIZE
	.align		4
.L_13:
        /*0054*/ 	.byte	0x04, 0x11
        /*0056*/ 	.short	(.L_15 - .L_14)
	.align		4
.L_14:
        /*0058*/ 	.word	index@(_Z19blockcopyFromOpenMMPfS_Piiii)
        /*005c*/ 	.word	0x00000000


	//----- nvinfo : EIATTR_REGCOUNT
	.align		4
.L_15:
        /*0060*/ 	.byte	0x04, 0x2f
        /*0062*/ 	.short	(.L_17 - .L_16)
	.align		4
.L_16:
        /*0064*/ 	.word	index@(_Z17blockcopyToOpenMMPfS_Piiii)
        /*0068*/ 	.word	0x0000000a


	//----- nvinfo : EIATTR_FRAME_SIZE
	.align		4
.L_17:
        /*006c*/ 	.byte	0x04, 0x11
        /*006e*/ 	.short	(.L_19 - .L_18)
	.align		4
.L_18:
        /*0070*/ 	.word	index@(_Z17blockcopyToOpenMMPfS_Piiii)
        /*0074*/ 	.word	0x00000000


	//----- nvinfo : EIATTR_REGCOUNT
	.align		4
.L_19:
        /*0078*/ 	.byte	0x04, 0x2f
        /*007a*/ 	.short	(.L_21 - .L_20)
	.align		4
.L_20:
        /*007c*/ 	.word	index@(_Z14copyFromOpenMMPfS_i)
        /*0080*/ 	.word	0x0000000a


	//----- nvinfo : EIATTR_FRAME_SIZE
	.align		4
.L_21:
        /*0084*/ 	.byte	0x04, 0x11
        /*0086*/ 	.short	(.L_23 - .L_22)
	.align		4
.L_22:
        /*0088*/ 	.word	index@(_Z14copyFromOpenMMPfS_i)
        /*008c*/ 	.word	0x00000000


	//----- nvinfo : EIATTR_REGCOUNT
	.align		4
.L_23:
        /*0090*/ 	.byte	0x04, 0x2f
        /*0092*/ 	.short	(.L_25 - .L_24)
	.align		4
.L_24:
        /*0094*/ 	.word	index@(_Z12copyToOpenMMPfS_i)
        /*0098*/ 	.word	0x0000000a


	//----- nvinfo : EIATTR_FRAME_SIZE
	.align		4
.L_25:
        /*009c*/ 	.byte	0x04, 0x11
        /*009e*/ 	.short	(.L_27 - .L_26)
	.align		4
.L_26:
        /*00a0*/ 	.word	index@(_Z12copyToOpenMMPfS_i)
        /*00a4*/ 	.word	0x00000000


	//----- nvinfo : EIATTR_REGCOUNT
	.align		4
.L_27:
        /*00a8*/ 	.byte	0x04, 0x2f
        /*00aa*/ 	.short	(.L_29 - .L_28)
	.align		4
.L_28:
        /*00ac*/ 	.word	index@(_Z16makeBlockHessianPfS_S_S_fPiS0_iS0_S0_ii)
        /*00b0*/ 	.word	0x00000028


	//----- nvinfo : EIATTR_FRAME_SIZE
	.align		4
.L_29:
        /*00b4*/ 	.byte	0x04, 0x11
        /*00b6*/ 	.short	(.L_31 - .L_30)
	.align		4
.L_30:
        /*00b8*/ 	.word	index@($__internal_12_$__cuda_sm20_sqrt_rn_f32_slowpath)
        /*00bc*/ 	.word	0x00000000


	//----- nvinfo : EIATTR_FRAME_SIZE
	.align		4
.L_31:
        /*00c0*/ 	.byte	0x04, 0x11
        /*00c2*/ 	.short	(.L_33 - .L_32)
	.align		4
.L_32:
        /*00c4*/ 	.word	index@($__internal_11_$__cuda_sm20_rcp_rn_f32_slowpath)
        /*00c8*/ 	.word	0x00000000


	//----- nvinfo : EIATTR_FRAME_SIZE
	.align		4
.L_33:
        /*00cc*/ 	.byte	0x04, 0x11
        /*00ce*/ 	.short	(.L_35 - .L_34)
	.align		4
.L_34:
        /*00d0*/ 	.word	index@(_Z16makeBlockHessianPfS_S_S_fPiS0_iS0_S0_ii)
        /*00d4*/ 	.word	0x00000000


	//----- nvinfo : EIATTR_REGCOUNT
	.align		4
.L_35:
        /*00d8*/ 	.byte	0x04, 0x2f
        /*00da*/ 	.short	(.L_37 - .L_36)
	.align		4
.L_36:
        /*00dc*/ 	.word	index@(_Z12symmetrize1DPfPiS0_i)
        /*00e0*/ 	.word	0x00000020


	//----- nvinfo : EIATTR_FRAME_SIZE
	.align		4
.L_37:
        /*00e4*/ 	.byte	0x04, 0x11
        /*00e6*/ 	.short	(.L_39 - .L_38)
	.align		4
.L_38:
        /*00e8*/ 	.word	index@(_Z12symmetrize1DPfPiS0_i)
        /*00ec*/ 	.word	0x00000000


	//----- nvinfo : EIATTR_REGCOUNT
	.align		4
.L_39:
        /*00f0*/ 	.byte	0x04, 0x2f
        /*00f2*/ 	.short	(.L_41 - .L_40)
	.align		4
.L_40:
        /*00f4*/ 	.word	index@(_Z12symmetrize2DPfi)
        /*00f8*/ 	.word	0x0000000d


	//----- nvinfo : EIATTR_FRAME_SIZE
	.align		4
.L_41:
        /*00fc*/ 	.byte	0x04, 0x11
        /*00fe*/ 	.short	(.L_43 - .L_42)
	.align		4
.L_42:
        /*0100*/ 	.word	index@(_Z12symmetrize2DPfi)
        /*0104*/ 	.word	0x00000000


	//----- nvinfo : EIATTR_REGCOUNT
	.align		4
.L_43:
        /*0108*/ 	.byte	0x04, 0x2f
        /*010a*/ 	.short	(.L_45 - .L_44)
	.align		4
.L_44:
        /*010c*/ 	.word	index@(_Z12MatMulKernelPfS_S_iii)
        /*0110*/ 	.word	0x00000020


	//----- nvinfo : EIATTR_FRAME_SIZE
	.align		4
.L_45:
        /*0114*/ 	.byte	0x04, 0x11
        /*0116*/ 	.short	(.L_47 - .L_46)
	.align		4
.L_46:
        /*0118*/ 	.word	index@(_Z12MatMulKernelPfS_S_iii)
        /*011c*/ 	.word	0x00000000


	//----- nvinfo : EIATTR_REGCOUNT
	.align		4
.L_47:
        /*0120*/ 	.byte	0x04, 0x2f
        /*0122*/ 	.short	(.L_49 - .L_48)
	.align		4
.L_48:
        /*0124*/ 	.word	index@(_Z15makeEigenvaluesPfS_PiS0_S0_ii)
        /*0128*/ 	.word	0x0000000e


	//----- nvinfo : EIATTR_FRAME_SIZE
	.align		4
.L_49:
        /*012c*/ 	.byte	0x04, 0x11
        /*012e*/ 	.short	(.L_51 - .L_50)
	.align		4
.L_50:
        /*0130*/ 	.word	index@(_Z15makeEigenvaluesPfS_PiS0_S0_ii)
        /*0134*/ 	.word	0x00000000


	//----- nvinfo : EIATTR_REGCOUNT
	.align		4
.L_51:
        /*0138*/ 	.byte	0x04, 0x2f
        /*013a*/ 	.short	(.L_53 - .L_52)
	.align		4
.L_52:
        /*013c*/ 	.word	index@(_Z14oddEvenEigSortPfS_ii)
        /*0140*/ 	.word	0x0000001e


	//----- nvinfo : EIATTR_FRAME_SIZE
	.align		4
.L_53:
        /*0144*/ 	.byte	0x04, 0x11
        /*0146*/ 	.short	(.L_55 - .L_54)
	.align		4
.L_54:
        /*0148*/ 	.word	index@(_Z14oddEvenEigSortPfS_ii)
        /*014c*/ 	.word	0x00000000


	//----- nvinfo : EIATTR_REGCOUNT
	.align		4
.L_55:
        /*0150*/ 	.byte	0x04, 0x2f
        /*0152*/ 	.short	(.L_57 - .L_56)
	.align		4
.L_56:
        /*0154*/ 	.word	index@(_Z12blockEigSortPfS_PiS0_i)
        /*0158*/ 	.word	0x00000020


	//----- nvinfo : EIATTR_FRAME_SIZE
	.align		4
.L_57:
        /*015c*/ 	.byte	0x04, 0x11
        /*015e*/ 	.short	(.L_59 - .L_58)
	.align		4
.L_58:
        /*0160*/ 	.word	index@(_Z12blockEigSortPfS_PiS0_i)
        /*0164*/ 	.word	0x00000000


	//----- nvinfo : EIATTR_REGCOUNT
	.align		4
.L_59:
        /*0168*/ 	.byte	0x04, 0x2f
        /*016a*/ 	.short	(.L_61 - .L_60)
	.align		4
.L_60:
        /*016c*/ 	.word	index@(_Z14makeProjectionPfS_S_Piii)
        /*0170*/ 	.word	0x00000010


	//----- nvinfo : EIATTR_FRAME_SIZE
	.align		4
.L_61:
        /*0174*/ 	.byte	0x04, 0x11
        /*0176*/ 	.short	(.L_63 - .L_62)
	.align		4
.L_62:
        /*0178*/ 	.word	index@(_Z14makeProjectionPfS_S_Piii)
        /*017c*/ 	.word	0x00000000


	//----- nvinfo : EIATTR_REGCOUNT
	.align		4
.L_63:
        /*0180*/ 	.byte	0x04, 0x2f
        /*0182*/ 	.short	(.L_65 - .L_64)
	.align		4
.L_64:
        /*0184*/ 	.word	index@(_Z21computeNormsAndCenterPfS_S_P6float4PiS2_)
        /*0188*/ 	.word	0x00000016


	//----- nvinfo : EIATTR_FRAME_SIZE
	.align		4
.L_65:
        /*018c*/ 	.byte	0x04, 0x11
        /*018e*/ 	.short	(.L_67 - .L_66)
	.align		4
.L_66:
        /*0190*/ 	.word	index@($__internal_10_$__cuda_sm3x_div_rn_noftz_f32_slowpath)
        /*0194*/ 	.word	0x00000000


	//----- nvinfo : EIATTR_FRAME_SIZE
	.align		4
.L_67:
        /*0198*/ 	.byte	0x04, 0x11
        /*019a*/ 	.short	(.L_69 - .L_68)
	.align		4
.L_68:
        /*019c*/ 	.word	index@($__internal_9_$__cuda_sm20_sqrt_rn_f32_slowpath)
        /*01a0*/ 	.word	0x00000000


	//----- nvinfo : EIATTR_FRAME_SIZE
	.align		4
.L_69:
        /*01a4*/ 	.byte	0x04, 0x11
        /*01a6*/ 	.short	(.L_71 - .L_70)
	.align		4
.L_70:
        /*01a8*/ 	.word	index@(_Z21computeNormsAndCenterPfS_S_P6float4PiS2_)
        /*01ac*/ 	.word	0x00000000


	//----- nvinfo : EIATTR_REGCOUNT
	.align		4
.L_71:
        /*01b0*/ 	.byte	0x04, 0x2f
        /*01b2*/ 	.short	(.L_73 - .L_72)
	.align		4
.L_72:
        /*01b4*/ 	.word	index@(_Z12geometricDOFPfP6float4S_PiS2_iS_S_)
        /*01b8*/ 	.word	0x00000020


	//----- nvinfo : EIATTR_FRAME_SIZE
	.align		4
.L_73:
        /*01bc*/ 	.byte	0x04, 0x11
        /*01be*/ 	.short	(.L_75 - .L_74)
	.align		4
.L_74:
        /*01c0*/ 	.word	index@($__internal_8_$__cuda_sm3x_div_rn_noftz_f32_slowpath)
        /*01c4*/ 	.word	0x00000000


	//----- nvinfo : EIATTR_FRAME_SIZE
	.align		4
.L_75:
        /*01c8*/ 	.byte	0x04, 0x11
        /*01ca*/ 	.short	(.L_77 - .L_76)
	.align		4
.L_76:
        /*01cc*/ 	.word	index@($__internal_7_$__cuda_sm20_sqrt_rn_f32_slowpath)
        /*01d0*/ 	.word	0x00000000


	//----- nvinfo : EIATTR_FRAME_SIZE
	.align		4
.L_77:
        /*01d4*/ 	.byte	0x04, 0x11
        /*01d6*/ 	.short	(.L_79 - .L_78)
	.align		4
.L_78:
        /*01d8*/ 	.word	index@($__internal_6_$__cuda_sm20_rcp_rn_f32_slowpath)
        /*01dc*/ 	.word	0x00000000


	//----- nvinfo : EIATTR_FRAME_SIZE
	.align		4
.L_79:
        /*01e0*/ 	.byte	0x04, 0x11
        /*01e2*/ 	.short	(.L_81 - .L_80)
	.align		4
.L_80:
        /*01e4*/ 	.word	index@(_Z12geometricDOFPfP6float4S_PiS2_iS_S_)
        /*01e8*/ 	.word	0x00000000


	//----- nvinfo : EIATTR_REGCOUNT
	.align		4
.L_81:
        /*01ec*/ 	.byte	0x04, 0x2f
        /*01ee*/ 	.short	(.L_83 - .L_82)
	.align		4
.L_82:
        /*01f0*/ 	.word	index@(_Z15orthogonalize23PfPiii)
        /*01f4*/ 	.word	0x00000020


	//----- nvinfo : EIATTR_FRAME_SIZE
	.align		4
.L_83:
        /*01f8*/ 	.byte	0x04, 0x11
        /*01fa*/ 	.short	(.L_85 - .L_84)
	.align		4
.L_84:
        /*01fc*/ 	.word	index@($__internal_5_$__cuda_sm20_sqrt_rn_f32_slowpath)
        /*0200*/ 	.word	0x00000000


	//----- nvinfo : EIATTR_FRAME_SIZE
	.align		4
.L_85:
        /*0204*/ 	.byte	0x04, 0x11
        /*0206*/ 	.short	(.L_87 - .L_86)
	.align		4
.L_86:
        /*0208*/ 	.word	index@($__internal_4_$__cuda_sm20_rcp_rn_f32_slowpath)
        /*020c*/ 	.word	0x00000000


	//----- nvinfo : EIATTR_FRAME_SIZE
	.align		4
.L_87:
        /*0210*/ 	.byte	0x04, 0x11
        /*0212*/ 	.short	(.L_89 - .L_88)
	.align		4
.L_88:
        /*0214*/ 	.word	index@(_Z15orthogonalize23PfPiii)
        /*0218*/ 	.word	0x00000000


	//----- nvinfo : EIATTR_REGCOUNT
	.align		4
.L_89:
        /*021c*/ 	.byte	0x04, 0x2f
        /*021e*/ 	.short	(.L_91 - .L_90)
	.align		4
.L_90:
        /*0220*/ 	.word	index@(_Z13orthogonalizePfS_iPiS0_i)
        /*0224*/ 	.word	0x00000028


	//----- nvinfo : EIATTR_FRAME_SIZE
	.align		4
.L_91:
        /*0228*/ 	.byte	0x04, 0x11
        /*022a*/ 	.short	(.L_93 - .L_92)
	.align		4
.L_92:
        /*022c*/ 	.word	index@($__internal_3_$__cuda_sm20_dsqrt_rn_f64_mediumpath_v1)
        /*0230*/ 	.word	0x00000000


	//----- nvinfo : EIATTR_FRAME_SIZE
	.align		4
.L_93:
        /*0234*/ 	.byte	0x04, 0x11
        /*0236*/ 	.short	(.L_95 - .L_94)
	.align		4
.L_94:
        /*0238*/ 	.word	index@($__internal_2_$__cuda_sm20_div_rn_f64_full)
        /*023c*/ 	.word	0x00000000


	//----- nvinfo : EIATTR_FRAME_SIZE
	.align		4
.L_95:
        /*0240*/ 	.byte	0x04, 0x11
        /*0242*/ 	.short	(.L_97 - .L_96)
	.align		4
.L_96:
        /*0244*/ 	.word	index@(_Z13orthogonalizePfS_iPiS0_i)
        /*0248*/ 	.word	0x00000000


	//----- nvinfo : EIATTR_REGCOUNT
	.align		4
.L_97:
        /*024c*/ 	.byte	0x04, 0x2f
        /*024e*/ 	.short	(.L_99 - .L_98)
	.align		4
.L_98:
        /*0250*/ 	.word	index@(_Z6makeHEPfS_P6float4S_fiii)
        /*0254*/ 	.word	0x00000019


	//----- nvinfo : EIATTR_FRAME_SIZE
	.align		4
.L_99:
        /*0258*/ 	.byte	0x04, 0x11
        /*025a*/ 	.short	(.L_101 - .L_100)
	.align		4
.L_100:
        /*025c*/ 	.word	index@($__internal_1_$__cuda_sm20_sqrt_rn_f32_slowpath)
        /*0260*/ 	.word	0x00000000


	//----- nvinfo : EIATTR_FRAME_SIZE
	.align		4
.L_101:
        /*0264*/ 	.byte	0x04, 0x11
        /*0266*/ 	.short	(.L_103 - .L_102)
	.align		4
.L_102:
        /*0268*/ 	.word	index@($__internal_0_$__cuda_sm20_div_rn_f64_full)
        /*026c*/ 	.word	0x00000000


	//----- nvinfo : EIATTR_FRAME_SIZE
	.align		4
.L_103:
        /*0270*/ 	.byte	0x04, 0x11
        /*0272*/ 	.short	(.L_105 - .L_104)
	.align		4
.L_104:
        /*0274*/ 	.word	index@(_Z6makeHEPfS_P6float4S_fiii)
        /*0278*/ 	.word	0x00000000


	//----- nvinfo : EIATTR_MIN_STACK_SIZE
	.align		4
.L_105:
        /*027c*/ 	.byte	0x04, 0x12
        /*027e*/ 	.short	(.L_107 - .L_106)
	.align		4
.L_106:
        /*0280*/ 	.word	index@(_Z6makeHEPfS_P6float4S_fiii)
        /*0284*/ 	.word	0x00000000


	//----- nvinfo : EIATTR_MIN_STACK_SIZE
	.align		4
.L_107:
        /*0288*/ 	.byte	0x04, 0x12
        /*028a*/ 	.short	(.L_109 - .L_108)
	.align		4
.L_108:
        /*028c*/ 	.word	index@(_Z13orthogonalizePfS_iPiS0_i)
        /*0290*/ 	.word	0x00000000


	//----- nvinfo : EIATTR_MIN_STACK_SIZE
	.align		4
.L_109:
        /*0294*/ 	.byte	0x04, 0x12
        /*0296*/ 	.short	(.L_111 - .L_110)
	.align		4
.L_110:
        /*0298*/ 	.word	index@(_Z15orthogonalize23PfPiii)
        /*029c*/ 	.word	0x00000000


	//----- nvinfo : EIATTR_MIN_STACK_SIZE
	.align		4
.L_111:
        /*02a0*/ 	.byte	0x04, 0x12
        /*02a2*/ 	.short	(.L_113 - .L_112)
	.align		4
.L_112:
        /*02a4*/ 	.word	index@(_Z12geometricDOFPfP6float4S_PiS2_iS_S_)
        /*02a8*/ 	.word	0x00000000


	//----- nvinfo : EIATTR_MIN_STACK_SIZE
	.align		4
.L_113:
        /*02ac*/ 	.byte	0x04, 0x12
        /*02ae*/ 	.short	(.L_115 - .L_114)
	.align		4
.L_114:
        /*02b0*/ 	.word	index@(_Z21computeNormsAndCenterPfS_S_P6float4PiS2_)
        /*02b4*/ 	.word	0x00000000


	//----- nvinfo : EIATTR_MIN_STACK_SIZE
	.align		4
.L_115:
        /*02b8*/ 	.byte	0x04, 0x12
        /*02ba*/ 	.short	(.L_117 - .L_116)
	.align		4
.L_116:
        /*02bc*/ 	.word	index@(_Z14makeProjectionPfS_S_Piii)
        /*02c0*/ 	.word	0x00000000


	//----- nvinfo : EIATTR_MIN_STACK_SIZE
	.align		4
.L_117:
        /*02c4*/ 	.byte	0x04, 0x12
        /*02c6*/ 	.short	(.L_119 - .L_118)
	.align		4
.L_118:
        /*02c8*/ 	.word	index@(_Z12blockEigSortPfS_PiS0_i)
        /*02cc*/ 	.word	0x00000000


	//----- nvinfo : EIATTR_MIN_STACK_SIZE
	.align		4
.L_119:
        /*02d0*/ 	.byte	0x04, 0x12
        /*02d2*/ 	.short	(.L_121 - .L_120)
	.align		4
.L_120:
        /*02d4*/ 	.word	index@(_Z14oddEvenEigSortPfS_ii)
        /*02d8*/ 	.word	0x00000000


	//----- nvinfo : EIATTR_MIN_STACK_SIZE
	.align		4
.L_121:
        /*02dc*/ 	.byte	0x04, 0x12
        /*02de*/ 	.short	(.L_123 - .L_122)
	.align		4
.L_122:
        /*02e0*/ 	.word	index@(_Z15makeEigenvaluesPfS_PiS0_S0_ii)
        /*02e4*/ 	.word	0x00000000


	//----- nvinfo : EIATTR_MIN_STACK_SIZE
	.align		4
.L_123:
        /*02e8*/ 	.byte	0x04, 0x12
        /*02ea*/ 	.short	(.L_125 - .L_124)
	.align		4
.L_124:
        /*02ec*/ 	.word	index@(_Z12MatMulKernelPfS_S_iii)
        /*02f0*/ 	.word	0x00000000


	//----- nvinfo : EIATTR_MIN_STACK_SIZE
	.align		4
.L_125:
        /*02f4*/ 	.byte	0x04, 0x12
        /*02f6*/ 	.short	(.L_127 - .L_126)
	.align		4
.L_126:
        /*02f8*/ 	.word	index@(_Z12symmetrize2DPfi)
        /*02fc*/ 	.word	0x00000000


	//----- nvinfo : EIATTR_MIN_STACK_SIZE
	.align		4
.L_127:
        /*0300*/ 	.byte	0x04, 0x12
        /*0302*/ 	.short	(.L_129 - .L_128)
	.align		4
.L_128:
        /*0304*/ 	.word	index@(_Z12symmetrize1DPfPiS0_i)
        /*0308*/ 	.word	0x00000000


	//----- nvinfo : EIATTR_MIN_STACK_SIZE
	.align		4
.L_129:
        /*030c*/ 	.byte	0x04, 0x12
        /*030e*/ 	.short	(.L_131 - .L_130)
	.align		4
.L_130:
        /*0310*/ 	.word	index@(_Z16makeBlockHessianPfS_S_S_fPiS0_iS0_S0_ii)
        /*0314*/ 	.word	0x00000000


	//----- nvinfo : EIATTR_MIN_STACK_SIZE
	.align		4
.L_131:
        /*0318*/ 	.byte	0x04, 0x12
        /*031a*/ 	.short	(.L_133 - .L_132)
	.align		4
.L_132:
        /*031c*/ 	.word	index@(_Z12copyToOpenMMPfS_i)
        /*0320*/ 	.word	0x00000000


	//----- nvinfo : EIATTR_MIN_STACK_SIZE
	.align		4
.L_133:
        /*0324*/ 	.byte	0x04, 0x12
        /*0326*/ 	.short	(.L_135 - .L_134)
	.align		4
.L_134:
        /*0328*/ 	.word	index@(_Z14copyFromOpenMMPfS_i)
        /*032c*/ 	.word	0x00000000


	//----- nvinfo : EIATTR_MIN_STACK_SIZE
	.align		4
.L_135:
        /*0330*/ 	.byte	0x04, 0x12
        /*0332*/ 	.short	(.L_137 - .L_136)
	.align		4
.L_136:
        /*0334*/ 	.word	index@(_Z17blockcopyToOpenMMPfS_Piiii)
        /*0338*/ 	.word	0x00000000


	//----- nvinfo : EIATTR_MIN_STACK_SIZE
	.align		4
.L_137:
        /*033c*/ 	.byte	0x04, 0x12
        /*033e*/ 	.short	(.L_139 - .L_138)
	.align		4
.L_138:
        /*0340*/ 	.word	index@(_Z19blockcopyFromOpenMMPfS_Piiii)
        /*0344*/ 	.word	0x00000000


	//----- nvinfo : EIATTR_MIN_STACK_SIZE
	.align		4
.L_139:
        /*0348*/ 	.byte	0x04, 0x12
        /*034a*/ 	.short	(.L_141 - .L_140)
	.align		4
.L_140:
        /*034c*/ 	.word	index@(_Z10perturbByEPfP6float4fS_S_iii)
        /*0350*/ 	.word	0x00000000


	//----- nvinfo : EIATTR_MIN_STACK_SIZE
	.align		4
.L_141:
        /*0354*/ 	.byte	0x04, 0x12
        /*0356*/ 	.short	(.L_143 - .L_142)
	.align		4
.L_142:
        /*0358*/ 	.word	index@(_Z16perturbPositionsPfP6float4fPiiii)
        /*035c*/ 	.word	0x00000000
.L_143:


//--------------------- .nv.compat                --------------------------
	.section	.nv.compat,"",@"SHT_CUDA_COMPAT_INFO"
	.align	4
        /*0000*/ 	.byte	0x02, 0x09, 0x00, 0x00, 0x02, 0x02, 0x01, 0x00, 0x02, 0x05, 0x05, 0x00, 0x03, 0x07, 0x01, 0x01
        /*0010*/ 	.byte	0x02, 0x03, 0x00, 0x00, 0x02, 0x06, 0x01, 0x00, 0x04, 0x0b, 0x08, 0x00, 0x01, 0x00, 0x00, 0x00
        /*0020*/ 	.byte	0x00, 0x00, 0x00, 0x00


//--------------------- .nv.info._Z6makeHEPfS_P6float4S_fiii --------------------------
	.section	.nv.info._Z6makeHEPfS_P6float4S_fiii,"",@"SHT_CUDA_INFO"
	.sectionflags	@""
	.align	4


	//----- nvinfo : EIATTR_CUDA_API_VERSION
	.align		4
        /*0000*/ 	.byte	0x04, 0x37
        /*0002*/ 	.short	(.L_145 - .L_144)
.L_144:
        /*0004*/ 	.word	0x00000082


	//----- nvinfo : EIATTR_KPARAM_INFO
	.align		4
.L_145:
        /*0008*/ 	.byte	0x04, 0x17
        /*000a*/ 	.short	(.L_147 - .L_146)
.L_146:
        /*000c*/ 	.word	0x00000000
        /*0010*/ 	.short	0x0007
        /*0012*/ 	.short	0x002c
        /*0014*/ 	.byte	0x00, 0xf0, 0x11, 0x00


	//----- nvinfo : EIATTR_KPARAM_INFO
	.align		4
.L_147:
        /*0018*/ 	.byte	0x04, 0x17
        /*001a*/ 	.short	(.L_149 - .L_148)
.L_148:
        /*001c*/ 	.word	0x00000000
        /*0020*/ 	.short	0x0006
        /*0022*/ 	.short	0x0028
        /*0024*/ 	.byte	0x00, 0xf0, 0x11, 0x00


	//----- nvinfo : EIATTR_KPARAM_INFO
	.align		4
.L_149:
        /*0028*/ 	.byte	0x04, 0x17
        /*002a*/ 	.short	(.L_151 - .L_150)
.L_150:
        /*002c*/ 	.word	0x00000000
        /*0030*/ 	.short	0x0005
        /*0032*/ 	.short	0x0024
        /*0034*/ 	.byte	0x00, 0xf0, 0x11, 0x00


	//----- nvinfo : EIATTR_KPARAM_INFO
	.align		4
.L_151:
        /*0038*/ 	.byte	0x04, 0x17
        /*003a*/ 	.short	(.L_153 - .L_152)
.L_152:
        /*003c*/ 	.word	0x00000000
        /*0040*/ 	.short	0x0004
        /*0042*/ 	.short	0x0020
        /*0044*/ 	.byte	0x00, 0xf0, 0x11, 0x00


	//----- nvinfo : EIATTR_KPARAM_INFO
	.align		4
.L_153:
        /*0048*/ 	.byte	0x04, 0x17
        /*004a*/ 	.short	(.L_155 - .L_154)
.L_154:
        /*004c*/ 	.word	0x00000000
        /*0050*/ 	.short	0x0003
        /*0052*/ 	.short	0x0018
        /*0054*/ 	.byte	0x00, 0xf5, 0x21, 0x00


	//----- nvinfo : EIATTR_KPARAM_INFO
	.align		4
.L_155:
        /*0058*/ 	.byte	0x04, 0x17
        /*005a*/ 	.short	(.L_157 - .L_156)
.L_156:
        /*005c*/ 	.word	0x00000000
        /*0060*/ 	.short	0x0002
        /*0062*/ 	.short	0x0010
        /*0064*/ 	.byte	0x00, 0xf5, 0x21, 0x00


	//----- nvinfo : EIATTR_KPARAM_INFO
	.align		4
.L_157:
        /*0068*/ 	.byte	0x04, 0x17
        /*006a*/ 	.short	(.L_159 - .L_158)
.L_158:
        /*006c*/ 	.word	0x00000000
        /*0070*/ 	.short	0x0001
        /*0072*/ 	.short	0x0008
        /*0074*/ 	.byte	0x00, 0xf5, 0x21, 0x00


	//----- nvinfo : EIATTR_KPARAM_INFO
	.align		4
.L_159:
        /*0078*/ 	.byte	0x04, 0x17
        /*007a*/ 	.short	(.L_161 - .L_160)
.L_160:
        /*007c*/ 	.word	0x00000000
        /*0080*/ 	.short	0x0000
        /*0082*/ 	.short	0x0000
        /*0084*/ 	.byte	0x00, 0xf5, 0x21, 0x00


	//----- nvinfo : EIATTR_SPARSE_MMA_MASK
	.align		4
.L_161:
        /*0088*/ 	.byte	0x03, 0x50
        /*008a*/ 	.short	0x0000


	//----- nvinfo : EIATTR_MAXREG_COUNT
	.align		4
        /*008c*/ 	.byte	0x03, 0x1b
        /*008e*/ 	.short	0x00ff


	//----- nvinfo : EIATTR_MERCURY_ISA_VERSION
	.align		4
        /*0090*/ 	.byte	0x03, 0x5f
        /*0092*/ 	.short	0x0101


	//----- nvinfo : EIATTR_VRC_CTA_INIT_COUNT
	.align		4
        /*0094*/ 	.byte	0x02, 0x4a
	.zero		1
	.zero		1


	//----- nvinfo : EIATTR_EXIT_INSTR_OFFSETS
	.align		4
        /*0098*/ 	.byte	0x04, 0x1c
        /*009a*/ 	.short	(.L_163 - .L_162)


	//   ....[0]....
.L_162:
        /*009c*/ 	.word	0x00000090


	//   ....[1]....
        /*00a0*/ 	.word	0x000004a0


	//   ....[2]....
        /*00a4*/ 	.word	0x00000850


	//   ....[3]....
        /*00a8*/ 	.word	0x00000c00


	//----- nvinfo : EIATTR_CRS_STACK_SIZE
	.align		4
.L_163:
        /*00ac*/ 	.byte	0x04, 0x1e
        /*00ae*/ 	.short	(.L_165 - .L_164)
.L_164:
        /*00b0*/ 	.word	0x00000000


	//----- nvinfo : EIATTR_CBANK_PARAM_SIZE
	.align		4
.L_165:
        /*00b4*/ 	.byte	0x03, 0x19
        /*00b6*/ 	.short	0x0030


	//----- nvinfo : EIATTR_PARAM_CBANK
	.align		4
        /*00b8*/ 	.byte	0x04, 0x0a
        /*00ba*/ 	.short	(.L_167 - .L_166)
	.align		4
.L_166:
        /*00bc*/ 	.word	index@(.nv.constant0._Z6makeHEPfS_P6float4S_fiii)
        /*00c0*/ 	.short	0x0380
        /*00c2*/ 	.short	0x0030


	//----- nvinfo : EIATTR_SW_WAR
	.align		4
.L_167:
        /*00c4*/ 	.byte	0x04, 0x36
        /*00c6*/ 	.short	(.L_169 - .L_168)
.L_168:
        /*00c8*/ 	.word	0x00000008
.L_169:


//--------------------- .nv.info._Z13orthogonalizePfS_iPiS0_i --------------------------
	.section	.nv.info._Z13orthogonalizePfS_iPiS0_i,"",@"SHT_CUDA_INFO"
	.sectionflags	@""
	.align	4


	//----- nvinfo : EIATTR_CUDA_API_VERSION
	.align		4
        /*0000*/ 	.byte	0x04, 0x37
        /*0002*/ 	.short	(.L_171 - .L_170)
.L_170:
        /*0004*/ 	.word	0x00000082


	//----- nvinfo : EIATTR_KPARAM_INFO
	.align		4
.L_171:
        /*0008*/ 	.byte	0x04, 0x17
        /*000a*/ 	.short	(.L_173 - .L_172)
.L_172:
        /*000c*/ 	.word	0x00000000
        /*0010*/ 	.short	0x0005
        /*0012*/ 	.short	0x0028
        /*0014*/ 	.byte	0x00, 0xf0, 0x11, 0x00


	//----- nvinfo : EIATTR_KPARAM_INFO
	.align		4
.L_173:
        /*0018*/ 	.byte	0x04, 0x17
        /*001a*/ 	.short	(.L_175 - .L_174)
.L_174:
        /*001c*/ 	.word	0x00000000
        /*0020*/ 	.short	0x0004
        /*0022*/ 	.short	0x0020
        /*0024*/ 	.byte	0x00, 0xf5, 0x21, 0x00


	//----- nvinfo : EIATTR_KPARAM_INFO
	.align		4
.L_175:
        /*0028*/ 	.byte	0x04, 0x17
        /*002a*/ 	.short	(.L_177 - .L_176)
.L_176:
        /*002c*/ 	.word	0x00000000
        /*0030*/ 	.short	0x0003
        /*0032*/ 	.short	0x0018
        /*0034*/ 	.byte	0x00, 0xf5, 0x21, 0x00


	//----- nvinfo : EIATTR_KPARAM_INFO
	.align		4
.L_177:
        /*0038*/ 	.byte	0x04, 0x17
        /*003a*/ 	.short	(.L_179 - .L_178)
.L_178:
        /*003c*/ 	.word	0x00000000
        /*0040*/ 	.short	0x0002
        /*0042*/ 	.short	0x0010
        /*0044*/ 	.byte	0x00, 0xf0, 0x11, 0x00


	//----- nvinfo : EIATTR_KPARAM_INFO
	.align		4
.L_179:
        /*0048*/ 	.byte	0x04, 0x17
        /*004a*/ 	.short	(.L_181 - .L_180)
.L_180:
        /*004c*/ 	.word	0x00000000
        /*0050*/ 	.short	0x0001
        /*0052*/ 	.short	0x0008
        /*0054*/ 	.byte	0x00, 0xf5, 0x21, 0x00


	//----- nvinfo : EIATTR_KPARAM_INFO
	.align		4
.L_181:
        /*0058*/ 	.byte	0x04, 0x17
        /*005a*/ 	.short	(.L_183 - .L_182)
.L_182:
        /*005c*/ 	.word	0x00000000
        /*0060*/ 	.short	0x0000
        /*0062*/ 	.short	0x0000
        /*0064*/ 	.byte	0x00, 0xf5, 0x21, 0x00


	//----- nvinfo : EIATTR_SPARSE_MMA_MASK
	.align		4
.L_183:
        /*0068*/ 	.byte	0x03, 0x50
        /*006a*/ 	.short	0x0000


	//----- nvinfo : EIATTR_MAXREG_COUNT
	.align		4
        /*006c*/ 	.byte	0x03, 0x1b
        /*006e*/ 	.short	0x00ff


	//----- nvinfo : EIATTR_MERCURY_ISA_VERSION
	.align		4
        /*0070*/ 	.byte	0x03, 0x5f
        /*0072*/ 	.short	0x0101


	//----- nvinfo : EIATTR_VRC_CTA_INIT_COUNT
	.align		4
        /*0074*/ 	.byte	0x02, 0x4a
	.zero		1
	.zero		1


	//----- nvinfo : EIATTR_EXIT_INSTR_OFFSETS
	.align		4
        /*0078*/ 	.byte	0x04, 0x1c
        /*007a*/ 	.short	(.L_185 - .L_184)


	//   ....[0]....
.L_184:
        /*007c*/ 	.word	0x00002fb0


	//   ....[1]....
        /*0080*/ 	.word	0x00003430


	//----- nvinfo : EIATTR_CRS_STACK_SIZE
	.align		4
.L_185:
        /*0084*/ 	.byte	0x04, 0x1e
        /*0086*/ 	.short	(.L_187 - .L_186)
.L_186:
        /*0088*/ 	.word	0x00000000


	//----- nvinfo : EIATTR_CBANK_PARAM_SIZE
	.align		4
.L_187:
        /*008c*/ 	.byte	0x03, 0x19
        /*008e*/ 	.short	0x002c


	//----- nvinfo : EIATTR_PARAM_CBANK
	.align		4
        /*0090*/ 	.byte	0x04, 0x0a
        /*0092*/ 	.short	(.L_189 - .L_188)
	.align		4
.L_188:
        /*0094*/ 	.word	index@(.nv.constant0._Z13orthogonalizePfS_iPiS0_i)
        /*0098*/ 	.short	0x0380
        /*009a*/ 	.short	0x002c


	//----- nvinfo : EIATTR_SW_WAR
	.align		4
.L_189:
        /*009c*/ 	.byte	0x04, 0x36
        /*009e*/ 	.short	(.L_191 - .L_190)
.L_190:
        /*00a0*/ 	.word	0x00000008
.L_191:


//--------------------- .nv.info._Z15orthogonalize23PfPiii --------------------------
	.section	.nv.info._Z15orthogonalize23PfPiii,"",@"SHT_CUDA_INFO"
	.sectionflags	@""
	.align	4


	//----- nvinfo : EIATTR_CUDA_API_VERSION
	.align		4
        /*0000*/ 	.byte	0x04, 0x37
        /*0002*/ 	.short	(.L_193 - .L_192)
.L_192:
        /*0004*/ 	.word	0x00000082


	//----- nvinfo : EIATTR_KPARAM_INFO
	.align		4
.L_193:
        /*0008*/ 	.byte	0x04, 0x17
        /*000a*/ 	.short	(.L_195 - .L_194)
.L_194:
        /*000c*/ 	.word	0x00000000
        /*0010*/ 	.short	0x0003
        /*0012*/ 	.short	0x0014
        /*0014*/ 	.byte	0x00, 0xf0, 0x11, 0x00


	//----- nvinfo : EIATTR_KPARAM_INFO
	.align		4
.L_195:
        /*0018*/ 	.byte	0x04, 0x17
        /*001a*/ 	.short	(.L_197 - .L_196)
.L_196:
        /*001c*/ 	.word	0x00000000
        /*0020*/ 	.short	0x0002
        /*0022*/ 	.short	0x0010
        /*0024*/ 	.byte	0x00, 0xf0, 0x11, 0x00


	//----- nvinfo : EIATTR_KPARAM_INFO
	.align		4
.L_197:
        /*0028*/ 	.byte	0x04, 0x17
        /*002a*/ 	.short	(.L_199 - .L_198)
.L_198:
        /*002c*/ 	.word	0x00000000
        /*0030*/ 	.short	0x0001
        /*0032*/ 	.short	0x0008
        /*0034*/ 	.byte	0x00, 0xf5, 0x21, 0x00


	//----- nvinfo : EIATTR_KPARAM_INFO
	.align		4
.L_199:
        /*0038*/ 	.byte	0x04, 0x17
        /*003a*/ 	.short	(.L_201 - .L_200)
.L_200:
        /*003c*/ 	.word	0x00000000
        /*0040*/ 	.short	0x0000
        /*0042*/ 	.short	0x0000
        /*0044*/ 	.byte	0x00, 0xf5, 0x21, 0x00


	//----- nvinfo : EIATTR_SPARSE_MMA_MASK
	.align		4
.L_201:
        /*0048*/ 	.byte	0x03, 0x50
        /*004a*/ 	.short	0x0000


	//----- nvinfo : EIATTR_MAXREG_COUNT
	.align		4
        /*004c*/ 	.byte	0x03, 0x1b
        /*004e*/ 	.short	0x00ff


	//----- nvinfo : EIATTR_MERCURY_ISA_VERSION
	.align		4
        /*0050*/ 	.byte	0x03, 0x5f
        /*0052*/ 	.short	0x0101


	//----- nvinfo : EIATTR_VRC_CTA_INIT_COUNT
	.align		4
        /*0054*/ 	.byte	0x02, 0x4a
	.zero		1
	.zero		1


	//----- nvinfo : EIATTR_EXIT_INSTR_OFFSETS
	.align		4
        /*0058*/ 	.byte	0x04, 0x1c
        /*005a*/ 	.short	(.L_203 - .L_202)


	//   ....[0]....
.L_202:
        /*005c*/ 	.word	0x00001320


	//----- nvinfo : EIATTR_CRS_STACK_SIZE
	.align		4
.L_203:
        /*0060*/ 	.byte	0x04, 0x1e
        /*0062*/ 	.short	(.L_205 - .L_204)
.L_204:
        /*0064*/ 	.word	0x00000000


	//----- nvinfo : EIATTR_CBANK_PARAM_SIZE
	.align		4
.L_205:
        /*0068*/ 	.byte	0x03, 0x19
        /*006a*/ 	.short	0x0018


	//----- nvinfo : EIATTR_PARAM_CBANK
	.align		4
        /*006c*/ 	.byte	0x04, 0x0a
        /*006e*/ 	.short	(.L_207 - .L_206)
	.align		4
.L_206:
        /*0070*/ 	.word	index@(.nv.constant0._Z15orthogonalize23PfPiii)
        /*0074*/ 	.short	0x0380
        /*0076*/ 	.short	0x0018


	//----- nvinfo : EIATTR_SW_WAR
	.align		4
.L_207:
        /*0078*/ 	.byte	0x04, 0x36
        /*007a*/ 	.short	(.L_209 - .L_208)
.L_208:
        /*007c*/ 	.word	0x00000008
.L_209:


//--------------------- .nv.info._Z12geometricDOFPfP6float4S_PiS2_iS_S_ --------------------------
	.section	.nv.info._Z12geometricDOFPfP6float4S_PiS2_iS_S_,"",@"SHT_CUDA_INFO"
	.sectionflags	@""
	.align	4


	//----- nvinfo : EIATTR_CUDA_API_VERSION
	.align		4
        /*0000*/ 	.byte	0x04, 0x37
        /*0002*/ 	.short	(.L_211 - .L_210)
.L_210:
        /*0004*/ 	.word	0x00000082


	//----- nvinfo : EIATTR_KPARAM_INFO
	.align		4
.L_211:
        /*0008*/ 	.byte	0x04, 0x17
        /*000a*/ 	.short	(.L_213 - .L_212)
.L_212:
        /*000c*/ 	.word	0x00000000
        /*0010*/ 	.short	0x0007
        /*0012*/ 	.short	0x0038
        /*0014*/ 	.byte	0x00, 0xf5, 0x21, 0x00


	//----- nvinfo : EIATTR_KPARAM_INFO
	.align		4
.L_213:
        /*0018*/ 	.byte	0x04, 0x17
        /*001a*/ 	.short	(.L_215 - .L_214)
.L_214:
        /*001c*/ 	.word	0x00000000
        /*0020*/ 	.short	0x0006
        /*0022*/ 	.short	0x0030
        /*0024*/ 	.byte	0x00, 0xf5, 0x21, 0x00


	//----- nvinfo : EIATTR_KPARAM_INFO
	.align		4
.L_215:
        /*0028*/ 	.byte	0x04, 0x17
        /*002a*/ 	.short	(.L_217 - .L_216)
.L_216:
        /*002c*/ 	.word	0x00000000
        /*0030*/ 	.short	0x0005
        /*0032*/ 	.short	0x0028
        /*0034*/ 	.byte	0x00, 0xf0, 0x11, 0x00


	//----- nvinfo : EIATTR_KPARAM_INFO
	.align		4
.L_217:
        /*0038*/ 	.byte	0x04, 0x17
        /*003a*/ 	.short	(.L_219 - .L_218)
.L_218:
        /*003c*/ 	.word	0x00000000
        /*0040*/ 	.short	0x0004
        /*0042*/ 	.short	0x0020
        /*0044*/ 	.byte	0x00, 0xf5, 0x21, 0x00


	//----- nvinfo : EIATTR_KPARAM_INFO
	.align		4
.L_219:
        /*0048*/ 	.byte	0x04, 0x17
        /*004a*/ 	.short	(.L_221 - .L_220)
.L_220:
        /*004c*/ 	.word	0x00000000
        /*0050*/ 	.short	0x0003
        /*0052*/ 	.short	0x0018
        /*0054*/ 	.byte	0x00, 0xf5, 0x21, 0x00


	//----- nvinfo : EIATTR_KPARAM_INFO
	.align		4
.L_221:
        /*0058*/ 	.byte	0x04, 0x17
        /*005a*/ 	.short	(.L_223 - .L_222)
.L_222:
        /*005c*/ 	.word	0x00000000
        /*0060*/ 	.short	0x0002
        /*0062*/ 	.short	0x0010
        /*0064*/ 	.byte	0x00, 0xf5, 0x21, 0x00


	//----- nvinfo : EIATTR_KPARAM_INFO
	.align		4
.L_223:
        /*0068*/ 	.byte	0x04, 0x17
        /*006a*/ 	.short	(.L_225 - .L_224)
.L_224:
        /*006c*/ 	.word	0x00000000
        /*0070*/ 	.short	0x0001
        /*0072*/ 	.short	0x0008
        /*0074*/ 	.byte	0x00, 0xf5, 0x21, 0x00


	//----- nvinfo : EIATTR_KPARAM_INFO
	.align		4
.L_225:
        /*0078*/ 	.byte	0x04, 0x17
        /*007a*/ 	.short	(.L_227 - .L_226)
.L_226:
        /*007c*/ 	.word	0x00000000
        /*0080*/ 	.short	0x0000
        /*0082*/ 	.short	0x0000
        /*0084*/ 	.byte	0x00, 0xf5, 0x21, 0x00


	//----- nvinfo : EIATTR_SPARSE_MMA_MASK
	.align		4
.L_227:
        /*0088*/ 	.byte	0x03, 0x50
        /*008a*/ 	.short	0x0000


	//----- nvinfo : EIATTR_MAXREG_COUNT
	.align		4
        /*008c*/ 	.byte	0x03, 0x1b
        /*008e*/ 	.short	0x00ff


	//----- nvinfo : EIATTR_MERCURY_ISA_VERSION
	.align		4
        /*0090*/ 	.byte	0x03, 0x5f
        /*0092*/ 	.short	0x0101


	//----- nvinfo : EIATTR_UNUSED_LOAD_BYTE_OFFSET
	.align		4
        /*0094*/ 	.byte	0x04, 0x44
        /*0096*/ 	.short	(.L_229 - .L_228)


	//   ....[0]....
.L_228:
        /*0098*/ 	.word	0x00000450
        /*009c*/ 	.word	0x00000fff


	//----- nvinfo : EIATTR_VRC_CTA_INIT_COUNT
	.align		4
.L_229:
        /*00a0*/ 	.byte	0x02, 0x4a
	.zero		1
	.zero		1


	//----- nvinfo : EIATTR_EXIT_INSTR_OFFSETS
	.align		4
        /*00a4*/ 	.byte	0x04, 0x1c
        /*00a6*/ 	.short	(.L_231 - .L_230)


	//   ....[0]....
.L_230:
        /*00a8*/ 	.word	0x00000e20


	//   ....[1]....
        /*00ac*/ 	.word	0x00000fe0


	//----- nvinfo : EIATTR_CRS_STACK_SIZE
	.align		4
.L_231:
        /*00b0*/ 	.byte	0x04, 0x1e
        /*00b2*/ 	.short	(.L_233 - .L_232)
.L_232:
        /*00b4*/ 	.word	0x00000000


	//----- nvinfo : EIATTR_CBANK_PARAM_SIZE
	.align		4
.L_233:
        /*00b8*/ 	.byte	0x03, 0x19
        /*00ba*/ 	.short	0x0040


	//----- nvinfo : EIATTR_PARAM_CBANK
	.align		4
        /*00bc*/ 	.byte	0x04, 0x0a
        /*00be*/ 	.short	(.L_235 - .L_234)
	.align		4
.L_234:
        /*00c0*/ 	.word	index@(.nv.constant0._Z12geometricDOFPfP6float4S_PiS2_iS_S_)
        /*00c4*/ 	.short	0x0380
        /*00c6*/ 	.short	0x0040


	//----- nvinfo : EIATTR_SW_WAR
	.align		4
.L_235:
        /*00c8*/ 	.byte	0x04, 0x36
        /*00ca*/ 	.short	(.L_237 - .L_236)
.L_236:
        /*00cc*/ 	.word	0x00000008
.L_237:


//--------------------- .nv.info._Z21computeNormsAndCenterPfS_S_P6float4PiS2_ --------------------------
	.section	.nv.info._Z21computeNormsAndCenterPfS_S_P6float4PiS2_,"",@"SHT_CUDA_INFO"
	.sectionflags	@""
	.align	4


	//----- nvinfo : EIATTR_CUDA_API_VERSION
	.align		4
        /*0000*/ 	.byte	0x04, 0x37
        /*0002*/ 	.short	(.L_239 - .L_238)
.L_238:
        /*0004*/ 	.word	0x00000082


	//----- nvinfo : EIATTR_KPARAM_INFO
	.align		4
.L_239:
        /*0008*/ 	.byte	0x04, 0x17
        /*000a*/ 	.short	(.L_241 - .L_240)
.L_240:
        /*000c*/ 	.word	0x00000000
        /*0010*/ 	.short	0x0005
        /*0012*/ 	.short	0x0028
        /*0014*/ 	.byte	0x00, 0xf5, 0x21, 0x00


	//----- nvinfo : EIATTR_KPARAM_INFO
	.align		4
.L_241:
        /*0018*/ 	.byte	0x04, 0x17
        /*001a*/ 	.short	(.L_243 - .L_242)
.L_242:
        /*001c*/ 	.word	0x00000000
        /*0020*/ 	.short	0x0004
        /*0022*/ 	.short	0x0020
        /*0024*/ 	.byte	0x00, 0xf5, 0x21, 0x00


	//----- nvinfo : EIATTR_KPARAM_INFO
	.align		4
.L_243:
        /*0028*/ 	.byte	0x04, 0x17
        /*002a*/ 	.short	(.L_245 - .L_244)
.L_244:
        /*002c*/ 	.word	0x00000000
        /*0030*/ 	.short	0x0003
        /*0032*/ 	.short	0x0018
        /*0034*/ 	.byte	0x00, 0xf5, 0x21, 0x00


	//----- nvinfo : EIATTR_KPARAM_INFO
	.align		4
.L_245:
        /*0038*/ 	.byte	0x04, 0x17
        /*003a*/ 	.short	(.L_247 - .L_246)
.L_246:
        /*003c*/ 	.word	0x00000000
        /*0040*/ 	.short	0x0002
        /*0042*/ 	.short	0x0010
        /*0044*/ 	.byte	0x00, 0xf5, 0x21, 0x00


	//----- nvinfo : EIATTR_KPARAM_INFO
	.align		4
.L_247:
        /*0048*/ 	.byte	0x04, 0x17
        /*004a*/ 	.short	(.L_249 - .L_248)
.L_248:
        /*004c*/ 	.word	0x00000000
        /*0050*/ 	.short	0x0001
        /*0052*/ 	.short	0x0008
        /*0054*/ 	.byte	0x00, 0xf5, 0x21, 0x00


	//----- nvinfo : EIATTR_KPARAM_INFO
	.align		4
.L_249:
        /*0058*/ 	.byte	0x04, 0x17
        /*005a*/ 	.short	(.L_251 - .L_250)
.L_250:
        /*005c*/ 	.word	0x00000000
        /*0060*/ 	.short	0x0000
        /*0062*/ 	.short	0x0000
        /*0064*/ 	.byte	0x00, 0xf5, 0x21, 0x00


	//----- nvinfo : EIATTR_SPARSE_MMA_MASK
	.align		4
.L_251:
        /*0068*/ 	.byte	0x03, 0x50
        /*006a*/ 	.short	0x0000


	//----- nvinfo : EIATTR_MAXREG_COUNT
	.align		4
        /*006c*/ 	.byte	0x03, 0x1b
        /*006e*/ 	.short	0x00ff


	//----- nvinfo : EIATTR_MERCURY_ISA_VERSION
	.align		4
        /*0070*/ 	.byte	0x03, 0x5f
        /*0072*/ 	.short	0x0101


	//----- nvinfo : EIATTR_VRC_CTA_INIT_COUNT
	.align		4
        /*0074*/ 	.byte	0x02, 0x4a
	.zero		1
	.zero		1


	//----- nvinfo : EIATTR_EXIT_INSTR_OFFSETS
	.align		4
        /*0078*/ 	.byte	0x04, 0x1c
        /*007a*/ 	.short	(.L_253 - .L_252)


	//   ....[0]....
.L_252:
        /*007c*/ 	.word	0x000006f0


	//----- nvinfo : EIATTR_CRS_STACK_SIZE
	.align		4
.L_253:
        /*0080*/ 	.byte	0x04, 0x1e
        /*0082*/ 	.short	(.L_255 - .L_254)
.L_254:
        /*0084*/ 	.word	0x00000000


	//----- nvinfo : EIATTR_CBANK_PARAM_SIZE
	.align		4
.L_255:
        /*0088*/ 	.byte	0x03, 0x19
        /*008a*/ 	.short	0x0030


	//----- nvinfo : EIATTR_PARAM_CBANK
	.align		4
        /*008c*/ 	.byte	0x04, 0x0a
        /*008e*/ 	.short	(.L_257 - .L_256)
	.align		4
.L_256:
        /*0090*/ 	.word	index@(.nv.constant0._Z21computeNormsAndCenterPfS_S_P6float4PiS2_)
        /*0094*/ 	.short	0x0380
        /*0096*/ 	.short	0x0030


	//----- nvinfo : EIATTR_SW_WAR
	.align		4
.L_257:
        /*0098*/ 	.byte	0x04, 0x36
        /*009a*/ 	.short	(.L_259 - .L_258)
.L_258:
        /*009c*/ 	.word	0x00000008
.L_259:


//--------------------- .nv.info._Z14makeProjectionPfS_S_Piii --------------------------
	.section	.nv.info._Z14makeProjectionPfS_S_Piii,"",@"SHT_CUDA_INFO"
	.sectionflags	@""
	.align	4


	//----- nvinfo : EIATTR_CUDA_API_VERSION
	.align		4
        /*0000*/ 	.byte	0x04, 0x37
        /*0002*/ 	.short	(.L_261 - .L_260)
.L_260:
        /*0004*/ 	.word	0x00000082


	//----- nvinfo : EIATTR_KPARAM_INFO
	.align		4
.L_261:
        /*0008*/ 	.byte	0x04, 0x17
        /*000a*/ 	.short	(.L_263 - .L_262)
.L_262:
        /*000c*/ 	.word	0x00000000
        /*0010*/ 	.short	0x0005
        /*0012*/ 	.short	0x0024
        /*0014*/ 	.byte	0x00, 0xf0, 0x11, 0x00


	//----- nvinfo : EIATTR_KPARAM_INFO
	.align		4
.L_263:
        /*0018*/ 	.byte	0x04, 0x17
        /*001a*/ 	.short	(.L_265 - .L_264)
.L_264:
        /*001c*/ 	.word	0x00000000
        /*0020*/ 	.short	0x0004
        /*0022*/ 	.short	0x0020
        /*0024*/ 	.byte	0x00, 0xf0, 0x11, 0x00


	//----- nvinfo : EIATTR_KPARAM_INFO
	.align		4
.L_265:
        /*0028*/ 	.byte	0x04, 0x17
        /*002a*/ 	.short	(.L_267 - .L_266)
.L_266:
        /*002c*/ 	.word	0x00000000
        /*0030*/ 	.short	0x0003
        /*0032*/ 	.short	0x0018
        /*0034*/ 	.byte	0x00, 0xf5, 0x21, 0x00


	//----- nvinfo : EIATTR_KPARAM_INFO
	.align		4
.L_267:
        /*0038*/ 	.byte	0x04, 0x17
        /*003a*/ 	.short	(.L_269 - .L_268)
.L_268:
        /*003c*/ 	.word	0x00000000
        /*0040*/ 	.short	0x0002
        /*0042*/ 	.short	0x0010
        /*0044*/ 	.byte	0x00, 0xf5, 0x21, 0x00


	//----- nvinfo : EIATTR_KPARAM_INFO
	.align		4
.L_269:
        /*0048*/ 	.byte	0x04, 0x17
        /*004a*/ 	.short	(.L_271 - .L_270)
.L_270:
        /*004c*/ 	.word	0x00000000
        /*0050*/ 	.short	0x0001
        /*0052*/ 	.short	0x0008
        /*0054*/ 	.byte	0x00, 0xf5, 0x21, 0x00


	//----- nvinfo : EIATTR_KPARAM_INFO
	.align		4
.L_271:
        /*0058*/ 	.byte	0x04, 0x17
        /*005a*/ 	.short	(.L_273 - .L_272)
.L_272:
        /*005c*/ 	.word	0x00000000
        /*0060*/ 	.short	0x0000
        /*0062*/ 	.short	0x0000
        /*0064*/ 	.byte	0x00, 0xf5, 0x21, 0x00


	//----- nvinfo : EIATTR_SPARSE_MMA_MASK
	.align		4
.L_273:
        /*0068*/ 	.byte	0x03, 0x50
        /*006a*/ 	.short	0x0000


	//----- nvinfo : EIATTR_MAXREG_COUNT
	.align		4
        /*006c*/ 	.byte	0x03, 0x1b
        /*006e*/ 	.short	0x00ff


	//----- nvinfo : EIATTR_MERCURY_ISA_VERSION
	.align		4
        /*0070*/ 	.byte	0x03, 0x5f
        /*0072*/ 	.short	0x0101


	//----- nvinfo : EIATTR_VRC_CTA_INIT_COUNT
	.align		4
        /*0074*/ 	.byte	0x02, 0x4a
	.zero		1
	.zero		1


	//----- nvinfo : EIATTR_EXIT_INSTR_OFFSETS
	.align		4
        /*0078*/ 	.byte	0x04, 0x1c
        /*007a*/ 	.short	(.L_275 - .L_274)


	//   ....[0]....
.L_274:
        /*007c*/ 	.word	0x00000080


	//   ....[1]....
        /*0080*/ 	.word	0x00000320


	//----- nvinfo : EIATTR_CBANK_PARAM_SIZE
	.align		4
.L_275:
        /*0084*/ 	.byte	0x03, 0x19
        /*0086*/ 	.short	0x0028


	//----- nvinfo : EIATTR_PARAM_CBANK
	.align		4
        /*0088*/ 	.byte	0x04, 0x0a
        /*008a*/ 	.short	(.L_277 - .L_276)
	.align		4
.L_276:
        /*008c*/ 	.word	index@(.nv.constant0._Z14makeProjectionPfS_S_Piii)
        /*0090*/ 	.short	0x0380
        /*0092*/ 	.short	0x0028


	//----- nvinfo : EIATTR_SW_WAR
	.align		4
.L_277:
        /*0094*/ 	.byte	0x04, 0x36
        /*0096*/ 	.short	(.L_279 - .L_278)
.L_278:
        /*0098*/ 	.word	0x00000008
.L_279:


//--------------------- .nv.info._Z12blockEigSortPfS_PiS0_i --------------------------
	.section	.nv.info._Z12blockEigSortPfS_PiS0_i,"",@"SHT_CUDA_INFO"
	.sectionflags	@""
	.align	4


	//----- nvinfo : EIATTR_CUDA_API_VERSION
	.align		4
        /*0000*/ 	.byte	0x04, 0x37
        /*0002*/ 	.short	(.L_281 - .L_280)
.L_280:
        /*0004*/ 	.word	0x00000082


	//----- nvinfo : EIATTR_KPARAM_INFO
	.align		4
.L_281:
        /*0008*/ 	.byte	0x04, 0x17
        /*000a*/ 	.short	(.L_283 - .L_282)
.L_282:
        /*000c*/ 	.word	0x00000000
        /*0010*/ 	.short	0x0004
        /*0012*/ 	.short	0x0020
        /*0014*/ 	.byte	0x00, 0xf0, 0x11, 0x00


	//----- nvinfo : EIATTR_KPARAM_INFO
	.align		4
.L_283:
        /*0018*/ 	.byte	0x04, 0x17
        /*001a*/ 	.short	(.L_285 - .L_284)
.L_284:
        /*001c*/ 	.word	0x00000000
        /*0020*/ 	.short	0x0003
        /*0022*/ 	.short	0x0018
        /*0024*/ 	.byte	0x00, 0xf5, 0x21, 0x00


	//----- nvinfo : EIATTR_KPARAM_INFO
	.align		4
.L_285:
        /*0028*/ 	.byte	0x04, 0x17
        /*002a*/ 	.short	(.L_287 - .L_286)
.L_286:
        /*002c*/ 	.word	0x00000000
        /*0030*/ 	.short	0x0002
        /*0032*/ 	.short	0x0010
        /*0034*/ 	.byte	0x00, 0xf5, 0x21, 0x00


	//----- nvinfo : EIATTR_KPARAM_INFO
	.align		4
.L_287:
        /*0038*/ 	.byte	0x04, 0x17
        /*003a*/ 	.short	(.L_289 - .L_288)
.L_288:
        /*003c*/ 	.word	0x00000000
        /*0040*/ 	.short	0x0001
        /*0042*/ 	.short	0x0008
        /*0044*/ 	.byte	0x00, 0xf5, 0x21, 0x00


	//----- nvinfo : EIATTR_KPARAM_INFO
	.align		4
.L_289:
        /*0048*/ 	.byte	0x04, 0x17
        /*004a*/ 	.short	(.L_291 - .L_290)
.L_290:
        /*004c*/ 	.word	0x00000000
        /*0050*/ 	.short	0x0000
        /*0052*/ 	.short	0x0000
        /*0054*/ 	.byte	0x00, 0xf5, 0x21, 0x00


	//----- nvinfo : EIATTR_SPARSE_MMA_MASK
	.align		4
.L_291:
        /*0058*/ 	.byte	0x03, 0x50
        /*005a*/ 	.short	0x0000


	//----- nvinfo : EIATTR_MAXREG_COUNT
	.align		4
        /*005c*/ 	.byte	0x03, 0x1b
        /*005e*/ 	.short	0x00ff


	//----- nvinfo : EIATTR_MERCURY_ISA_VERSION
	.align		4
        /*0060*/ 	.byte	0x03, 0x5f
        /*0062*/ 	.short	0x0101


	//----- nvinfo : EIATTR_VRC_CTA_INIT_COUNT
	.align		4
        /*0064*/ 	.byte	0x02, 0x4a
	.zero		1
	.zero		1


	//----- nvinfo : EIATTR_EXIT_INSTR_OFFSETS
	.align		4
        /*0068*/ 	.byte	0x04, 0x1c
        /*006a*/ 	.short	(.L_293 - .L_292)


	//   ....[0]....
.L_292:
        /*006c*/ 	.word	0x000000f0


	//   ....[1]....
        /*0070*/ 	.word	0x00000980


	//   ....[2]....
        /*0074*/ 	.word	0x00000e60


	//----- nvinfo : EIATTR_CRS_STACK_SIZE
	.align		4
.L_293:
        /*0078*/ 	.byte	0x04, 0x1e
        /*007a*/ 	.short	(.L_295 - .L_294)
.L_294:
        /*007c*/ 	.word	0x00000000


	//----- nvinfo : EIATTR_CBANK_PARAM_SIZE
	.align		4
.L_295:
        /*0080*/ 	.byte	0x03, 0x19
        /*0082*/ 	.short	0x0024


	//----- nvinfo : EIATTR_PARAM_CBANK
	.align		4
        /*0084*/ 	.byte	0x04, 0x0a
        /*0086*/ 	.short	(.L_297 - .L_296)
	.align		4
.L_296:
        /*0088*/ 	.word	index@(.nv.constant0._Z12blockEigSortPfS_PiS0_i)
        /*008c*/ 	.short	0x0380
        /*008e*/ 	.short	0x0024


	//----- nvinfo : EIATTR_SW_WAR
	.align		4
.L_297:
        /*0090*/ 	.byte	0x04, 0x36
        /*0092*/ 	.short	(.L_299 - .L_298)
.L_298:
        /*0094*/ 	.word	0x00000008
.L_299:


//--------------------- .nv.info._Z14oddEvenEigSortPfS_ii --------------------------
	.section	.nv.info._Z14oddEvenEigSortPfS_ii,"",@"SHT_CUDA_INFO"
	.sectionflags	@""
	.align	4


	//----- nvinfo : EIATTR_CUDA_API_VERSION
	.align		4
        /*0000*/ 	.byte	0x04, 0x37
        /*0002*/ 	.short	(.L_301 - .L_300)
.L_300:
        /*0004*/ 	.word	0x00000082


	//----- nvinfo : EIATTR_KPARAM_INFO
	.align		4
.L_301:
        /*0008*/ 	.byte	0x04, 0x17
        /*000a*/ 	.short	(.L_303 - .L_302)
.L_302:
        /*000c*/ 	.word	0x00000000
        /*0010*/ 	.short	0x0003
        /*0012*/ 	.short	0x0014
        /*0014*/ 	.byte	0x00, 0xf0, 0x11, 0x00


	//----- nvinfo : EIATTR_KPARAM_INFO
	.align		4
.L_303:
        /*0018*/ 	.byte	0x04, 0x17
        /*001a*/ 	.short	(.L_305 - .L_304)
.L_304:
        /*001c*/ 	.word	0x00000000
        /*0020*/ 	.short	0x0002
        /*0022*/ 	.short	0x0010
        /*0024*/ 	.byte	0x00, 0xf0, 0x11, 0x00


	//----- nvinfo : EIATTR_KPARAM_INFO
	.align		4
.L_305:
        /*0028*/ 	.byte	0x04, 0x17
        /*002a*/ 	.short	(.L_307 - .L_306)
.L_306:
        /*002c*/ 	.word	0x00000000
        /*0030*/ 	.short	0x0001
        /*0032*/ 	.short	0x0008
        /*0034*/ 	.byte	0x00, 0xf5, 0x21, 0x00


	//----- nvinfo : EIATTR_KPARAM_INFO
	.align		4
.L_307:
        /*0038*/ 	.byte	0x04, 0x17
        /*003a*/ 	.short	(.L_309 - .L_308)
.L_308:
        /*003c*/ 	.word	0x00000000
        /*0040*/ 	.short	0x0000
        /*0042*/ 	.short	0x0000
        /*0044*/ 	.byte	0x00, 0xf5, 0x21, 0x00


	//----- nvinfo : EIATTR_SPARSE_MMA_MASK
	.align		4
.L_309:
        /*0048*/ 	.byte	0x03, 0x50
        /*004a*/ 	.short	0x0000


	//----- nvinfo : EIATTR_MAXREG_COUNT
	.align		4
        /*004c*/ 	.byte	0x03, 0x1b
        /*004e*/ 	.short	0x00ff


	//----- nvinfo : EIATTR_MERCURY_ISA_VERSION
	.align		4
        /*0050*/ 	.byte	0x03, 0x5f
        /*0052*/ 	.short	0x0101


	//----- nvinfo : EIATTR_VRC_CTA_INIT_COUNT
	.align		4
        /*0054*/ 	.byte	0x02, 0x4a
	.zero		1
	.zero		1


	//----- nvinfo : EIATTR_EXIT_INSTR_OFFSETS
	.align		4
        /*0058*/ 	.byte	0x04, 0x1c
        /*005a*/ 	.short	(.L_311 - .L_310)


	//   ....[0]....
.L_310:
        /*005c*/ 	.word	0x000000b0


	//   ....[1]....
        /*0060*/ 	.word	0x00000120


	//   ....[2]....
        /*0064*/ 	.word	0x00000160


	//   ....[3]....
        /*0068*/ 	.word	0x000004e0


	//   ....[4]....
        /*006c*/ 	.word	0x000006a0


	//   ....[5]....
        /*0070*/ 	.word	0x000007c0


	//   ....[6]....
        /*0074*/ 	.word	0x00000840


	//----- nvinfo : EIATTR_CBANK_PARAM_SIZE
	.align		4
.L_311:
        /*0078*/ 	.byte	0x03, 0x19
        /*007a*/ 	.short	0x0018


	//----- nvinfo : EIATTR_PARAM_CBANK
	.align		4
        /*007c*/ 	.byte	0x04, 0x0a
        /*007e*/ 	.short	(.L_313 - .L_312)
	.align		4
.L_312:
        /*0080*/ 	.word	index@(.nv.constant0._Z14oddEvenEigSortPfS_ii)
        /*0084*/ 	.short	0x0380
        /*0086*/ 	.short	0x0018


	//----- nvinfo : EIATTR_SW_WAR
	.align		4
.L_313:
        /*0088*/ 	.byte	0x04, 0x36
        /*008a*/ 	.short	(.L_315 - .L_314)
.L_314:
        /*008c*/ 	.word	0x00000008
.L_315:


//--------------------- .nv.info._Z15makeEigenvaluesPfS_PiS0_S0_ii --------------------------
	.section	.nv.info._Z15makeEigenvaluesPfS_PiS0_S0_ii,"",@"SHT_CUDA_INFO"
	.sectionflags	@""
	.align	4


	//----- nvinfo : EIATTR_CUDA_API_VERSION
	.align		4
        /*0000*/ 	.byte	0x04, 0x37
        /*0002*/ 	.short	(.L_317 - .L_316)
.L_316:
        /*0004*/ 	.word	0x00000082


	//----- nvinfo : EIATTR_KPARAM_INFO
	.align		4
.L_317:
        /*0008*/ 	.byte	0x04, 0x17
        /*000a*/ 	.short	(.L_319 - .L_318)
.L_318:
        /*000c*/ 	.word	0x00000000
        /*0010*/ 	.short	0x0006
        /*0012*/ 	.short	0x002c
        /*0014*/ 	.byte	0x00, 0xf0, 0x11, 0x00


	//----- nvinfo : EIATTR_KPARAM_INFO
	.align		4
.L_319:
        /*0018*/ 	.byte	0x04, 0x17
        /*001a*/ 	.short	(.L_321 - .L_320)
.L_320:
        /*001c*/ 	.word	0x00000000
        /*0020*/ 	.short	0x0005
        /*0022*/ 	.short	0x0028
        /*0024*/ 	.byte	0x00, 0xf0, 0x11, 0x00


	//----- nvinfo : EIATTR_KPARAM_INFO
	.align		4
.L_321:
        /*0028*/ 	.byte	0x04, 0x17
        /*002a*/ 	.short	(.L_323 - .L_322)
.L_322:
        /*002c*/ 	.word	0x00000000
        /*0030*/ 	.short	0x0004
        /*0032*/ 	.short	0x0020
        /*0034*/ 	.byte	0x00, 0xf5, 0x21, 0x00


	//----- nvinfo : EIATTR_KPARAM_INFO
	.align		4
.L_323:
        /*0038*/ 	.byte	0x04, 0x17
        /*003a*/ 	.short	(.L_325 - .L_324)
.L_324:
        /*003c*/ 	.word	0x00000000
        /*0040*/ 	.short	0x0003
        /*0042*/ 	.short	0x0018
        /*0044*/ 	.byte	0x00, 0xf5, 0x21, 0x00


	//----- nvinfo : EIATTR_KPARAM_INFO
	.align		4
.L_325:
        /*0048*/ 	.byte	0x04, 0x17
        /*004a*/ 	.short	(.L_327 - .L_326)
.L_326:
        /*004c*/ 	.word	0x00000000
        /*0050*/ 	.short	0x0002
        /*0052*/ 	.short	0x0010
        /*0054*/ 	.byte	0x00, 0xf5, 0x21, 0x00


	//----- nvinfo : EIATTR_KPARAM_INFO
	.align		4
.L_327:
        /*0058*/ 	.byte	0x04, 0x17
        /*005a*/ 	.short	(.L_329 - .L_328)
.L_328:
        /*005c*/ 	.word	0x00000000
        /*0060*/ 	.short	0x0001
        /*0062*/ 	.short	0x0008
        /*0064*/ 	.byte	0x00, 0xf5, 0x21, 0x00


	//----- nvinfo : EIATTR_KPARAM_INFO
	.align		4
.L_329:
        /*0068*/ 	.byte	0x04, 0x17
        /*006a*/ 	.short	(.L_331 - .L_330)
.L_330:
        /*006c*/ 	.word	0x00000000
        /*0070*/ 	.short	0x0000
        /*0072*/ 	.short	0x0000
        /*0074*/ 	.byte	0x00, 0xf5, 0x21, 0x00


	//----- nvinfo : EIATTR_SPARSE_MMA_MASK
	.align		4
.L_331:
        /*0078*/ 	.byte	0x03, 0x50
        /*007a*/ 	.short	0x0000


	//----- nvinfo : EIATTR_MAXREG_COUNT
	.align		4
        /*007c*/ 	.byte	0x03, 0x1b
        /*007e*/ 	.short	0x00ff


	//----- nvinfo : EIATTR_MERCURY_ISA_VERSION
	.align		4
        /*0080*/ 	.byte	0x03, 0x5f
        /*0082*/ 	.short	0x0101


	//----- nvinfo : EIATTR_VRC_CTA_INIT_COUNT
	.align		4
        /*0084*/ 	.byte	0x02, 0x4a
	.zero		1
	.zero		1


	//----- nvinfo : EIATTR_EXIT_INSTR_OFFSETS
	.align		4
        /*0088*/ 	.byte	0x04, 0x1c
        /*008a*/ 	.short	(.L_333 - .L_332)


	//   ....[0]....
.L_332:
        /*008c*/ 	.word	0x00000070


	//   ....[1]....
        /*0090*/ 	.word	0x00000350


	//----- nvinfo : EIATTR_CRS_STACK_SIZE
	.align		4
.L_333:
        /*0094*/ 	.byte	0x04, 0x1e
        /*0096*/ 	.short	(.L_335 - .L_334)
.L_334:
        /*0098*/ 	.word	0x00000000


	//----- nvinfo : EIATTR_CBANK_PARAM_SIZE
	.align		4
.L_335:
        /*009c*/ 	.byte	0x03, 0x19
        /*009e*/ 	.short	0x0030


	//----- nvinfo : EIATTR_PARAM_CBANK
	.align		4
        /*00a0*/ 	.byte	0x04, 0x0a
        /*00a2*/ 	.short	(.L_337 - .L_336)
	.align		4
.L_336:
        /*00a4*/ 	.word	index@(.nv.constant0._Z15makeEigenvaluesPfS_PiS0_S0_ii)
        /*00a8*/ 	.short	0x0380
        /*00aa*/ 	.short	0x0030


	//----- nvinfo : EIATTR_SW_WAR
	.align		4
.L_337:
        /*00ac*/ 	.byte	0x04, 0x36
        /*00ae*/ 	.short	(.L_339 - .L_338)
.L_338:
        /*00b0*/ 	.word	0x00000008
.L_339:


//--------------------- .nv.info._Z12MatMulKernelPfS_S_iii --------------------------
	.section	.nv.info._Z12MatMulKernelPfS_S_iii,"",@"SHT_CUDA_INFO"
	.sectionflags	@""
	.align	4


	//----- nvinfo : EIATTR_CUDA_API_VERSION
	.align		4
        /*0000*/ 	.byte	0x04, 0x37
        /*0002*/ 	.short	(.L_341 - .L_340)
.L_340:
        /*0004*/ 	.word	0x00000082


	//----- nvinfo : EIATTR_KPARAM_INFO
	.align		4
.L_341:
        /*0008*/ 	.byte	0x04, 0x17
        /*000a*/ 	.short	(.L_343 - .L_342)
.L_342:
        /*000c*/ 	.word	0x00000000
        /*0010*/ 	.short	0x0005
        /*0012*/ 	.short	0x0020
        /*0014*/ 	.byte	0x00, 0xf0, 0x11, 0x00


	//----- nvinfo : EIATTR_KPARAM_INFO
	.align		4
.L_343:
        /*0018*/ 	.byte	0x04, 0x17
        /*001a*/ 	.short	(.L_345 - .L_344)
.L_344:
        /*001c*/ 	.word	0x00000000
        /*0020*/ 	.short	0x0004
        /*0022*/ 	.short	0x001c
        /*0024*/ 	.byte	0x00, 0xf0, 0x11, 0x00


	//----- nvinfo : EIATTR_KPARAM_INFO
	.align		4
.L_345:
        /*0028*/ 	.byte	0x04, 0x17
        /*002a*/ 	.short	(.L_347 - .L_346)
.L_346:
        /*002c*/ 	.word	0x00000000
        /*0030*/ 	.short	0x0003
        /*0032*/ 	.short	0x0018
        /*0034*/ 	.byte	0x00, 0xf0, 0x11, 0x00


	//----- nvinfo : EIATTR_KPARAM_INFO
	.align		4
.L_347:
        /*0038*/ 	.byte	0x04, 0x17
        /*003a*/ 	.short	(.L_349 - .L_348)
.L_348:
        /*003c*/ 	.word	0x00000000
        /*0040*/ 	.short	0x0002
        /*0042*/ 	.short	0x0010
        /*0044*/ 	.byte	0x00, 0xf5, 0x21, 0x00


	//----- nvinfo : EIATTR_KPARAM_INFO
	.align		4
.L_349:
        /*0048*/ 	.byte	0x04, 0x17
        /*004a*/ 	.short	(.L_351 - .L_350)
.L_350:
        /*004c*/ 	.word	0x00000000
        /*0050*/ 	.short	0x0001
        /*0052*/ 	.short	0x0008
        /*0054*/ 	.byte	0x00, 0xf5, 0x21, 0x00


	//----- nvinfo : EIATTR_KPARAM_INFO
	.align		4
.L_351:
        /*0058*/ 	.byte	0x04, 0x17
        /*005a*/ 	.short	(.L_353 - .L_352)
.L_352:
        /*005c*/ 	.word	0x00000000
        /*0060*/ 	.short	0x0000
        /*0062*/ 	.short	0x0000
        /*0064*/ 	.byte	0x00, 0xf5, 0x21, 0x00


	//----- nvinfo : EIATTR_SPARSE_MMA_MASK
	.align		4
.L_353:
        /*0068*/ 	.byte	0x03, 0x50
        /*006a*/ 	.short	0x0000


	//----- nvinfo : EIATTR_MAXREG_COUNT
	.align		4
        /*006c*/ 	.byte	0x03, 0x1b
        /*006e*/ 	.short	0x00ff


	//----- nvinfo : EIATTR_MERCURY_ISA_VERSION
	.align		4
        /*0070*/ 	.byte	0x03, 0x5f
        /*0072*/ 	.short	0x0101


	//----- nvinfo : EIATTR_VRC_CTA_INIT_COUNT
	.align		4
        /*0074*/ 	.byte	0x02, 0x4a
	.zero		1
	.zero		1


	//----- nvinfo : EIATTR_EXIT_INSTR_OFFSETS
	.align		4
        /*0078*/ 	.byte	0x04, 0x1c
        /*007a*/ 	.short	(.L_355 - .L_354)


	//   ....[0]....
.L_354:
        /*007c*/ 	.word	0x00000090


	//   ....[1]....
        /*0080*/ 	.word	0x000009a0


	//----- nvinfo : EIATTR_CBANK_PARAM_SIZE
	.align		4
.L_355:
        /*0084*/ 	.byte	0x03, 0x19
        /*0086*/ 	.short	0x0024


	//----- nvinfo : EIATTR_PARAM_CBANK
	.align		4
        /*0088*/ 	.byte	0x04, 0x0a
        /*008a*/ 	.short	(.L_357 - .L_356)
	.align		4
.L_356:
        /*008c*/ 	.word	index@(.nv.constant0._Z12MatMulKernelPfS_S_iii)
        /*0090*/ 	.short	0x0380
        /*0092*/ 	.short	0x0024


	//----- nvinfo : EIATTR_SW_WAR
	.align		4
.L_357:
        /*0094*/ 	.byte	0x04, 0x36
        /*0096*/ 	.short	(.L_359 - .L_358)
.L_358:
        /*0098*/ 	.word	0x00000008
.L_359:


//--------------------- .nv.info._Z12symmetrize2DPfi --------------------------
	.section	.nv.info._Z12symmetrize2DPfi,"",@"SHT_CUDA_INFO"
	.sectionflags	@""
	.align	4


	//----- nvinfo : EIATTR_CUDA_API_VERSION
	.align		4
        /*0000*/ 	.byte	0x04, 0x37
        /*0002*/ 	.short	(.L_361 - .L_360)
.L_360:
        /*0004*/ 	.word	0x00000082


	//----- nvinfo : EIATTR_KPARAM_INFO
	.align		4
.L_361:
        /*0008*/ 	.byte	0x04, 0x17
        /*000a*/ 	.short	(.L_363 - .L_362)
.L_362:
        /*000c*/ 	.word	0x00000000
        /*0010*/ 	.short	0x0001
        /*0012*/ 	.short	0x0008
        /*0014*/ 	.byte	0x00, 0xf0, 0x11, 0x00


	//----- nvinfo : EIATTR_KPARAM_INFO
	.align		4
.L_363:
        /*0018*/ 	.byte	0x04, 0x17
        /*001a*/ 	.short	(.L_365 - .L_364)
.L_364:
        /*001c*/ 	.word	0x00000000
        /*0020*/ 	.short	0x0000
        /*0022*/ 	.short	0x0000
        /*0024*/ 	.byte	0x00, 0xf5, 0x21, 0x00


	//----- nvinfo : EIATTR_SPARSE_MMA_MASK
	.align		4
.L_365:
        /*0028*/ 	.byte	0x03, 0x50
        /*002a*/ 	.short	0x0000


	//----- nvinfo : EIATTR_MAXREG_COUNT
	.align		4
        /*002c*/ 	.byte	0x03, 0x1b
        /*002e*/ 	.short	0x00ff


	//----- nvinfo : EIATTR_MERCURY_ISA_VERSION
	.align		4
        /*0030*/ 	.byte	0x03, 0x5f
        /*0032*/ 	.short	0x0101


	//----- nvinfo : EIATTR_VRC_CTA_INIT_COUNT
	.align		4
        /*0034*/ 	.byte	0x02, 0x4a
	.zero		1
	.zero		1


	//----- nvinfo : EIATTR_EXIT_INSTR_OFFSETS
	.align		4
        /*0038*/ 	.byte	0x04, 0x1c
        /*003a*/ 	.short	(.L_367 - .L_366)


	//   ....[0]....
.L_366:
        /*003c*/ 	.word	0x00000090


	//   ....[1]....
        /*0040*/ 	.word	0x00000270


	//   ....[2]....
        /*0044*/ 	.word	0x00000340


	//----- nvinfo : EIATTR_CBANK_PARAM_SIZE
	.align		4
.L_367:
        /*0048*/ 	.byte	0x03, 0x19
        /*004a*/ 	.short	0x000c


	//----- nvinfo : EIATTR_PARAM_CBANK
	.align		4
        /*004c*/ 	.byte	0x04, 0x0a
        /*004e*/ 	.short	(.L_369 - .L_368)
	.align		4
.L_368:
        /*0050*/ 	.word	index@(.nv.constant0._Z12symmetrize2DPfi)
        /*0054*/ 	.short	0x0380
        /*0056*/ 	.short	0x000c


	//----- nvinfo : EIATTR_SW_WAR
	.align		4
.L_369:
        /*0058*/ 	.byte	0x04, 0x36
        /*005a*/ 	.short	(.L_371 - .L_370)
.L_370:
        /*005c*/ 	.word	0x00000008
.L_371:


//--------------------- .nv.info._Z12symmetrize1DPfPiS0_i --------------------------
	.section	.nv.info._Z12symmetrize1DPfPiS0_i,"",@"SHT_CUDA_INFO"
	.sectionflags	@""
	.align	4


	//----- nvinfo : EIATTR_CUDA_API_VERSION
	.align		4
        /*0000*/ 	.byte	0x04, 0x37
        /*0002*/ 	.short	(.L_373 - .L_372)
.L_372:
        /*0004*/ 	.word	0x00000082


	//----- nvinfo : EIATTR_KPARAM_INFO
	.align		4
.L_373:
        /*0008*/ 	.byte	0x04, 0x17
        /*000a*/ 	.short	(.L_375 - .L_374)
.L_374:
        /*000c*/ 	.word	0x00000000
        /*0010*/ 	.short	0x0003
        /*0012*/ 	.short	0x0018
        /*0014*/ 	.byte	0x00, 0xf0, 0x11, 0x00


	//----- nvinfo : EIATTR_KPARAM_INFO
	.align		4
.L_375:
        /*0018*/ 	.byte	0x04, 0x17
        /*001a*/ 	.short	(.L_377 - .L_376)
.L_376:
        /*001c*/ 	.word	0x00000000
        /*0020*/ 	.short	0x0002
        /*0022*/ 	.short	0x0010
        /*0024*/ 	.byte	0x00, 0xf5, 0x21, 0x00


	//----- nvinfo : EIATTR_KPARAM_INFO
	.align		4
.L_377:
        /*0028*/ 	.byte	0x04, 0x17
        /*002a*/ 	.short	(.L_379 - .L_378)
.L_378:
        /*002c*/ 	.word	0x00000000
        /*0030*/ 	.short	0x0001
        /*0032*/ 	.short	0x0008
        /*0034*/ 	.byte	0x00, 0xf5, 0x21, 0x00


	//----- nvinfo : EIATTR_KPARAM_INFO
	.align		4
.L_379:
        /*0038*/ 	.byte	0x04, 0x17
        /*003a*/ 	.short	(.L_381 - .L_380)
.L_380:
        /*003c*/ 	.word	0x00000000
        /*0040*/ 	.short	0x0000
        /*0042*/ 	.short	0x0000
        /*0044*/ 	.byte	0x00, 0xf5, 0x21, 0x00


	//----- nvinfo : EIATTR_SPARSE_MMA_MASK
	.align		4
.L_381:
        /*0048*/ 	.byte	0x03, 0x50
        /*004a*/ 	.short	0x0000


	//----- nvinfo : EIATTR_MAXREG_COUNT
	.align		4
        /*004c*/ 	.byte	0x03, 0x1b
        /*004e*/ 	.short	0x00ff


	//----- nvinfo : EIATTR_MERCURY_ISA_VERSION
	.align		4
        /*0050*/ 	.byte	0x03, 0x5f
        /*0052*/ 	.short	0x0101


	//----- nvinfo : EIATTR_VRC_CTA_INIT_COUNT
	.align		4
        /*0054*/ 	.byte	0x02, 0x4a
	.zero		1
	.zero		1


	//----- nvinfo : EIATTR_EXIT_INSTR_OFFSETS
	.align		4
        /*0058*/ 	.byte	0x04, 0x1c
        /*005a*/ 	.short	(.L_383 - .L_382)


	//   ....[0]....
.L_382:
        /*005c*/ 	.word	0x00000070


	//   ....[1]....
        /*0060*/ 	.word	0x00000140


	//   ....[2]....
        /*0064*/ 	.word	0x00000840


	//----- nvinfo : EIATTR_CRS_STACK_SIZE
	.align		4
.L_383:
        /*0068*/ 	.byte	0x04, 0x1e
        /*006a*/ 	.short	(.L_385 - .L_384)
.L_384:
        /*006c*/ 	.word	0x00000000


	//----- nvinfo : EIATTR_CBANK_PARAM_SIZE
	.align		4
.L_385:
        /*0070*/ 	.byte	0x03, 0x19
        /*0072*/ 	.short	0x001c


	//----- nvinfo : EIATTR_PARAM_CBANK
	.align		4
        /*0074*/ 	.byte	0x04, 0x0a
        /*0076*/ 	.short	(.L_387 - .L_386)
	.align		4
.L_386:
        /*0078*/ 	.word	index@(.nv.constant0._Z12symmetrize1DPfPiS0_i)
        /*007c*/ 	.short	0x0380
        /*007e*/ 	.short	0x001c


	//----- nvinfo : EIATTR_SW_WAR
	.align		4
.L_387:
        /*0080*/ 	.byte	0x04, 0x36
        /*0082*/ 	.short	(.L_389 - .L_388)
.L_388:
        /*0084*/ 	.word	0x00000008
.L_389:


//--------------------- .nv.info._Z16makeBlockHessianPfS_S_S_fPiS0_iS0_S0_ii --------------------------
	.section	.nv.info._Z16makeBlockHessianPfS_S_S_fPiS0_iS0_S0_ii,"",@"SHT_CUDA_INFO"
	.sectionflags	@""
	.align	4


	//----- nvinfo : EIATTR_CUDA_API_VERSION
	.align		4
        /*0000*/ 	.byte	0x04, 0x37
        /*0002*/ 	.short	(.L_391 - .L_390)
.L_390:
        /*0004*/ 	.word	0x00000082


	//----- nvinfo : EIATTR_KPARAM_INFO
	.align		4
.L_391:
        /*0008*/ 	.byte	0x04, 0x17
        /*000a*/ 	.short	(.L_393 - .L_392)
.L_392:
        /*000c*/ 	.word	0x00000000
        /*0010*/ 	.short	0x000b
        /*0012*/ 	.short	0x0054
        /*0014*/ 	.byte	0x00, 0xf0, 0x11, 0x00


	//----- nvinfo : EIATTR_KPARAM_INFO
	.align		4
.L_393:
        /*0018*/ 	.byte	0x04, 0x17
        /*001a*/ 	.short	(.L_395 - .L_394)
.L_394:
        /*001c*/ 	.word	0x00000000
        /*0020*/ 	.short	0x000a
        /*0022*/ 	.short	0x0050
        /*0024*/ 	.byte	0x00, 0xf0, 0x11, 0x00


	//----- nvinfo : EIATTR_KPARAM_INFO
	.align		4
.L_395:
        /*0028*/ 	.byte	0x04, 0x17
        /*002a*/ 	.short	(.L_397 - .L_396)
.L_396:
        /*002c*/ 	.word	0x00000000
        /*0030*/ 	.short	0x0009
        /*0032*/ 	.short	0x0048
        /*0034*/ 	.byte	0x00, 0xf5, 0x21, 0x00


	//----- nvinfo : EIATTR_KPARAM_INFO
	.align		4
.L_397:
        /*0038*/ 	.byte	0x04, 0x17
        /*003a*/ 	.short	(.L_399 - .L_398)
.L_398:
        /*003c*/ 	.word	0x00000000
        /*0040*/ 	.short	0x0008
        /*0042*/ 	.short	0x0040
        /*0044*/ 	.byte	0x00, 0xf5, 0x21, 0x00


	//----- nvinfo : EIATTR_KPARAM_INFO
	.align		4
.L_399:
        /*0048*/ 	.byte	0x04, 0x17
        /*004a*/ 	.short	(.L_401 - .L_400)
.L_400:
        /*004c*/ 	.word	0x00000000
        /*0050*/ 	.short	0x0007
        /*0052*/ 	.short	0x0038
        /*0054*/ 	.byte	0x00, 0xf0, 0x11, 0x00


	//----- nvinfo : EIATTR_KPARAM_INFO
	.align		4
.L_401:
        /*0058*/ 	.byte	0x04, 0x17
        /*005a*/ 	.short	(.L_403 - .L_402)
.L_402:
        /*005c*/ 	.word	0x00000000
        /*0060*/ 	.short	0x0006
        /*0062*/ 	.short	0x0030
        /*0064*/ 	.byte	0x00, 0xf5, 0x21, 0x00


	//----- nvinfo : EIATTR_KPARAM_INFO
	.align		4
.L_403:
        /*0068*/ 	.byte	0x04, 0x17
        /*006a*/ 	.short	(.L_405 - .L_404)
.L_404:
        /*006c*/ 	.word	0x00000000
        /*0070*/ 	.short	0x0005
        /*0072*/ 	.short	0x0028
        /*0074*/ 	.byte	0x00, 0xf5, 0x21, 0x00


	//----- nvinfo : EIATTR_KPARAM_INFO
	.align		4
.L_405:
        /*0078*/ 	.byte	0x04, 0x17
        /*007a*/ 	.short	(.L_407 - .L_406)
.L_406:
        /*007c*/ 	.word	0x00000000
        /*0080*/ 	.short	0x0004
        /*0082*/ 	.short	0x0020
        /*0084*/ 	.byte	0x00, 0xf0, 0x11, 0x00


	//----- nvinfo : EIATTR_KPARAM_INFO
	.align		4
.L_407:
        /*0088*/ 	.byte	0x04, 0x17
        /*008a*/ 	.short	(.L_409 - .L_408)
.L_408:
        /*008c*/ 	.word	0x00000000
        /*0090*/ 	.short	0x0003
        /*0092*/ 	.short	0x0018
        /*0094*/ 	.byte	0x00, 0xf5, 0x21, 0x00


	//----- nvinfo : EIATTR_KPARAM_INFO
	.align		4
.L_409:
        /*0098*/ 	.byte	0x04, 0x17
        /*009a*/ 	.short	(.L_411 - .L_410)
.L_410:
        /*009c*/ 	.word	0x00000000
        /*00a0*/ 	.short	0x0002
        /*00a2*/ 	.short	0x0010
        /*00a4*/ 	.byte	0x00, 0xf5, 0x21, 0x00


	//----- nvinfo : EIATTR_KPARAM_INFO
	.align		4
.L_411:
        /*00a8*/ 	.byte	0x04, 0x17
        /*00aa*/ 	.short	(.L_413 - .L_412)
.L_412:
        /*00ac*/ 	.word	0x00000000
        /*00b0*/ 	.short	0x0001
        /*00b2*/ 	.short	0x0008
        /*00b4*/ 	.byte	0x00, 0xf5, 0x21, 0x00


	//----- nvinfo : EIATTR_KPARAM_INFO
	.align		4
.L_413:
        /*00b8*/ 	.byte	0x04, 0x17
        /*00ba*/ 	.short	(.L_415 - .L_414)
.L_414:
        /*00bc*/ 	.word	0x00000000
        /*00c0*/ 	.short	0x0000
        /*00c2*/ 	.short	0x0000
        /*00c4*/ 	.byte	0x00, 0xf5, 0x21, 0x00


	//----- nvinfo : EIATTR_SPARSE_MMA_MASK
	.align		4
.L_415:
        /*00c8*/ 	.byte	0x03, 0x50
        /*00ca*/ 	.short	0x0000


	//----- nvinfo : EIATTR_MAXREG_COUNT
	.align		4
        /*00cc*/ 	.byte	0x03, 0x1b
        /*00ce*/ 	.short	0x00ff


	//----- nvinfo : EIATTR_MERCURY_ISA_VERSION
	.align		4
        /*00d0*/ 	.byte	0x03, 0x5f
        /*00d2*/ 	.short	0x0101


	//----- nvinfo : EIATTR_VRC_CTA_INIT_COUNT
	.align		4
        /*00d4*/ 	.byte	0x02, 0x4a
	.zero		1
	.zero		1


	//----- nvinfo : EIATTR_EXIT_INSTR_OFFSETS
	.align		4
        /*00d8*/ 	.byte	0x04, 0x1c
        /*00da*/ 	.short	(.L_417 - .L_416)


	//   ....[0]....
.L_416:
        /*00dc*/ 	.word	0x000000f0


	//   ....[1]....
        /*00e0*/ 	.word	0x00000190


	//   ....[2]....
        /*00e4*/ 	.word	0x000001c0


	//   ....[3]....
        /*00e8*/ 	.word	0x000006a0


	//   ....[4]....
        /*00ec*/ 	.word	0x00001350


	//----- nvinfo : EIATTR_CRS_STACK_SIZE
	.align		4
.L_417:
        /*00f0*/ 	.byte	0x04, 0x1e
        /*00f2*/ 	.short	(.L_419 - .L_418)
.L_418:
        /*00f4*/ 	.word	0x00000000


	//----- nvinfo : EIATTR_CBANK_PARAM_SIZE
	.align		4
.L_419:
        /*00f8*/ 	.byte	0x03, 0x19
        /*00fa*/ 	.short	0x0058


	//----- nvinfo : EIATTR_PARAM_CBANK
	.align		4
        /*00fc*/ 	.byte	0x04, 0x0a
        /*00fe*/ 	.short	(.L_421 - .L_420)
	.align		4
.L_420:
        /*0100*/ 	.word	index@(.nv.constant0._Z16makeBlockHessianPfS_S_S_fPiS0_iS0_S0_ii)
        /*0104*/ 	.short	0x0380
        /*0106*/ 	.short	0x0058


	//----- nvinfo : EIATTR_SW_WAR
	.align		4
.L_421:
        /*0108*/ 	.byte	0x04, 0x36
        /*010a*/ 	.short	(.L_423 - .L_422)
.L_422:
        /*010c*/ 	.word	0x00000008
.L_423:


//--------------------- .nv.info._Z12copyToOpenMMPfS_i --------------------------
	.section	.nv.info._Z12copyToOpenMMPfS_i,"",@"SHT_CUDA_INFO"
	.sectionflags	@""
	.align	4


	//----- nvinfo : EIATTR_CUDA_API_VERSION
	.align		4
        /*0000*/ 	.byte	0x04, 0x37
        /*0002*/ 	.short	(.L_425 - .L_424)
.L_424:
        /*0004*/ 	.word	0x00000082


	//----- nvinfo : EIATTR_KPARAM_INFO
	.align		4
.L_425:
        /*0008*/ 	.byte	0x04, 0x17
        /*000a*/ 	.short	(.L_427 - .L_426)
.L_426:
        /*000c*/ 	.word	0x00000000
        /*0010*/ 	.short	0x0002
        /*0012*/ 	.short	0x0010
        /*0014*/ 	.byte	0x00, 0xf0, 0x11, 0x00


	//----- nvinfo : EIATTR_KPARAM_INFO
	.align		4
.L_427:
        /*0018*/ 	.byte	0x04, 0x17
        /*001a*/ 	.short	(.L_429 - .L_428)
.L_428:
        /*001c*/ 	.word	0x00000000
        /*0020*/ 	.short	0x0001
        /*0022*/ 	.short	0x0008
        /*0024*/ 	.byte	0x00, 0xf5, 0x21, 0x00


	//----- nvinfo : EIATTR_KPARAM_INFO
	.align		4
.L_429:
        /*0028*/ 	.byte	0x04, 0x17
        /*002a*/ 	.short	(.L_431 - .L_430)
.L_430:
        /*002c*/ 	.word	0x00000000
        /*0030*/ 	.short	0x0000
        /*0032*/ 	.short	0x0000
        /*0034*/ 	.byte	0x00, 0xf5, 0x21, 0x00


	//----- nvinfo : EIATTR_SPARSE_MMA_MASK
	.align		4
.L_431:
        /*0038*/ 	.byte	0x03, 0x50
        /*003a*/ 	.short	0x0000


	//----- nvinfo : EIATTR_MAXREG_COUNT
	.align		4
        /*003c*/ 	.byte	0x03, 0x1b
        /*003e*/ 	.short	0x00ff


	//----- nvinfo : EIATTR_MERCURY_ISA_VERSION
	.align		4
        /*0040*/ 	.byte	0x03, 0x5f
        /*0042*/ 	.short	0x0101


	//----- nvinfo : EIATTR_VRC_CTA_INIT_COUNT
	.align		4
        /*0044*/ 	.byte	0x02, 0x4a
	.zero		1
	.zero		1


	//----- nvinfo : EIATTR_EXIT_INSTR_OFFSETS
	.align		4
        /*0048*/ 	.byte	0x04, 0x1c
        /*004a*/ 	.short	(.L_433 - .L_432)


	//   ....[0]....
.L_432:
        /*004c*/ 	.word	0x00000070


	//   ....[1]....
        /*0050*/ 	.word	0x00000120


	//----- nvinfo : EIATTR_CBANK_PARAM_SIZE
	.align		4
.L_433:
        /*0054*/ 	.byte	0x03, 0x19
        /*0056*/ 	.short	0x0014


	//----- nvinfo : EIATTR_PARAM_CBANK
	.align		4
        /*0058*/ 	.byte	0x04, 0x0a
        /*005a*/ 	.short	(.L_435 - .L_434)
	.align		4
.L_434:
        /*005c*/ 	.word	index@(.nv.constant0._Z12copyToOpenMMPfS_i)
        /*0060*/ 	.short	0x0380
        /*0062*/ 	.short	0x0014


	//----- nvinfo : EIATTR_SW_WAR
	.align		4
.L_435:
        /*0064*/ 	.byte	0x04, 0x36
        /*0066*/ 	.short	(.L_437 - .L_436)
.L_436:
        /*0068*/ 	.word	0x00000008
.L_437:


//--------------------- .nv.info._Z14copyFromOpenMMPfS_i --------------------------
	.section	.nv.info._Z14copyFromOpenMMPfS_i,"",@"SHT_CUDA_INFO"
	.sectionflags	@""
	.align	4


	//----- nvinfo : EIATTR_CUDA_API_VERSION
	.align		4
        /*0000*/ 	.byte	0x04, 0x37
        /*0002*/ 	.short	(.L_439 - .L_438)
.L_438:
        /*0004*/ 	.word	0x00000082


	//----- nvinfo : EIATTR_KPARAM_INFO
	.align		4
.L_439:
        /*0008*/ 	.byte	0x04, 0x17
        /*000a*/ 	.short	(.L_441 - .L_440)
.L_440:
        /*000c*/ 	.word	0x00000000
        /*0010*/ 	.short	0x0002
        /*0012*/ 	.short	0x0010
        /*0014*/ 	.byte	0x00, 0xf0, 0x11, 0x00


	//----- nvinfo : EIATTR_KPARAM_INFO
	.align		4
.L_441:
        /*0018*/ 	.byte	0x04, 0x17
        /*001a*/ 	.short	(.L_443 - .L_442)
.L_442:
        /*001c*/ 	.word	0x00000000
        /*0020*/ 	.short	0x0001
        /*0022*/ 	.short	0x0008
        /*0024*/ 	.byte	0x00, 0xf5, 0x21, 0x00


	//----- nvinfo : EIATTR_KPARAM_INFO
	.align		4
.L_443:
        /*0028*/ 	.byte	0x04, 0x17
        /*002a*/ 	.short	(.L_445 - .L_444)
.L_444:
        /*002c*/ 	.word	0x00000000
        /*0030*/ 	.short	0x0000
        /*0032*/ 	.short	0x0000
        /*0034*/ 	.byte	0x00, 0xf5, 0x21, 0x00


	//----- nvinfo : EIATTR_SPARSE_MMA_MASK
	.align		4
.L_445:
        /*0038*/ 	.byte	0x03, 0x50
        /*003a*/ 	.short	0x0000


	//----- nvinfo : EIATTR_MAXREG_COUNT
	.align		4
        /*003c*/ 	.byte	0x03, 0x1b
        /*003e*/ 	.short	0x00ff


	//----- nvinfo : EIATTR_MERCURY_ISA_VERSION
	.align		4
        /*0040*/ 	.byte	0x03, 0x5f
        /*0042*/ 	.short	0x0101


	//----- nvinfo : EIATTR_VRC_CTA_INIT_COUNT
	.align		4
        /*0044*/ 	.byte	0x02, 0x4a
	.zero		1
	.zero		1


	//----- nvinfo : EIATTR_EXIT_INSTR_OFFSETS
	.align		4
        /*0048*/ 	.byte	0x04, 0x1c
        /*004a*/ 	.short	(.L_447 - .L_446)


	//   ....[0]....
.L_446:
        /*004c*/ 	.word	0x00000070


	//   ....[1]....
        /*0050*/ 	.word	0x00000120


	//----- nvinfo : EIATTR_CBANK_PARAM_SIZE
	.align		4
.L_447:
        /*0054*/ 	.byte	0x03, 0x19
        /*0056*/ 	.short	0x0014


	//----- nvinfo : EIATTR_PARAM_CBANK
	.align		4
        /*0058*/ 	.byte	0x04, 0x0a
        /*005a*/ 	.short	(.L_449 - .L_448)
	.align		4
.L_448:
        /*005c*/ 	.word	index@(.nv.constant0._Z14copyFromOpenMMPfS_i)
        /*0060*/ 	.short	0x0380
        /*0062*/ 	.short	0x0014


	//----- nvinfo : EIATTR_SW_WAR
	.align		4
.L_449:
        /*0064*/ 	.byte	0x04, 0x36
        /*0066*/ 	.short	(.L_451 - .L_450)
.L_450:
        /*0068*/ 	.word	0x00000008
.L_451:


//--------------------- .nv.info._Z17blockcopyToOpenMMPfS_Piiii --------------------------
	.section	.nv.info._Z17blockcopyToOpenMMPfS_Piiii,"",@"SHT_CUDA_INFO"
	.sectionflags	@""
	.align	4


	//----- nvinfo : EIATTR_CUDA_API_VERSION
	.align		4
        /*0000*/ 	.byte	0x04, 0x37
        /*0002*/ 	.short	(.L_453 - .L_452)
.L_452:
        /*0004*/ 	.word	0x00000082


	//----- nvinfo : EIATTR_KPARAM_INFO
	.align		4
.L_453:
        /*0008*/ 	.byte	0x04, 0x17
        /*000a*/ 	.short	(.L_455 - .L_454)
.L_454:
        /*000c*/ 	.word	0x00000000
        /*0010*/ 	.short	0x0005
        /*0012*/ 	.short	0x0020
        /*0014*/ 	.byte	0x00, 0xf0, 0x11, 0x00


	//----- nvinfo : EIATTR_KPARAM_INFO
	.align		4
.L_455:
        /*0018*/ 	.byte	0x04, 0x17
        /*001a*/ 	.short	(.L_457 - .L_456)
.L_456:
        /*001c*/ 	.word	0x00000000
        /*0020*/ 	.short	0x0004
        /*0022*/ 	.short	0x001c
        /*0024*/ 	.byte	0x00, 0xf0, 0x11, 0x00


	//----- nvinfo : EIATTR_KPARAM_INFO
	.align		4
.L_457:
        /*0028*/ 	.byte	0x04, 0x17
        /*002a*/ 	.short	(.L_459 - .L_458)
.L_458:
        /*002c*/ 	.word	0x00000000
        /*0030*/ 	.short	0x0003
        /*0032*/ 	.short	0x0018
        /*0034*/ 	.byte	0x00, 0xf0, 0x11, 0x00


	//----- nvinfo : EIATTR_KPARAM_INFO
	.align		4
.L_459:
        /*0038*/ 	.byte	0x04, 0x17
        /*003a*/ 	.short	(.L_461 - .L_460)
.L_460:
        /*003c*/ 	.word	0x00000000
        /*0040*/ 	.short	0x0002
        /*0042*/ 	.short	0x0010
        /*0044*/ 	.byte	0x00, 0xf5, 0x21, 0x00


	//----- nvinfo : EIATTR_KPARAM_INFO
	.align		4
.L_461:
        /*0048*/ 	.byte	0x04, 0x17
        /*004a*/ 	.short	(.L_463 - .L_462)
.L_462:
        /*004c*/ 	.word	0x00000000
        /*0050*/ 	.short	0x0001
        /*0052*/ 	.short	0x0008
        /*0054*/ 	.byte	0x00, 0xf5, 0x21, 0x00


	//----- nvinfo : EIATTR_KPARAM_INFO
	.align		4
.L_463:
        /*0058*/ 	.byte	0x04, 0x17
        /*005a*/ 	.short	(.L_465 - .L_464)
.L_464:
        /*005c*/ 	.word	0x00000000
        /*0060*/ 	.short	0x0000
        /*0062*/ 	.short	0x0000
        /*0064*/ 	.byte	0x00, 0xf5, 0x21, 0x00


	//----- nvinfo : EIATTR_SPARSE_MMA_MASK
	.align		4
.L_465:
        /*0068*/ 	.byte	0x03, 0x50
        /*006a*/ 	.short	0x0000


	//----- nvinfo : EIATTR_MAXREG_COUNT
	.align		4
        /*006c*/ 	.byte	0x03, 0x1b
        /*006e*/ 	.short	0x00ff


	//----- nvinfo : EIATTR_MERCURY_ISA_VERSION
	.align		4
        /*0070*/ 	.byte	0x03, 0x5f
        /*0072*/ 	.short	0x0101


	//----- nvinfo : EIATTR_VRC_CTA_INIT_COUNT
	.align		4
        /*0074*/ 	.byte	0x02, 0x4a
	.zero		1
	.zero		1


	//----- nvinfo : EIATTR_EXIT_INSTR_OFFSETS
	.align		4
        /*0078*/ 	.byte	0x04, 0x1c
        /*007a*/ 	.short	(.L_467 - .L_466)


	//   ....[0]....
.L_466:
        /*007c*/ 	.word	0x000000f0


	//   ....[1]....
        /*0080*/ 	.word	0x00000160


	//   ....[2]....
        /*0084*/ 	.word	0x000001f0


	//----- nvinfo : EIATTR_CRS_STACK_SIZE
	.align		4
.L_467:
        /*0088*/ 	.byte	0x04, 0x1e
        /*008a*/ 	.short	(.L_469 - .L_468)
.L_468:
        /*008c*/ 	.word	0x00000000


	//----- nvinfo : EIATTR_CBANK_PARAM_SIZE
	.align		4
.L_469:
        /*0090*/ 	.byte	0x03, 0x19
        /*0092*/ 	.short	0x0024


	//----- nvinfo : EIATTR_PARAM_CBANK
	.align		4
        /*0094*/ 	.byte	0x04, 0x0a
        /*0096*/ 	.short	(.L_471 - .L_470)
	.align		4
.L_470:
        /*0098*/ 	.word	index@(.nv.constant0._Z17blockcopyToOpenMMPfS_Piiii)
        /*009c*/ 	.short	0x0380
        /*009e*/ 	.short	0x0024


	//----- nvinfo : EIATTR_SW_WAR
	.align		4
.L_471:
        /*00a0*/ 	.byte	0x04, 0x36
        /*00a2*/ 	.short	(.L_473 - .L_472)
.L_472:
        /*00a4*/ 	.word	0x00000008
.L_473:


//--------------------- .nv.info._Z19blockcopyFromOpenMMPfS_Piiii --------------------------
	.section	.nv.info._Z19blockcopyFromOpenMMPfS_Piiii,"",@"SHT_CUDA_INFO"
	.sectionflags	@""
	.align	4


	//----- nvinfo : EIATTR_CUDA_API_VERSION
	.align		4
        /*0000*/ 	.byte	0x04, 0x37
        /*0002*/ 	.short	(.L_475 - .L_474)
.L_474:
        /*0004*/ 	.word	0x00000082


	//----- nvinfo : EIATTR_KPARAM_INFO
	.align		4
.L_475:
        /*0008*/ 	.byte	0x04, 0x17
        /*000a*/ 	.short	(.L_477 - .L_476)
.L_476:
        /*000c*/ 	.word	0x00000000
        /*0010*/ 	.short	0x0005
        /*0012*/ 	.short	0x0020
        /*0014*/ 	.byte	0x00, 0xf0, 0x11, 0x00


	//----- nvinfo : EIATTR_KPARAM_INFO
	.align		4
.L_477:
        /*0018*/ 	.byte	0x04, 0x17
        /*001a*/ 	.short	(.L_479 - .L_478)
.L_478:
        /*001c*/ 	.word	0x00000000
        /*0020*/ 	.short	0x0004
        /*0022*/ 	.short	0x001c
        /*0024*/ 	.byte	0x00, 0xf0, 0x11, 0x00


	//----- nvinfo : EIATTR_KPARAM_INFO
	.align		4
.L_479:
        /*0028*/ 	.byte	0x04, 0x17
        /*002a*/ 	.short	(.L_481 - .L_480)
.L_480:
        /*002c*/ 	.word	0x00000000
        /*0030*/ 	.short	0x0003
        /*0032*/ 	.short	0x0018
        /*0034*/ 	.byte	0x00, 0xf0, 0x11, 0x00


	//----- nvinfo : EIATTR_KPARAM_INFO
	.align		4
.L_481:
        /*0038*/ 	.byte	0x04, 0x17
        /*003a*/ 	.short	(.L_483 - .L_482)
.L_482:
        /*003c*/ 	.word	0x00000000
        /*0040*/ 	.short	0x0002
        /*0042*/ 	.short	0x0010
        /*0044*/ 	.byte	0x00, 0xf5, 0x21, 0x00


	//----- nvinfo : EIATTR_KPARAM_INFO
	.align		4
.L_483:
        /*0048*/ 	.byte	0x04, 0x17
        /*004a*/ 	.short	(.L_485 - .L_484)
.L_484:
        /*004c*/ 	.word	0x00000000
        /*0050*/ 	.short	0x0001
        /*0052*/ 	.short	0x0008
        /*0054*/ 	.byte	0x00, 0xf5, 0x21, 0x00


	//----- nvinfo : EIATTR_KPARAM_INFO
	.align		4
.L_485:
        /*0058*/ 	.byte	0x04, 0x17
        /*005a*/ 	.short	(.L_487 - .L_486)
.L_486:
        /*005c*/ 	.word	0x00000000
        /*0060*/ 	.short	0x0000
        /*0062*/ 	.short	0x0000
        /*0064*/ 	.byte	0x00, 0xf5, 0x21, 0x00


	//----- nvinfo : EIATTR_SPARSE_MMA_MASK
	.align		4
.L_487:
        /*0068*/ 	.byte	0x03, 0x50
        /*006a*/ 	.short	0x0000


	//----- nvinfo : EIATTR_MAXREG_COUNT
	.align		4
        /*006c*/ 	.byte	0x03, 0x1b
        /*006e*/ 	.short	0x00ff


	//----- nvinfo : EIATTR_MERCURY_ISA_VERSION
	.align		4
        /*0070*/ 	.byte	0x03, 0x5f
        /*0072*/ 	.short	0x0101


	//----- nvinfo : EIATTR_VRC_CTA_INIT_COUNT
	.align		4
        /*0074*/ 	.byte	0x02, 0x4a
	.zero		1
	.zero		1


	//----- nvinfo : EIATTR_EXIT_INSTR_OFFSETS
	.align		4
        /*0078*/ 	.byte	0x04, 0x1c
        /*007a*/ 	.short	(.L_489 - .L_488)


	//   ....[0]....
.L_488:
        /*007c*/ 	.word	0x000000f0


	//   ....[1]....
        /*0080*/ 	.word	0x00000160


	//   ....[2]....
        /*0084*/ 	.word	0x000001f0


	//----- nvinfo : EIATTR_CRS_STACK_SIZE
	.align		4
.L_489:
        /*0088*/ 	.byte	0x04, 0x1e
        /*008a*/ 	.short	(.L_491 - .L_490)
.L_490:
        /*008c*/ 	.word	0x00000000


	//----- nvinfo : EIATTR_CBANK_PARAM_SIZE
	.align		4
.L_491:
        /*0090*/ 	.byte	0x03, 0x19
        /*0092*/ 	.short	0x0024


	//----- nvinfo : EIATTR_PARAM_CBANK
	.align		4
        /*0094*/ 	.byte	0x04, 0x0a
        /*0096*/ 	.short	(.L_493 - .L_492)
	.align		4
.L_492:
        /*0098*/ 	.word	index@(.nv.constant0._Z19blockcopyFromOpenMMPfS_Piiii)
        /*009c*/ 	.short	0x0380
        /*009e*/ 	.short	0x0024


	//----- nvinfo : EIATTR_SW_WAR
	.align		4
.L_493:
        /*00a0*/ 	.byte	0x04, 0x36
        /*00a2*/ 	.short	(.L_495 - .L_494)
.L_494:
        /*00a4*/ 	.word	0x00000008
.L_495:


//--------------------- .nv.info._Z10perturbByEPfP6float4fS_S_iii --------------------------
	.section	.nv.info._Z10perturbByEPfP6float4fS_S_iii,"",@"SHT_CUDA_INFO"
	.sectionflags	@""
	.align	4


	//----- nvinfo : EIATTR_CUDA_API_VERSION
	.align		4
        /*0000*/ 	.byte	0x04, 0x37
        /*0002*/ 	.short	(.L_497 - .L_496)
.L_496:
        /*0004*/ 	.word	0x00000082


	//----- nvinfo : EIATTR_KPARAM_INFO
	.align		4
.L_497:
        /*0008*/ 	.byte	0x04, 0x17
        /*000a*/ 	.short	(.L_499 - .L_498)
.L_498:
        /*000c*/ 	.word	0x00000000
        /*0010*/ 	.short	0x0007
        /*0012*/ 	.short	0x0030
        /*0014*/ 	.byte	0x00, 0xf0, 0x11, 0x00


	//----- nvinfo : EIATTR_KPARAM_INFO
	.align		4
.L_499:
        /*0018*/ 	.byte	0x04, 0x17
        /*001a*/ 	.short	(.L_501 - .L_500)
.L_500:
        /*001c*/ 	.word	0x00000000
        /*0020*/ 	.short	0x0006
        /*0022*/ 	.short	0x002c
        /*0024*/ 	.byte	0x00, 0xf0, 0x11, 0x00


	//----- nvinfo : EIATTR_KPARAM_INFO
	.align		4
.L_501:
        /*0028*/ 	.byte	0x04, 0x17
        /*002a*/ 	.short	(.L_503 - .L_502)
.L_502:
        /*002c*/ 	.word	0x00000000
        /*0030*/ 	.short	0x0005
        /*0032*/ 	.short	0x0028
        /*0034*/ 	.byte	0x00, 0xf0, 0x11, 0x00


	//----- nvinfo : EIATTR_KPARAM_INFO
	.align		4
.L_503:
        /*0038*/ 	.byte	0x04, 0x17
        /*003a*/ 	.short	(.L_505 - .L_504)
.L_504:
        /*003c*/ 	.word	0x00000000
        /*0040*/ 	.short	0x0004
        /*0042*/ 	.short	0x0020
        /*0044*/ 	.byte	0x00, 0xf5, 0x21, 0x00


	//----- nvinfo : EIATTR_KPARAM_INFO
	.align		4
.L_505:
        /*0048*/ 	.byte	0x04, 0x17
        /*004a*/ 	.short	(.L_507 - .L_506)
.L_506:
        /*004c*/ 	.word	0x00000000
        /*0050*/ 	.short	0x0003
        /*0052*/ 	.short	0x0018
        /*0054*/ 	.byte	0x00, 0xf5, 0x21, 0x00


	//----- nvinfo : EIATTR_KPARAM_INFO
	.align		4
.L_507:
        /*0058*/ 	.byte	0x04, 0x17
        /*005a*/ 	.short	(.L_509 - .L_508)
.L_508:
        /*005c*/ 	.word	0x00000000
        /*0060*/ 	.short	0x0002
        /*0062*/ 	.short	0x0010
        /*0064*/ 	.byte	0x00, 0xf0, 0x11, 0x00


	//----- nvinfo : EIATTR_KPARAM_INFO
	.align		4
.L_509:
        /*0068*/ 	.byte	0x04, 0x17
        /*006a*/ 	.short	(.L_511 - .L_510)
.L_510:
        /*006c*/ 	.word	0x00000000
        /*0070*/ 	.short	0x0001
        /*0072*/ 	.short	0x0008
        /*0074*/ 	.byte	0x00, 0xf5, 0x21, 0x00


	//----- nvinfo : EIATTR_KPARAM_INFO
	.align		4
.L_511:
        /*0078*/ 	.byte	0x04, 0x17
        /*007a*/ 	.short	(.L_513 - .L_512)
.L_512:
        /*007c*/ 	.word	0x00000000
        /*0080*/ 	.short	0x0000
        /*0082*/ 	.short	0x0000
        /*0084*/ 	.byte	0x00, 0xf5, 0x21, 0x00


	//----- nvinfo : EIATTR_SPARSE_MMA_MASK
	.align		4
.L_513:
        /*0088*/ 	.byte	0x03, 0x50
        /*008a*/ 	.short	0x0000


	//----- nvinfo : EIATTR_MAXREG_COUNT
	.align		4
        /*008c*/ 	.byte	0x03, 0x1b
        /*008e*/ 	.short	0x00ff


	//----- nvinfo : EIATTR_MERCURY_ISA_VERSION
	.align		4
        /*0090*/ 	.byte	0x03, 0x5f
        /*0092*/ 	.short	0x0101


	//----- nvinfo : EIATTR_VRC_CTA_INIT_COUNT
	.align		4
        /*0094*/ 	.byte	0x02, 0x4a
	.zero		1
	.zero		1


	//----- nvinfo : EIATTR_EXIT_INSTR_OFFSETS
	.align		4
        /*0098*/ 	.byte	0x04, 0x1c
        /*009a*/ 	.short	(.L_515 - .L_514)


	//   ....[0]....
.L_514:
        /*009c*/ 	.word	0x00000070


	//   ....[1]....
        /*00a0*/ 	.word	0x000003d0


	//   ....[2]....
        /*00a4*/ 	.word	0x000006a0


	//   ....[3]....
        /*00a8*/ 	.word	0x00000970


	//----- nvinfo : EIATTR_CRS_STACK_SIZE
	.align		4
.L_515:
        /*00ac*/ 	.byte	0x04, 0x1e
        /*00ae*/ 	.short	(.L_517 - .L_516)
.L_516:
        /*00b0*/ 	.word	0x00000000


	//----- nvinfo : EIATTR_CBANK_PARAM_SIZE
	.align		4
.L_517:
        /*00b4*/ 	.byte	0x03, 0x19
        /*00b6*/ 	.short	0x0034


	//----- nvinfo : EIATTR_PARAM_CBANK
	.align		4
        /*00b8*/ 	.byte	0x04, 0x0a
        /*00ba*/ 	.short	(.L_519 - .L_518)
	.align		4
.L_518:
        /*00bc*/ 	.word	index@(.nv.constant0._Z10perturbByEPfP6float4fS_S_iii)
        /*00c0*/ 	.short	0x0380
        /*00c2*/ 	.short	0x0034


	//----- nvinfo : EIATTR_SW_WAR
	.align		4
.L_519:
        /*00c4*/ 	.byte	0x04, 0x36
        /*00c6*/ 	.short	(.L_521 - .L_520)
.L_520:
        /*00c8*/ 	.word	0x00000008
.L_521:


//--------------------- .nv.info._Z16perturbPositionsPfP6float4fPiiii --------------------------
	.section	.nv.info._Z16perturbPositionsPfP6float4fPiiii,"",@"SHT_CUDA_INFO"
	.sectionflags	@""
	.align	4


	//----- nvinfo : EIATTR_CUDA_API_VERSION
	.align		4
        /*0000*/ 	.byte	0x04, 0x37
        /*0002*/ 	.short	(.L_523 - .L_522)
.L_522:
        /*0004*/ 	.word	0x00000082


	//----- nvinfo : EIATTR_KPARAM_INFO
	.align		4
.L_523:
        /*0008*/ 	.byte	0x04, 0x17
        /*000a*/ 	.short	(.L_525 - .L_524)
.L_524:
        /*000c*/ 	.word	0x00000000
        /*0010*/ 	.short	0x0006
        /*0012*/ 	.short	0x0028
        /*0014*/ 	.byte	0x00, 0xf0, 0x11, 0x00


	//----- nvinfo : EIATTR_KPARAM_INFO
	.align		4
.L_525:
        /*0018*/ 	.byte	0x04, 0x17
        /*001a*/ 	.short	(.L_527 - .L_526)
.L_526:
        /*001c*/ 	.word	0x00000000
        /*0020*/ 	.short	0x0005
        /*0022*/ 	.short	0x0024
        /*0024*/ 	.byte	0x00, 0xf0, 0x11, 0x00


	//----- nvinfo : EIATTR_KPARAM_INFO
	.align		4
.L_527:
        /*0028*/ 	.byte	0x04, 0x17
        /*002a*/ 	.short	(.L_529 - .L_528)
.L_528:
        /*002c*/ 	.word	0x00000000
        /*0030*/ 	.short	0x0004
        /*0032*/ 	.short	0x0020
        /*0034*/ 	.byte	0x00, 0xf0, 0x11, 0x00


	//----- nvinfo : EIATTR_KPARAM_INFO
	.align		4
.L_529:
        /*0038*/ 	.byte	0x04, 0x17
        /*003a*/ 	.short	(.L_531 - .L_530)
.L_530:
        /*003c*/ 	.word	0x00000000
        /*0040*/ 	.short	0x0003
        /*0042*/ 	.short	0x0018
        /*0044*/ 	.byte	0x00, 0xf5, 0x21, 0x00


	//----- nvinfo : EIATTR_KPARAM_INFO
	.align		4
.L_531:
        /*0048*/ 	.byte	0x04, 0x17
        /*004a*/ 	.short	(.L_533 - .L_532)
.L_532:
        /*004c*/ 	.word	0x00000000
        /*0050*/ 	.short	0x0002
        /*0052*/ 	.short	0x0010
        /*0054*/ 	.byte	0x00, 0xf0, 0x11, 0x00


	//----- nvinfo : EIATTR_KPARAM_INFO
	.align		4
.L_533:
        /*0058*/ 	.byte	0x04, 0x17
        /*005a*/ 	.short	(.L_535 - .L_534)
.L_534:
        /*005c*/ 	.word	0x00000000
        /*0060*/ 	.short	0x0001
        /*0062*/ 	.short	0x0008
        /*0064*/ 	.byte	0x00, 0xf5, 0x21, 0x00


	//----- nvinfo : EIATTR_KPARAM_INFO
	.align		4
.L_535:
        /*0068*/ 	.byte	0x04, 0x17
        /*006a*/ 	.short	(.L_537 - .L_536)
.L_536:
        /*006c*/ 	.word	0x00000000
        /*0070*/ 	.short	0x0000
        /*0072*/ 	.short	0x0000
        /*0074*/ 	.byte	0x00, 0xf5, 0x21, 0x00


	//----- nvinfo : EIATTR_SPARSE_MMA_MASK
	.align		4
.L_537:
        /*0078*/ 	.byte	0x03, 0x50
        /*007a*/ 	.short	0x0000


	//----- nvinfo : EIATTR_MAXREG_COUNT
	.align		4
        /*007c*/ 	.byte	0x03, 0x1b
        /*007e*/ 	.short	0x00ff


	//----- nvinfo : EIATTR_MERCURY_ISA_VERSION
	.align		4
        /*0080*/ 	.byte	0x03, 0x5f
        /*0082*/ 	.short	0x0101


	//----- nvinfo : EIATTR_VRC_CTA_INIT_COUNT
	.align		4
        /*0084*/ 	.byte	0x02, 0x4a
	.zero		1
	.zero		1


	//----- nvinfo : EIATTR_EXIT_INSTR_OFFSETS
	.align		4
        /*0088*/ 	.byte	0x04, 0x1c
        /*008a*/ 	.short	(.L_539 - .L_538)


	//   ....[0]....
.L_538:
        /*008c*/ 	.word	0x00000070


	//   ....[1]....
        /*0090*/ 	.word	0x00000120


	//   ....[2]....
        /*0094*/ 	.word	0x00000190


	//   ....[3]....
        /*0098*/ 	.word	0x00000290


	//   ....[4]....
        /*009c*/ 	.word	0x00000330


	//   ....[5]....
        /*00a0*/ 	.word	0x000003d0


	//----- nvinfo : EIATTR_CRS_STACK_SIZE
	.align		4
.L_539:
        /*00a4*/ 	.byte	0x04, 0x1e
        /*00a6*/ 	.short	(.L_541 - .L_540)
.L_540:
        /*00a8*/ 	.word	0x00000000


	//----- nvinfo : EIATTR_CBANK_PARAM_SIZE
	.align		4
.L_541:
        /*00ac*/ 	.byte	0x03, 0x19
        /*00ae*/ 	.short	0x002c


	//----- nvinfo : EIATTR_PARAM_CBANK
	.align		4
        /*00b0*/ 	.byte	0x04, 0x0a
        /*00b2*/ 	.short	(.L_543 - .L_542)
	.align		4
.L_542:
        /*00b4*/ 	.word	index@(.nv.constant0._Z16perturbPositionsPfP6float4fPiiii)
        /*00b8*/ 	.short	0x0380
        /*00ba*/ 	.short	0x002c


	//----- nvinfo : EIATTR_SW_WAR
	.align		4
.L_543:
        /*00bc*/ 	.byte	0x04, 0x36
        /*00be*/ 	.short	(.L_545 - .L_544)
.L_544:
        /*00c0*/ 	.word	0x00000008
.L_545:


//--------------------- .nv.callgraph             --------------------------
	.section	.nv.callgraph,"",@"SHT_CUDA_CALLGRAPH"
	.align	4
	.sectionentsize	8
	.align		4
        /*0000*/ 	.word	0x00000000
	.align		4
        /*0004*/ 	.word	0xffffffff
	.align		4
        /*0008*/ 	.word	0x00000000
	.align		4
        /*000c*/ 	.word	0xfffffffe
	.align		4
        /*0010*/ 	.word	0x00000000
	.align		4
        /*0014*/ 	.word	0xfffffffd
	.align		4
        /*0018*/ 	.word	0x00000000
	.align		4
        /*001c*/ 	.word	0xfffffffc


//--------------------- .text._Z6makeHEPfS_P6float4S_fiii --------------------------
	.section	.text._Z6makeHEPfS_P6float4S_fiii,"ax",@progbits
	.align	128
        .global         _Z6makeHEPfS_P6float4S_fiii
        .type           _Z6makeHEPfS_P6float4S_fiii,@function
        .size           _Z6makeHEPfS_P6float4S_fiii,(.L_x_331 - _Z6makeHEPfS_P6float4S_fiii)
        .other          _Z6makeHEPfS_P6float4S_fiii,@"STO_CUDA_ENTRY STV_DEFAULT"
_Z6makeHEPfS_P6float4S_fiii:
.text._Z6makeHEPfS_P6float4S_fiii:
[----:B------:R-:W-:Y:S01]  /*0000*/  LDC R1, c[0x0][0x37c] ;  /* 0x0000df00ff017b82 */ /* 0x000fe20000000800 */
[----:B------:R-:W0:Y:S07]  /*0010*/  S2R R3, SR_TID.X ;  /* 0x0000000000037919 */ /* 0x000e2e0000002100 */
[----:B------:R-:W0:Y:S01]  /*0020*/  S2UR UR4, SR_CTAID.X ;  /* 0x00000000000479c3 */ /* 0x000e220000002500 */
[----:B------:R-:W1:Y:S07]  /*0030*/  LDCU UR5, c[0x0][0x3ac] ;  /* 0x00007580ff0577ac */ /* 0x000e6e0008000800 */
[----:B------:R-:W0:Y:S02]  /*0040*/  LDC R4, c[0x0][0x360] ;  /* 0x0000d800ff047b82 */ /* 0x000e240000000800 */
[----:B0-----:R-:W-:-:S04]  /*0050*/  IMAD R4, R4, UR4, R3 ;  /* 0x0000000404047c24 */ /* 0x001fc8000f8e0203 */
[C---:B------:R-:W-:Y:S01]  /*0060*/  IMAD.HI R3, R4.reuse, 0x55555556, RZ ;  /* 0x5555555604037827 */ /* 0x040fe200078e02ff */
[----:B-1----:R-:W-:-:S04]  /*0070*/  ISETP.GE.AND P0, PT, R4, UR5, PT ;  /* 0x0000000504007c0c */ /* 0x002fc8000bf06270 */
[----:B------:R-:W-:-:S09]  /*0080*/  LEA.HI R3, R3, R3, RZ, 0x1 ;  /* 0x0000000303037211 */ /* 0x000fd200078f08ff */
[----:B------:R-:W-:Y:S05]  /*0090*/  @P0 EXIT ;  /* 0x000000000000094d */ /* 0x000fea0003800000 */
[----:B------:R-:W-:Y:S01]  /*00a0*/  IMAD R0, R3, -0x3, R4 ;  /* 0xfffffffd03007824 */ /* 0x000fe200078e0204 */
[----:B------:R-:W0:Y:S04]  /*00b0*/  LDCU.64 UR4, c[0x0][0x358] ;  /* 0x00006b00ff0477ac */ /* 0x000e280008000a00 */
[----:B------:R-:W-:-:S13]  /*00c0*/  ISETP.NE.AND P0, PT, R0, 0x1, PT ;  /* 0x000000010000780c */ /* 0x000fda0003f05270 */
[----:B------:R-:W-:Y:S05]  /*00d0*/  @!P0 BRA `(.L_x_0) ;  /* 0x0000000400e08947 */ /* 0x000fea0003800000 */
[----:B------:R-:W-:-:S13]  /*00e0*/  ISETP.NE.AND P0, PT, R0, RZ, PT ;  /* 0x000000ff0000720c */ /* 0x000fda0003f05270 */
[----:B------:R-:W-:Y:S05]  /*00f0*/  @P0 BRA `(.L_x_1) ;  /* 0x0000000000ec0947 */ /* 0x000fea0003800000 */
[----:B------:R-:W1:Y:S08]  /*0100*/  LDC.64 R10, c[0x0][0x398] ;  /* 0x0000e600ff0a7b82 */ /* 0x000e700000000a00 */
[----:B------:R-:W2:Y:S08]  /*0110*/  LDC.64 R8, c[0x0][0x388] ;  /* 0x0000e200ff087b82 */ /* 0x000eb00000000a00 */
[----:B------:R-:W3:Y:S01]  /*0120*/  LDC.64 R6, c[0x0][0x390] ;  /* 0x0000e400ff067b82 */ /* 0x000ee20000000a00 */
[----:B-1----:R-:W-:-:S05]  /*0130*/  IMAD.WIDE R10, R3, 0x4, R10 ;  /* 0x00000004030a7825 */ /* 0x002fca00078e020a */
[----:B0-----:R-:W4:Y:S01]  /*0140*/  LDG.E R0, desc[UR4][R10.64] ;  /* 0x000000040a007981 */ /* 0x001f22000c1e1900 */
[----:B--2---:R-:W-:-:S06]  /*0150*/  IMAD.WIDE R8, R4, 0x4, R8 ;  /* 0x0000000404087825 */ /* 0x004fcc00078e0208 */
[----:B------:R-:W2:Y:S01]  /*0160*/  LDG.E R8, desc[UR4][R8.64] ;  /* 0x0000000408087981 */ /* 0x000ea2000c1e1900 */
[----:B---3--:R-:W-:-:S06]  /*0170*/  IMAD.WIDE R2, R3, 0x10, R6 ;  /* 0x0000001003027825 */ /* 0x008fcc00078e0206 */
[----:B------:R-:W2:Y:S01]  /*0180*/  LDG.E R3, desc[UR4][R2.64] ;  /* 0x0000000402037981 */ /* 0x000ea2000c1e1900 */
[----:B------:R-:W-:Y:S01]  /*0190*/  BSSY.RECONVERGENT B0, `(.L_x_2) ;  /* 0x000000e000007945 */ /* 0x000fe20003800200 */
[----:B----4-:R-:W-:Y:S01]  /*01a0*/  VIADD R12, R0, 0xf3000000 ;  /* 0xf3000000000c7836 */ /* 0x010fe20000000000 */
[----:B------:R0:W1:Y:S04]  /*01b0*/  MUFU.RSQ R5, R0 ;  /* 0x0000000000057308 */ /* 0x0000680000001400 */
[----:B------:R-:W-:Y:S01]  /*01c0*/  ISETP.GT.U32.AND P0, PT, R12, 0x727fffff, PT ;  /* 0x727fffff0c00780c */ /* 0x000fe20003f04070 */
[----:B--2---:R-:W-:-:S06]  /*01d0*/  FADD R6, R8, -R3 ;  /* 0x8000000308067221 */ /* 0x004fcc0000000000 */
[----:B------:R-:W2:Y:S06]  /*01e0*/  F2F.F64.F32 R6, R6 ;  /* 0x0000000600067310 */ /* 0x000eac0000201800 */
[----:B01----:R-:W-:Y:S05]  /*01f0*/  @!P0 BRA `(.L_x_3) ;  /* 0x00000000000c8947 */ /* 0x003fea0003800000 */
[----:B------:R-:W-:-:S07]  /*0200*/  MOV R10, 0x220 ;  /* 0x00000220000a7802 */ /* 0x000fce0000000f00 */
[----:B--2---:R-:W-:Y:S05]  /*0210*/  CALL.REL.NOINC `($__internal_1_$__cuda_sm20_sqrt_rn_f32_slowpath) ;  /* 0x0000000c00f87944 */ /* 0x004fea0003c00000 */
[----:B------:R-:W-:Y:S05]  /*0220*/  BRA `(.L_x_4) ;  /* 0x0000000000107947 */ /* 0x000fea0003800000 */
.L_x_3:
[----:B------:R-:W-:Y:S01]  /*0230*/  FMUL.FTZ R3, R0, R5 ;  /* 0x0000000500037220 */ /* 0x000fe20000410000 */
[----:B------:R-:W-:-:S03]  /*0240*/  FMUL.FTZ R5, R5, 0.5 ;  /* 0x3f00000005057820 */ /* 0x000fc60000410000 */
[----:B------:R-:W-:-:S04]  /*0250*/  FFMA R0, -R3, R3, R0 ;  /* 0x0000000303007223 */ /* 0x000fc80000000100 */
[----:B------:R-:W-:-:S07]  /*0260*/  FFMA R0, R0, R5, R3 ;  /* 0x0000000500007223 */ /* 0x000fce0000000003 */
.L_x_4:
[----:B------:R-:W-:Y:S05]  /*0270*/  BSYNC.RECONVERGENT B0 ;  /* 0x0000000000007941 */ /* 0x000fea0003800200 */
.L_x_2:
[----:B------:R-:W0:Y:S01]  /*0280*/  LDCU UR6, c[0x0][0x3a0] ;  /* 0x00007400ff0677ac */ /* 0x000e220008000800 */
[----:B------:R-:W-:Y:S01]  /*0290*/  F2F.F64.F32 R8, R0 ;  /* 0x0000000000087310 */ /* 0x000fe20000201800 */
[----:B--2---:R-:W-:Y:S01]  /*02a0*/  FSETP.GEU.AND P1, PT, |R7|, 6.5827683646048100446e-37, PT ;  /* 0x036000000700780b */ /* 0x004fe20003f2e200 */
[----:B------:R-:W-:Y:S06]  /*02b0*/  BSSY.RECONVERGENT B0, `(.L_x_5) ;  /* 0x0000017000007945 */ /* 0x000fec0003800200 */
[----:B0-----:R-:W0:Y:S02]  /*02c0*/  F2F.F64.F32 R2, UR6 ;  /* 0x0000000600027d10 */ /* 0x001e240008201800 */
[----:B0-----:R-:W-:Y:S01]  /*02d0*/  DMUL R8, R8, R2 ;  /* 0x0000000208087228 */ /* 0x001fe20000000000 */
[----:B------:R-:W-:-:S05]  /*02e0*/  IMAD.MOV.U32 R2, RZ, RZ, 0x1 ;  /* 0x00000001ff027424 */ /* 0x000fca00078e00ff */
[----:B------:R-:W0:Y:S02]  /*02f0*/  MUFU.RCP64H R3, R9 ;  /* 0x0000000900037308 */ /* 0x000e240000001800 */
[----:B0-----:R-:W-:-:S08]  /*0300*/  DFMA R10, -R8, R2, 1 ;  /* 0x3ff00000080a742b */ /* 0x001fd00000000102 */
[----:B------:R-:W-:-:S08]  /*0310*/  DFMA R10, R10, R10, R10 ;  /* 0x0000000a0a0a722b */ /* 0x000fd0000000000a */
[----:B------:R-:W-:-:S08]  /*0320*/  DFMA R10, R2, R10, R2 ;  /* 0x0000000a020a722b */ /* 0x000fd00000000002 */
[----:B------:R-:W-:-:S08]  /*0330*/  DFMA R2, -R8, R10, 1 ;  /* 0x3ff000000802742b */ /* 0x000fd0000000010a */
[----:B------:R-:W-:-:S08]  /*0340*/  DFMA R2, R10, R2, R10 ;  /* 0x000000020a02722b */ /* 0x000fd0000000000a */
[----:B------:R-:W-:-:S08]  /*0350*/  DMUL R10, R6, R2 ;  /* 0x00000002060a7228 */ /* 0x000fd00000000000 */
[----:B------:R-:W-:-:S08]  /*0360*/  DFMA R12, -R8, R10, R6 ;  /* 0x0000000a080c722b */ /* 0x000fd00000000106 */
[----:B------:R-:W-:-:S10]  /*0370*/  DFMA R2, R2, R12, R10 ;  /* 0x0000000c0202722b */ /* 0x000fd4000000000a */
[----:B------:R-:W-:-:S05]  /*0380*/  FFMA R0, RZ, R9, R3 ;  /* 0x00000009ff007223 */ /* 0x000fca0000000003 */
[----:B------:R-:W-:-:S13]  /*0390*/  FSETP.GT.AND P0, PT, |R0|, 1.469367938527859385e-39, PT ;  /* 0x001000000000780b */ /* 0x000fda0003f04200 */
[----:B------:R-:W-:Y:S05]  /*03a0*/  @P0 BRA P1, `(.L_x_6) ;  /* 0x00000000001c0947 */ /* 0x000fea0000800000 */
[----:B------:R-:W-:Y:S01]  /*03b0*/  IMAD.MOV.U32 R10, RZ, RZ, R7 ;  /* 0x000000ffff0a7224 */ /* 0x000fe200078e0007 */
[----:B------:R-:W-:Y:S01]  /*03c0*/  MOV R5, R6 ;  /* 0x0000000600057202 */ /* 0x000fe20000000f00 */
[----:B------:R-:W-:Y:S01]  /*03d0*/  IMAD.MOV.U32 R7, RZ, RZ, R9 ;  /* 0x000000ffff077224 */ /* 0x000fe200078e0009 */
[----:B------:R-:W-:-:S07]  /*03e0*/  MOV R0, 0x400 ;  /* 0x0000040000007802 */ /* 0x000fce0000000f00 */
[----:B------:R-:W-:Y:S05]  /*03f0*/  CALL.REL.NOINC `($__internal_0_$__cuda_sm20_div_rn_f64_full) ;  /* 0x0000000800047944 */ /* 0x000fea0003c00000 */
[----:B------:R-:W-:Y:S01]  /*0400*/  MOV R2, R12 ;  /* 0x0000000c00027202 */ /* 0x000fe20000000f00 */
[----:B------:R-:W-:-:S07]  /*0410*/  IMAD.MOV.U32 R3, RZ, RZ, R13 ;  /* 0x000000ffff037224 */ /* 0x000fce00078e000d */
.L_x_6:
[----:B------:R-:W-:Y:S05]  /*0420*/  BSYNC.RECONVERGENT B0 ;  /* 0x0000000000007941 */ /* 0x000fea0003800200 */
.L_x_5:
[----:B------:R-:W0:Y:S01]  /*0430*/  LDC R5, c[0x0][0x3a4] ;  /* 0x0000e900ff057b82 */ /* 0x000e220000000800 */
[----:B------:R-:W0:Y:S01]  /*0440*/  LDCU UR6, c[0x0][0x3a8] ;  /* 0x00007500ff0677ac */ /* 0x000e220008000800 */
[----:B------:R-:W1:Y:S06]  /*0450*/  F2F.F32.F64 R3, R2 ;  /* 0x0000000200037310 */ /* 0x000e6c0000301000 */
[----:B------:R-:W2:Y:S01]  /*0460*/  LDC.64 R6, c[0x0][0x380] ;  /* 0x0000e000ff067b82 */ /* 0x000ea20000000a00 */
[----:B0-----:R-:W-:-:S04]  /*0470*/  IMAD R5, R4, UR6, R5 ;  /* 0x0000000604057c24 */ /* 0x001fc8000f8e0205 */
[----:B--2---:R-:W-:-:S05]  /*0480*/  IMAD.WIDE R4, R5, 0x4, R6 ;  /* 0x0000000405047825 */ /* 0x004fca00078e0206 */
[----:B-1----:R-:W-:Y:S01]  /*0490*/  STG.E desc[UR4][R4.64], R3 ;  /* 0x0000000304007986 */ /* 0x002fe2000c101904 */
[----:B------:R-:W-:Y:S05]  /*04a0*/  EXIT ;  /* 0x000000000000794d */ /* 0x000fea0003800000 */
.L_x_1:
        /* <DEDUP_REMOVED lines=19> */
.L_x_8:
[----:B------:R-:W-:Y:S01]  /*05e0*/  FMUL.FTZ R5, R0, R3 ;  /* 0x0000000300057220 */ /* 0x000fe20000410000 */
[----:B------:R-:W-:-:S03]  /*05f0*/  FMUL.FTZ R3, R3, 0.5 ;  /* 0x3f00000003037820 */ /* 0x000fc60000410000 */
[----:B------:R-:W-:-:S04]  /*0600*/  FFMA R0, -R5, R5, R0 ;  /* 0x0000000505007223 */ /* 0x000fc80000000100 */
[----:B------:R-:W-:-:S07]  /*0610*/  FFMA R0, R0, R3, R5 ;  /* 0x0000000300007223 */ /* 0x000fce0000000005 */
.L_x_9:
[----:B------:R-:W-:Y:S05]  /*0620*/  BSYNC.RECONVERGENT B0 ;  /* 0x0000000000007941 */ /* 0x000fea0003800200 */
.L_x_7:
[----:B------:R-:W0:Y:S01]  /*0630*/  LDCU UR6, c[0x0][0x3a0] ;  /* 0x00007400ff0677ac */ /* 0x000e220008000800 */
[----:B------:R-:W-:Y:S01]  /*0640*/  F2F.F64.F32 R8, R0 ;  /* 0x0000000000087310 */ /* 0x000fe20000201800 */
[----:B--2---:R-:W-:Y:S01]  /*0650*/  FSETP.GEU.AND P1, PT, |R7|, 6.5827683646048100446e-37, PT ;  /* 0x036000000700780b */ /* 0x004fe20003f2e200 */
[----:B------:R-:W-:Y:S06]  /*0660*/  BSSY.RECONVERGENT B0, `(.L_x_10) ;  /* 0x0000017000007945 */ /* 0x000fec0003800200 */
[----:B0-----:R-:W0:Y:S02]  /*0670*/  F2F.F64.F32 R2, UR6 ;  /* 0x0000000600027d10 */ /* 0x001e240008201800 */
[----:B0-----:R-:W-:Y:S01]  /*0680*/  DMUL R8, R2, R8 ;  /* 0x0000000802087228 */ /* 0x001fe20000000000 */
[----:B------:R-:W-:-:S05]  /*0690*/  MOV R2, 0x1 ;  /* 0x0000000100027802 */ /* 0x000fca0000000f00 */
        /* <DEDUP_REMOVED lines=17> */
[----:B------:R-:W-:Y:S02]  /*07b0*/  IMAD.MOV.U32 R2, RZ, RZ, R12 ;  /* 0x000000ffff027224 */ /* 0x000fe400078e000c */
[----:B------:R-:W-:-:S07]  /*07c0*/  IMAD.MOV.U32 R3, RZ, RZ, R13 ;  /* 0x000000ffff037224 */ /* 0x000fce00078e000d */
.L_x_11:
[----:B------:R-:W-:Y:S05]  /*07d0*/  BSYNC.RECONVERGENT B0 ;  /* 0x0000000000007941 */ /* 0x000fea0003800200 */
.L_x_10:
        /* <DEDUP_REMOVED lines=8> */
.L_x_0:
[----:B------:R-:W1:Y:S08]  /*0860*/  LDC.64 R6, c[0x0][0x388] ;  /* 0x0000e200ff067b82 */ /* 0x000e700000000a00 */
[----:B------:R-:W2:Y:S08]  /*0870*/  LDC.64 R12, c[0x0][0x398] ;  /* 0x0000e600ff0c7b82 */ /* 0x000eb00000000a00 */
[----:B------:R-:W3:Y:S01]  /*0880*/  LDC.64 R10, c[0x0][0x390] ;  /* 0x0000e400ff0a7b82 */ /* 0x000ee20000000a00 */
[----:B-1----:R-:W-:-:S06]  /*0890*/  IMAD.WIDE R8, R4, 0x4, R6 ;  /* 0x0000000404087825 */ /* 0x002fcc00078e0206 */
[----:B0-----:R-:W4:Y:S01]  /*08a0*/  LDG.E R8, desc[UR4][R8.64] ;  /* 0x0000000408087981 */ /* 0x001f22000c1e1900 */
[----:B--2---:R-:W-:-:S05]  /*08b0*/  IMAD.WIDE R12, R3, 0x4, R12 ;  /* 0x00000004030c7825 */ /* 0x004fca00078e020c */
[----:B------:R-:W2:Y:S01]  /*08c0*/  LDG.E R0, desc[UR4][R12.64] ;  /* 0x000000040c007981 */ /* 0x000ea2000c1e1900 */
[----:B---3--:R-:W-:-:S06]  /*08d0*/  IMAD.WIDE R10, R3, 0x10, R10 ;  /* 0x00000010030a7825 */ /* 0x008fcc00078e020a */
[----:B------:R-:W4:Y:S01]  /*08e0*/  LDG.E R11, desc[UR4][R10.64+0x4] ;  /* 0x000004040a0b7981 */ /* 0x000f22000c1e1900 */
[----:B------:R-:W-:Y:S01]  /*08f0*/  BSSY.RECONVERGENT B0, `(.L_x_12) ;  /* 0x000000e000007945 */ /* 0x000fe20003800200 */
[----:B--2---:R-:W-:Y:S01]  /*0900*/  IADD3 R2, PT, PT, R0, -0xd000000, RZ ;  /* 0xf300000000027810 */ /* 0x004fe20007ffe0ff */
[----:B------:R0:W1:Y:S03]  /*0910*/  MUFU.RSQ R3, R0 ;  /* 0x0000000000037308 */ /* 0x0000660000001400 */
[----:B------:R-:W-:Y:S01]  /*0920*/  ISETP.GT.U32.AND P0, PT, R2, 0x727fffff, PT ;  /* 0x727fffff0200780c */ /* 0x000fe20003f04070 */
[----:B----4-:R-:W-:-:S06]  /*0930*/  FADD R6, R8, -R11 ;  /* 0x8000000b08067221 */ /* 0x010fcc0000000000 */
[----:B------:R-:W2:Y:S06]  /*0940*/  F2F.F64.F32 R6, R6 ;  /* 0x0000000600067310 */ /* 0x000eac0000201800 */
[----:B0-----:R-:W-:Y:S05]  /*0950*/  @!P0 BRA `(.L_x_13) ;  /* 0x00000000000c8947 */ /* 0x001fea0003800000 */
[----:B------:R-:W-:-:S07]  /*0960*/  MOV R10, 0x980 ;  /* 0x00000980000a7802 */ /* 0x000fce0000000f00 */
[----:B-12---:R-:W-:Y:S05]  /*0970*/  CALL.REL.NOINC `($__internal_1_$__cuda_sm20_sqrt_rn_f32_slowpath) ;  /* 0x0000000800207944 */ /* 0x006fea0003c00000 */
[----:B------:R-:W-:Y:S05]  /*0980*/  BRA `(.L_x_14) ;  /* 0x0000000000107947 */ /* 0x000fea0003800000 */
.L_x_13:
[----:B-1----:R-:W-:Y:S01]  /*0990*/  FMUL.FTZ R5, R0, R3 ;  /* 0x0000000300057220 */ /* 0x002fe20000410000 */
[----:B------:R-:W-:-:S03]  /*09a0*/  FMUL.FTZ R3, R3, 0.5 ;  /* 0x3f00000003037820 */ /* 0x000fc60000410000 */
[----:B------:R-:W-:-:S04]  /*09b0*/  FFMA R0, -R5, R5, R0 ;  /* 0x0000000505007223 */ /* 0x000fc80000000100 */
[----:B------:R-:W-:-:S07]  /*09c0*/  FFMA R0, R0, R3, R5 ;  /* 0x0000000300007223 */ /* 0x000fce0000000005 */
.L_x_14:
[----:B------:R-:W-:Y:S05]  /*09d0*/  BSYNC.RECONVERGENT B0 ;  /* 0x0000000000007941 */ /* 0x000fea0003800200 */
.L_x_12:
        /* <DEDUP_REMOVED lines=19> */
[----:B------:R-:W-:Y:S01]  /*0b10*/  MOV R10, R7 ;  /* 0x00000007000a7202 */ /* 0x000fe20000000f00 */
[----:B------:R-:W-:Y:S01]  /*0b20*/  IMAD.MOV.U32 R5, RZ, RZ, R6 ;  /* 0x000000ffff057224 */ /* 0x000fe200078e0006 */
[----:B------:R-:W-:Y:S01]  /*0b30*/  MOV R0, 0xb60 ;  /* 0x00000b6000007802 */ /* 0x000fe20000000f00 */
[----:B------:R-:W-:-:S07]  /*0b40*/  IMAD.MOV.U32 R7, RZ, RZ, R9 ;  /* 0x000000ffff077224 */ /* 0x000fce00078e0009 */
[----:B------:R-:W-:Y:S05]  /*0b50*/  CALL.REL.NOINC `($__internal_0_$__cuda_sm20_div_rn_f64_full) ;  /* 0x00000000002c7944 */ /* 0x000fea0003c00000 */
[----:B------:R-:W-:Y:S01]  /*0b60*/  IMAD.MOV.U32 R2, RZ, RZ, R12 ;  /* 0x000000ffff027224 */ /* 0x000fe200078e000c */
[----:B------:R-:W-:-:S07]  /*0b70*/  MOV R3, R13 ;  /* 0x0000000d00037202 */ /* 0x000fce0000000f00 */
.L_x_16:
[----:B------:R-:W-:Y:S05]  /*0b80*/  BSYNC.RECONVERGENT B0 ;  /* 0x0000000000007941 */ /* 0x000fea0003800200 */
.L_x_15:
        /* <DEDUP_REMOVED lines=8> */
        .weak           $__internal_0_$__cuda_sm20_div_rn_f64_full
        .type           $__internal_0_$__cuda_sm20_div_rn_f64_full,@function
        .size           $__internal_0_$__cuda_sm20_div_rn_f64_full,($__internal_1_$__cuda_sm20_sqrt_rn_f32_slowpath - $__internal_0_$__cuda_sm20_div_rn_f64_full)
$__internal_0_$__cuda_sm20_div_rn_f64_full:
[C---:B------:R-:W-:Y:S01]  /*0c10*/  FSETP.GEU.AND P0, PT, |R7|.reuse, 1.469367938527859385e-39, PT ;  /* 0x001000000700780b */ /* 0x040fe20003f0e200 */
[----:B------:R-:W-:Y:S01]  /*0c20*/  IMAD.MOV.U32 R6, RZ, RZ, R8 ;  /* 0x000000ffff067224 */ /* 0x000fe200078e0008 */
[C---:B------:R-:W-:Y:S01]  /*0c30*/  LOP3.LUT R2, R7.reuse, 0x800fffff, RZ, 0xc0, !PT ;  /* 0x800fffff07027812 */ /* 0x040fe200078ec0ff */
[----:B------:R-:W-:Y:S01]  /*0c40*/  IMAD.MOV.U32 R9, RZ, RZ, R10 ;  /* 0x000000ffff097224 */ /* 0x000fe200078e000a */
[----:B------:R-:W-:Y:S01]  /*0c50*/  LOP3.LUT R14, R7, 0x7ff00000, RZ, 0xc0, !PT ;  /* 0x7ff00000070e7812 */ /* 0x000fe200078ec0ff */
[----:B------:R-:W-:Y:S01]  /*0c60*/  IMAD.MOV.U32 R16, RZ, RZ, 0x1 ;  /* 0x00000001ff107424 */ /* 0x000fe200078e00ff */
[----:B------:R-:W-:Y:S01]  /*0c70*/  LOP3.LUT R3, R2, 0x3ff00000, RZ, 0xfc, !PT ;  /* 0x3ff0000002037812 */ /* 0x000fe200078efcff */
[----:B------:R-:W-:Y:S01]  /*0c80*/  IMAD.MOV.U32 R2, RZ, RZ, R8 ;  /* 0x000000ffff027224 */ /* 0x000fe200078e0008 */
[----:B------:R-:W-:Y:S01]  /*0c90*/  FSETP.GEU.AND P2, PT, |R9|, 1.469367938527859385e-39, PT ;  /* 0x001000000900780b */ /* 0x000fe20003f4e200 */
[----:B------:R-:W-:Y:S01]  /*0ca0*/  BSSY.RECONVERGENT B1, `(.L_x_17) ;  /* 0x0000052000017945 */ /* 0x000fe20003800200 */
[----:B------:R-:W-:-:S02]  /*0cb0*/  MOV R8, R5 ;  /* 0x0000000500087202 */ /* 0x000fc40000000f00 */
[----:B------:R-:W-:Y:S01]  /*0cc0*/  LOP3.LUT R5, R9, 0x7ff00000, RZ, 0xc0, !PT ;  /* 0x7ff0000009057812 */ /* 0x000fe200078ec0ff */
[----:B------:R-:W-:-:S03]  /*0cd0*/  @!P0 DMUL R2, R6, 8.98846567431157953865e+307 ;  /* 0x7fe0000006028828 */ /* 0x000fc60000000000 */
[----:B------:R-:W-:-:S03]  /*0ce0*/  ISETP.GE.U32.AND P1, PT, R5, R14, PT ;  /* 0x0000000e0500720c */ /* 0x000fc60003f26070 */
[----:B------:R-:W0:Y:S02]  /*0cf0*/  MUFU.RCP64H R17, R3 ;  /* 0x0000000300117308 */ /* 0x000e240000001800 */
[----:B------:R-:W-:Y:S01]  /*0d00*/  @!P2 LOP3.LUT R12, R7, 0x7ff00000, RZ, 0xc0, !PT ;  /* 0x7ff00000070ca812 */ /* 0x000fe200078ec0ff */
[----:B------:R-:W-:-:S03]  /*0d10*/  @!P2 IMAD.MOV.U32 R18, RZ, RZ, RZ ;  /* 0x000000ffff12a224 */ /* 0x000fc600078e00ff */
[----:B------:R-:W-:Y:S02]  /*0d20*/  @!P2 ISETP.GE.U32.AND P3, PT, R5, R12, PT ;  /* 0x0000000c0500a20c */ /* 0x000fe40003f66070 */
[----:B------:R-:W-:-:S04]  /*0d30*/  MOV R12, 0x1ca00000 ;  /* 0x1ca00000000c7802 */ /* 0x000fc80000000f00 */
[----:B------:R-:W-:-:S04]  /*0d40*/  @!P2 SEL R13, R12, 0x63400000, !P3 ;  /* 0x634000000c0da807 */ /* 0x000fc80005800000 */
[----:B------:R-:W-:Y:S01]  /*0d50*/  @!P2 LOP3.LUT R13, R13, 0x80000000, R9, 0xf8, !PT ;  /* 0x800000000d0da812 */ /* 0x000fe200078ef809 */
[----:B0-----:R-:W-:-:S03]  /*0d60*/  DFMA R10, R16, -R2, 1 ;  /* 0x3ff00000100a742b */ /* 0x001fc60000000802 */
[----:B------:R-:W-:-:S05]  /*0d70*/  @!P2 LOP3.LUT R19, R13, 0x100000, RZ, 0xfc, !PT ;  /* 0x001000000d13a812 */ /* 0x000fca00078efcff */
[----:B------:R-:W-:-:S08]  /*0d80*/  DFMA R10, R10, R10, R10 ;  /* 0x0000000a0a0a722b */ /* 0x000fd0000000000a */
[----:B------:R-:W-:Y:S01]  /*0d90*/  DFMA R16, R16, R10, R16 ;  /* 0x0000000a1010722b */ /* 0x000fe20000000010 */
[----:B------:R-:W-:Y:S01]  /*0da0*/  SEL R11, R12, 0x63400000, !P1 ;  /* 0x634000000c0b7807 */ /* 0x000fe20004800000 */
[----:B------:R-:W-:-:S03]  /*0db0*/  IMAD.MOV.U32 R10, RZ, RZ, R8 ;  /* 0x000000ffff0a7224 */ /* 0x000fc600078e0008 */
[----:B------:R-:W-:-:S03]  /*0dc0*/  LOP3.LUT R11, R11, 0x800fffff, R9, 0xf8, !PT ;  /* 0x800fffff0b0b7812 */ /* 0x000fc600078ef809 */
[----:B------:R-:W-:-:S03]  /*0dd0*/  DFMA R20, R16, -R2, 1 ;  /* 0x3ff000001014742b */ /* 0x000fc60000000802 */
[----:B------:R-:W-:-:S05]  /*0de0*/  @!P2 DFMA R10, R10, 2, -R18 ;  /* 0x400000000a0aa82b */ /* 0x000fca0000000812 */
[----:B------:R-:W-:Y:S01]  /*0df0*/  DFMA R16, R16, R20, R16 ;  /* 0x000000141010722b */ /* 0x000fe20000000010 */
[----:B------:R-:W-:Y:S01]  /*0e00*/  MOV R21, R5 ;  /* 0x0000000500157202 */ /* 0x000fe20000000f00 */
[----:B------:R-:W-:Y:S01]  /*0e10*/  IMAD.MOV.U32 R20, RZ, RZ, R14 ;  /* 0x000000ffff147224 */ /* 0x000fe200078e000e */
[----:B------:R-:W-:Y:S02]  /*0e20*/  @!P0 LOP3.LUT R20, R3, 0x7ff00000, RZ, 0xc0, !PT ;  /* 0x7ff0000003148812 */ /* 0x000fe400078ec0ff */
[----:B------:R-:W-:Y:S02]  /*0e30*/  @!P2 LOP3.LUT R21, R11, 0x7ff00000, RZ, 0xc0, !PT ;  /* 0x7ff000000b15a812 */ /* 0x000fe400078ec0ff */
[----:B------:R-:W-:Y:S01]  /*0e40*/  IADD3 R22, PT, PT, R20, -0x1, RZ ;  /* 0xffffffff14167810 */ /* 0x000fe20007ffe0ff */
[----:B------:R-:W-:Y:S02]  /*0e50*/  DMUL R18, R16, R10 ;  /* 0x0000000a10127228 */ /* 0x000fe40000000000 */
[----:B------:R-:W-:-:S05]  /*0e60*/  VIADD R13, R21, 0xffffffff ;  /* 0xffffffff150d7836 */ /* 0x000fca0000000000 */
[----:B------:R-:W-:Y:S01]  /*0e70*/  ISETP.GT.U32.AND P0, PT, R13, 0x7feffffe, PT ;  /* 0x7feffffe0d00780c */ /* 0x000fe20003f04070 */
[----:B------:R-:W-:-:S03]  /*0e80*/  DFMA R14, R18, -R2, R10 ;  /* 0x80000002120e722b */ /* 0x000fc6000000000a */
[----:B------:R-:W-:-:S05]  /*0e90*/  ISETP.GT.U32.OR P0, PT, R22, 0x7feffffe, P0 ;  /* 0x7feffffe1600780c */ /* 0x000fca0000704470 */
[----:B------:R-:W-:-:S08]  /*0ea0*/  DFMA R14, R16, R14, R18 ;  /* 0x0000000e100e722b */ /* 0x000fd00000000012 */
[----:B------:R-:W-:Y:S05]  /*0eb0*/  @P0 BRA `(.L_x_18) ;  /* 0x00000000006c0947 */ /* 0x000fea0003800000 */
[----:B------:R-:W-:-:S04]  /*0ec0*/  LOP3.LUT R16, R7, 0x7ff00000, RZ, 0xc0, !PT ;  /* 0x7ff0000007107812 */ /* 0x000fc800078ec0ff */
[CC--:B------:R-:W-:Y:S02]  /*0ed0*/  VIADDMNMX R8, R5.reuse, -R16.reuse, 0xb9600000, !PT ;  /* 0xb960000005087446 */ /* 0x0c0fe40007800910 */
[----:B------:R-:W-:Y:S02]  /*0ee0*/  ISETP.GE.U32.AND P0, PT, R5, R16, PT ;  /* 0x000000100500720c */ /* 0x000fe40003f06070 */
[----:B------:R-:W-:Y:S02]  /*0ef0*/  VIMNMX R8, PT, PT, R8, 0x46a00000, PT ;  /* 0x46a0000008087848 */ /* 0x000fe40003fe0100 */
[----:B------:R-:W-:-:S05]  /*0f00*/  SEL R5, R12, 0x63400000, !P0 ;  /* 0x634000000c057807 */ /* 0x000fca0004000000 */
[----:B------:R-:W-:Y:S01]  /*0f10*/  IMAD.IADD R5, R8, 0x1, -R5 ;  /* 0x0000000108057824 */ /* 0x000fe200078e0a05 */
[----:B------:R-:W-:-:S03]  /*0f20*/  MOV R8, RZ ;  /* 0x000000ff00087202 */ /* 0x000fc60000000f00 */
[----:B------:R-:W-:-:S06]  /*0f30*/  VIADD R9, R5, 0x7fe00000 ;  /* 0x7fe0000005097836 */ /* 0x000fcc0000000000 */
[----:B------:R-:W-:-:S10]  /*0f40*/  DMUL R12, R14, R8 ;  /* 0x000000080e0c7228 */ /* 0x000fd40000000000 */
[----:B------:R-:W-:-:S13]  /*0f50*/  FSETP.GTU.AND P0, PT, |R13|, 1.469367938527859385e-39, PT ;  /* 0x001000000d00780b */ /* 0x000fda0003f0c200 */
[----:B------:R-:W-:Y:S05]  /*0f60*/  @P0 BRA `(.L_x_19) ;  /* 0x0000000000940947 */ /* 0x000fea0003800000 */
[----:B------:R-:W-:Y:S01]  /*0f70*/  DFMA R2, R14, -R2, R10 ;  /* 0x800000020e02722b */ /* 0x000fe2000000000a */
[----:B------:R-:W-:-:S09]  /*0f80*/  IMAD.MOV.U32 R8, RZ, RZ, RZ ;  /* 0x000000ffff087224 */ /* 0x000fd200078e00ff */
[C---:B------:R-:W-:Y:S02]  /*0f90*/  FSETP.NEU.AND P0, PT, R3.reuse, RZ, PT ;  /* 0x000000ff0300720b */ /* 0x040fe40003f0d000 */
[----:B------:R-:W-:-:S04]  /*0fa0*/  LOP3.LUT R7, R3, 0x80000000, R7, 0x48, !PT ;  /* 0x8000000003077812 */ /* 0x000fc800078e4807 */
[----:B------:R-:W-:-:S07]  /*0fb0*/  LOP3.LUT R9, R7, R9, RZ, 0xfc, !PT ;  /* 0x0000000907097212 */ /* 0x000fce00078efcff */
[----:B------:R-:W-:Y:S05]  /*0fc0*/  @!P0 BRA `(.L_x_19) ;  /* 0x00000000007c8947 */ /* 0x000fea0003800000 */
[----:B------:R-:W-:Y:S01]  /*0fd0*/  IMAD.MOV R3, RZ, RZ, -R5 ;  /* 0x000000ffff037224 */ /* 0x000fe200078e0a05 */
[----:B------:R-:W-:Y:S01]  /*0fe0*/  MOV R2, RZ ;  /* 0x000000ff00027202 */ /* 0x000fe20000000f00 */
[----:B------:R-:W-:-:S05]  /*0ff0*/  DMUL.RP R8, R14, R8 ;  /* 0x000000080e087228 */ /* 0x000fca0000008000 */
[----:B------:R-:W-:-:S05]  /*1000*/  DFMA R2, R12, -R2, R14 ;  /* 0x800000020c02722b */ /* 0x000fca000000000e */
[----:B------:R-:W-:Y:S02]  /*1010*/  LOP3.LUT R7, R9, R7, RZ, 0x3c, !PT ;  /* 0x0000000709077212 */ /* 0x000fe400078e3cff */
[----:B------:R-:W-:-:S04]  /*1020*/  IADD3 R2, PT, PT, -R5, -0x43300000, RZ ;  /* 0xbcd0000005027810 */ /* 0x000fc80007ffe1ff */
[----:B------:R-:W-:-:S04]  /*1030*/  FSETP.NEU.AND P0, PT, |R3|, R2, PT ;  /* 0x000000020300720b */ /* 0x000fc80003f0d200 */
[----:B------:R-:W-:Y:S02]  /*1040*/  FSEL R12, R8, R12, !P0 ;  /* 0x0000000c080c7208 */ /* 0x000fe40004000000 */
[----:B------:R-:W-:Y:S01]  /*1050*/  FSEL R13, R7, R13, !P0 ;  /* 0x0000000d070d7208 */ /* 0x000fe20004000000 */
[----:B------:R-:W-:Y:S06]  /*1060*/  BRA `(.L_x_19) ;  /* 0x0000000000547947 */ /* 0x000fec0003800000 */
.L_x_18:
[----:B------:R-:W-:-:S14]  /*1070*/  DSETP.NAN.AND P0, PT, R8, R8, PT ;  /* 0x000000080800722a */ /* 0x000fdc0003f08000 */
[----:B------:R-:W-:Y:S05]  /*1080*/  @P0 BRA `(.L_x_20) ;  /* 0x0000000000440947 */ /* 0x000fea0003800000 */
[----:B------:R-:W-:-:S14]  /*1090*/  DSETP.NAN.AND P0, PT, R6, R6, PT ;  /* 0x000000060600722a */ /* 0x000fdc0003f08000 */
[----:B------:R-:W-:Y:S05]  /*10a0*/  @P0 BRA `(.L_x_21) ;  /* 0x0000000000300947 */ /* 0x000fea0003800000 */
[----:B------:R-:W-:Y:S01]  /*10b0*/  ISETP.NE.AND P0, PT, R21, R20, PT ;  /* 0x000000141500720c */ /* 0x000fe20003f05270 */
[----:B------:R-:W-:Y:S02]  /*10c0*/  IMAD.MOV.U32 R12, RZ, RZ, 0x0 ;  /* 0x00000000ff0c7424 */ /* 0x000fe400078e00ff */
[----:B------:R-:W-:-:S10]  /*10d0*/  IMAD.MOV.U32 R13, RZ, RZ, -0x80000 ;  /* 0xfff80000ff0d7424 */ /* 0x000fd400078e00ff */
[----:B------:R-:W-:Y:S05]  /*10e0*/  @!P0 BRA `(.L_x_19) ;  /* 0x0000000000348947 */ /* 0x000fea0003800000 */
[----:B------:R-:W-:Y:S02]  /*10f0*/  ISETP.NE.AND P0, PT, R21, 0x7ff00000, PT ;  /* 0x7ff000001500780c */ /* 0x000fe40003f05270 */
[----:B------:R-:W-:Y:S02]  /*1100*/  LOP3.LUT R13, R9, 0x80000000, R7, 0x48, !PT ;  /* 0x80000000090d7812 */ /* 0x000fe400078e4807 */
[----:B------:R-:W-:-:S13]  /*1110*/  ISETP.EQ.OR P0, PT, R20, RZ, !P0 ;  /* 0x000000ff1400720c */ /* 0x000fda0004702670 */
[----:B------:R-:W-:Y:S02]  /*1120*/  @P0 LOP3.LUT R2, R13, 0x7ff00000, RZ, 0xfc, !PT ;  /* 0x7ff000000d020812 */ /* 0x000fe400078efcff */
[----:B------:R-:W-:Y:S01]  /*1130*/  @!P0 MOV R12, RZ ;  /* 0x000000ff000c8202 */ /* 0x000fe20000000f00 */
[----:B------:R-:W-:Y:S02]  /*1140*/  @P0 IMAD.MOV.U32 R12, RZ, RZ, RZ ;  /* 0x000000ffff0c0224 */ /* 0x000fe400078e00ff */
[----:B------:R-:W-:Y:S01]  /*1150*/  @P0 IMAD.MOV.U32 R13, RZ, RZ, R2 ;  /* 0x000000ffff0d0224 */ /* 0x000fe200078e0002 */
[----:B------:R-:W-:Y:S06]  /*1160*/  BRA `(.L_x_19) ;  /* 0x0000000000147947 */ /* 0x000fec0003800000 */
.L_x_21:
[----:B------:R-:W-:Y:S02]  /*1170*/  LOP3.LUT R13, R7, 0x80000, RZ, 0xfc, !PT ;  /* 0x00080000070d7812 */ /* 0x000fe400078efcff */
[----:B------:R-:W-:Y:S01]  /*1180*/  MOV R12, R6 ;  /* 0x00000006000c7202 */ /* 0x000fe20000000f00 */
[----:B------:R-:W-:Y:S06]  /*1190*/  BRA `(.L_x_19) ;  /* 0x0000000000087947 */ /* 0x000fec0003800000 */
.L_x_20:
[----:B------:R-:W-:Y:S01]  /*11a0*/  LOP3.LUT R13, R9, 0x80000, RZ, 0xfc, !PT ;  /* 0x00080000090d7812 */ /* 0x000fe200078efcff */
[----:B------:R-:W-:-:S07]  /*11b0*/  IMAD.MOV.U32 R12, RZ, RZ, R8 ;  /* 0x000000ffff0c7224 */ /* 0x000fce00078e0008 */
.L_x_19:
[----:B------:R-:W-:Y:S05]  /*11c0*/  BSYNC.RECONVERGENT B1 ;  /* 0x0000000000017941 */ /* 0x000fea0003800200 */
.L_x_17:
[----:B------:R-:W-:Y:S02]  /*11d0*/  HFMA2 R3, -RZ, RZ, 0, 0 ;  /* 0x00000000ff037431 */ /* 0x000fe400000001ff */
[----:B------:R-:W-:-:S04]  /*11e0*/  IMAD.MOV.U32 R2, RZ, RZ, R0 ;  /* 0x000000ffff027224 */ /* 0x000fc800078e0000 */
[----:B------:R-:W-:Y:S05]  /*11f0*/  RET.REL.NODEC R2 `(_Z6makeHEPfS_P6float4S_fiii) ;  /* 0xffffffec02807950 */ /* 0x000fea0003c3ffff */
        .weak           $__internal_1_$__cuda_sm20_sqrt_rn_f32_slowpath
        .type           $__internal_1_$__cuda_sm20_sqrt_rn_f32_slowpath,@function
        .size           $__internal_1_$__cuda_sm20_sqrt_rn_f32_slowpath,(.L_x_331 - $__internal_1_$__cuda_sm20_sqrt_rn_f32_slowpath)
$__internal_1_$__cuda_sm20_sqrt_rn_f32_slowpath:
[----:B------:R-:W-:-:S13]  /*1200*/  LOP3.LUT P0, RZ, R0, 0x7fffffff, RZ, 0xc0, !PT ;  /* 0x7fffffff00ff7812 */ /* 0x000fda000780c0ff */
[----:B------:R-:W-:Y:S01]  /*1210*/  @!P0 IMAD.MOV.U32 R2, RZ, RZ, R0 ;  /* 0x000000ffff028224 */ /* 0x000fe200078e0000 */
[----:B------:R-:W-:Y:S06]  /*1220*/  @!P0 BRA `(.L_x_22) ;  /* 0x0000000000408947 */ /* 0x000fec0003800000 */
[----:B------:R-:W-:-:S13]  /*1230*/  FSETP.GEU.FTZ.AND P0, PT, R0, RZ, PT ;  /* 0x000000ff0000720b */ /* 0x000fda0003f1e000 */
[----:B------:R-:W-:Y:S01]  /*1240*/  @!P0 MOV R2, 0x7fffffff ;  /* 0x7fffffff00028802 */ /* 0x000fe20000000f00 */
[----:B------:R-:W-:Y:S06]  /*1250*/  @!P0 BRA `(.L_x_22) ;  /* 0x0000000000348947 */ /* 0x000fec0003800000 */
[----:B------:R-:W-:-:S13]  /*1260*/  FSETP.GTU.FTZ.AND P0, PT, |R0|, +INF , PT ;  /* 0x7f8000000000780b */ /* 0x000fda0003f1c200 */
[----:B------:R-:W-:Y:S01]  /*1270*/  @P0 FADD.FTZ R2, R0, 1 ;  /* 0x3f80000000020421 */ /* 0x000fe20000010000 */
[----:B------:R-:W-:Y:S06]  /*1280*/  @P0 BRA `(.L_x_22) ;  /* 0x0000000000280947 */ /* 0x000fec0003800000 */
[----:B------:R-:W-:-:S13]  /*1290*/  FSETP.NEU.FTZ.AND P0, PT, |R0|, +INF , PT ;  /* 0x7f8000000000780b */ /* 0x000fda0003f1d200 */
[----:B------:R-:W-:-:S04]  /*12a0*/  @P0 FFMA R3, R0, 1.84467440737095516160e+19, RZ ;  /* 0x5f80000000030823 */ /* 0x000fc800000000ff */
[----:B------:R-:W0:Y:S02]  /*12b0*/  @P0 MUFU.RSQ R2, R3 ;  /* 0x0000000300020308 */ /* 0x000e240000001400 */
[----:B0-----:R-:W-:Y:S01]  /*12c0*/  @P0 FMUL.FTZ R8, R3, R2 ;  /* 0x0000000203080220 */ /* 0x001fe20000410000 */
[----:B------:R-:W-:Y:S01]  /*12d0*/  @P0 FMUL.FTZ R9, R2, 0.5 ;  /* 0x3f00000002090820 */ /* 0x000fe20000410000 */
[----:B------:R-:W-:Y:S02]  /*12e0*/  @!P0 IMAD.MOV.U32 R2, RZ, RZ, R0 ;  /* 0x000000ffff028224 */ /* 0x000fe400078e0000 */
[----:B------:R-:W-:-:S04]  /*12f0*/  @P0 FADD.FTZ R5, -R8, -RZ ;  /* 0x800000ff08050221 */ /* 0x000fc80000010100 */
[----:B------:R-:W-:-:S04]  /*1300*/  @P0 FFMA R5, R8, R5, R3 ;  /* 0x0000000508050223 */ /* 0x000fc80000000003 */
[----:B------:R-:W-:-:S04]  /*1310*/  @P0 FFMA R5, R5, R9, R8 ;  /* 0x0000000905050223 */ /* 0x000fc80000000008 */
[----:B------:R-:W-:-:S07]  /*1320*/  @P0 FMUL.FTZ R2, R5, 2.3283064365386962891e-10 ;  /* 0x2f80000005020820 */ /* 0x000fce0000410000 */
.L_x_22:
[----:B------:R-:W-:Y:S01]  /*1330*/  HFMA2 R3, -RZ, RZ, 0, 0 ;  /* 0x00000000ff037431 */ /* 0x000fe200000001ff */
[----:B------:R-:W-:Y:S01]  /*1340*/  MOV R0, R2 ;  /* 0x0000000200007202 */ /* 0x000fe20000000f00 */
[----:B------:R-:W-:-:S04]  /*1350*/  IMAD.MOV.U32 R2, RZ, RZ, R10 ;  /* 0x000000ffff027224 */ /* 0x000fc800078e000a */
[----:B------:R-:W-:Y:S05]  /*1360*/  RET.REL.NODEC R2 `(_Z6makeHEPfS_P6float4S_fiii) ;  /* 0xffffffec02247950 */ /* 0x000fea0003c3ffff */
.L_x_23:
[----:B------:R-:W-:-:S00]  /*1370*/  BRA `(.L_x_23) ;  /* 0xfffffffc00fc7947 */ /* 0x000fc0000383ffff */
[----:B------:R-:W-:-:S00]  /*1380*/  NOP ;  /* 0x0000000000007918 */ /* 0x000fc00000000000 */
[----:B------:R-:W-:-:S00]  /*1390*/  NOP ;  /* 0x0000000000007918 */ /* 0x000fc00000000000 */
[----:B------:R-:W-:-:S00]  /*13a0*/  NOP ;  /* 0x0000000000007918 */ /* 0x000fc00000000000 */
[----:B------:R-:W-:-:S00]  /*13b0*/  NOP ;  /* 0x0000000000007918 */ /* 0x000fc00000000000 */
[----:B------:R-:W-:-:S00]  /*13c0*/  NOP ;  /* 0x0000000000007918 */ /* 0x000fc00000000000 */
[----:B------:R-:W-:-:S00]  /*13d0*/  NOP ;  /* 0x0000000000007918 */ /* 0x000fc00000000000 */
[----:B------:R-:W-:-:S00]  /*13e0*/  NOP ;  /* 0x0000000000007918 */ /* 0x000fc00000000000 */
[----:B------:R-:W-:-:S00]  /*13f0*/  NOP ;  /* 0x0000000000007918 */ /* 0x000fc00000000000 */
.L_x_331:


//--------------------- .text._Z13orthogonalizePfS_iPiS0_i --------------------------
	.section	.text._Z13orthogonalizePfS_iPiS0_i,"ax",@progbits
	.align	128
        .global         _Z13orthogonalizePfS_iPiS0_i
        .type           _Z13orthogonalizePfS_iPiS0_i,@function
        .size           _Z13orthogonalizePfS_iPiS0_i,(.L_x_333 - _Z13orthogonalizePfS_iPiS0_i)
        .other          _Z13orthogonalizePfS_iPiS0_i,@"STO_CUDA_ENTRY STV_DEFAULT"
_Z13orthogonalizePfS_iPiS0_i:
.text._Z13orthogonalizePfS_iPiS0_i:
[----:B------:R-:W-:Y:S01]  /*0000*/  LDC R1, c[0x0][0x37c] ;  /* 0x0000df00ff017b82 */ /* 0x000fe20000000800 */
[----:B------:R-:W0:Y:S07]  /*0010*/  S2R R3, SR_TID.X ;  /* 0x0000000000037919 */ /* 0x000e2e0000002100 */
[----:B------:R-:W0:Y:S01]  /*0020*/  S2UR UR6, SR_CTAID.X ;  /* 0x00000000000679c3 */ /* 0x000e220000002500 */
[----:B------:R-:W1:Y:S07]  /*0030*/  LDCU.64 UR4, c[0x0][0x358] ;  /* 0x00006b00ff0477ac */ /* 0x000e6e0008000a00 */
[----:B------:R-:W0:Y:S08]  /*0040*/  LDC R0, c[0x0][0x360] ;  /* 0x0000d800ff007b82 */ /* 0x000e300000000800 */
[----:B------:R-:W2:Y:S08]  /*0050*/  LDC.64 R6, c[0x0][0x398] ;  /* 0x0000e600ff067b82 */ /* 0x000eb00000000a00 */
[----:B------:R-:W3:Y:S01]  /*0060*/  LDC.64 R16, c[0x0][0x3a0] ;  /* 0x0000e800ff107b82 */ /* 0x000ee20000000a00 */
[----:B0-----:R-:W-:-:S04]  /*0070*/  IMAD R0, R0, UR6, R3 ;  /* 0x0000000600007c24 */ /* 0x001fc8000f8e0203 */
[----:B--2---:R-:W-:-:S05]  /*0080*/  IMAD.WIDE R6, R0, 0x4, R6 ;  /* 0x0000000400067825 */ /* 0x004fca00078e0206 */
[----:B-1----:R-:W2:Y:S01]  /*0090*/  LDG.E R2, desc[UR4][R6.64] ;  /* 0x0000000406027981 */ /* 0x002ea2000c1e1900 */
[----:B---3--:R-:W-:-:S05]  /*00a0*/  IMAD.WIDE R16, R0, 0x4, R16 ;  /* 0x0000000400107825 */ /* 0x008fca00078e0210 */
[----:B------:R-:W3:Y:S01]  /*00b0*/  LDG.E R3, desc[UR4][R16.64] ;  /* 0x0000000410037981 */ /* 0x000ee2000c1e1900 */
[----:B------:R-:W-:Y:S01]  /*00c0*/  BSSY.RECONVERGENT B0, `(.L_x_24) ;  /* 0x00002ed000007945 */ /* 0x000fe20003800200 */
[----:B--2---:R-:W-:-:S04]  /*00d0*/  ISETP.NE.AND P0, PT, R2, 0x6, PT ;  /* 0x000000060200780c */ /* 0x004fc80003f05270 */
[----:B------:R-:W-:Y:S01]  /*00e0*/  ISETP.LT.OR P0, PT, R2, 0x1, !P0 ;  /* 0x000000010200780c */ /* 0x000fe20004701670 */
[----:B---3--:R-:W-:-:S04]  /*00f0*/  IMAD.HI R4, R3, 0x55555556, RZ ;  /* 0x5555555603047827 */ /* 0x008fc800078e02ff */
[----:B------:R-:W-:Y:S01]  /*0100*/  HFMA2 R3, -RZ, RZ, 0, 3.5762786865234375e-07 ;  /* 0x00000006ff037431 */ /* 0x000fe200000001ff */
[----:B------:R-:W-:-:S07]  /*0110*/  LEA.HI R4, R4, R4, RZ, 0x1 ;  /* 0x0000000404047211 */ /* 0x000fce00078f08ff */
[----:B------:R-:W-:Y:S05]  /*0120*/  @P0 BRA `(.L_x_25) ;  /* 0x0000002c00980947 */ /* 0x000fea0003800000 */
[C---:B------:R-:W-:Y:S01]  /*0130*/  LOP3.LUT R5, R2.reuse, 0x7, RZ, 0xc0, !PT ;  /* 0x0000000702057812 */ /* 0x040fe200078ec0ff */
[----:B------:R-:W-:Y:S01]  /*0140*/  IMAD.MOV.U32 R9, RZ, RZ, RZ ;  /* 0x000000ffff097224 */ /* 0x000fe200078e00ff */
[C---:B------:R-:W-:Y:S02]  /*0150*/  LOP3.LUT R6, R2.reuse, 0x7ffffffc, RZ, 0xc0, !PT ;  /* 0x7ffffffc02067812 */ /* 0x040fe400078ec0ff */
[----:B------:R-:W-:Y:S02]  /*0160*/  LOP3.LUT R7, R2, 0x7ffffff8, RZ, 0xc0, !PT ;  /* 0x7ffffff802077812 */ /* 0x000fe400078ec0ff */
[----:B------:R-:W-:-:S07]  /*0170*/  MOV R3, 0x6 ;  /* 0x0000000600037802 */ /* 0x000fce0000000f00 */
.L_x_82:
[----:B------:R-:W-:Y:S01]  /*0180*/  VIADD R8, R2, 0xffffffff ;  /* 0xffffffff02087836 */ /* 0x000fe20000000000 */
[----:B------:R-:W-:Y:S01]  /*0190*/  BSSY.RECONVERGENT B1, `(.L_x_26) ;  /* 0x000002a000017945 */ /* 0x000fe20003800200 */
[----:B------:R-:W-:-:S03]  /*01a0*/  MOV R19, RZ ;  /* 0x000000ff00137202 */ /* 0x000fc60000000f00 */
[----:B------:R-:W-:-:S13]  /*01b0*/  ISETP.GE.U32.AND P0, PT, R8, 0x3, PT ;  /* 0x000000030800780c */ /* 0x000fda0003f06070 */
[----:B0123--:R-:W-:Y:S05]  /*01c0*/  @!P0 BRA `(.L_x_27) ;  /* 0x0000000000988947 */ /* 0x00ffea0003800000 */
[----:B------:R-:W-:Y:S01]  /*01d0*/  BSSY.RECONVERGENT B2, `(.L_x_28) ;  /* 0x0000024000027945 */ /* 0x000fe20003800200 */
[----:B------:R-:W-:-:S07]  /*01e0*/  IMAD.MOV.U32 R15, RZ, RZ, RZ ;  /* 0x000000ffff0f7224 */ /* 0x000fce00078e00ff */
.L_x_29:
[----:B-1----:R-:W2:Y:S01]  /*01f0*/  LDG.E R12, desc[UR4][R16.64] ;  /* 0x00000004100c7981 */ /* 0x002ea2000c1e1900 */
[----:B------:R-:W0:Y:S08]  /*0200*/  LDC R14, c[0x0][0x3a8] ;  /* 0x0000ea00ff0e7b82 */ /* 0x000e300000000800 */
[----:B------:R-:W1:Y:S01]  /*0210*/  LDC.64 R10, c[0x0][0x380] ;  /* 0x0000e000ff0a7b82 */ /* 0x000e620000000a00 */
[----:B--2---:R-:W-:-:S05]  /*0220*/  IADD3 R12, PT, PT, R12, R15, RZ ;  /* 0x0000000f0c0c7210 */ /* 0x004fca0007ffe0ff */
[----:B0-----:R-:W-:Y:S02]  /*0230*/  IMAD R19, R12, R14, R9 ;  /* 0x0000000e0c137224 */ /* 0x001fe400078e0209 */
[----:B------:R-:W0:Y:S02]  /*0240*/  LDC.64 R12, c[0x0][0x388] ;  /* 0x0000e200ff0c7b82 */ /* 0x000e240000000a00 */
[----:B-1----:R-:W-:-:S06]  /*0250*/  IMAD.WIDE R18, R19, 0x4, R10 ;  /* 0x0000000413127825 */ /* 0x002fcc00078e020a */
[----:B------:R-:W2:Y:S01]  /*0260*/  LDG.E R19, desc[UR4][R18.64] ;  /* 0x0000000412137981 */ /* 0x000ea2000c1e1900 */
[----:B------:R-:W-:-:S04]  /*0270*/  IMAD R20, R0, R14, R15 ;  /* 0x0000000e00147224 */ /* 0x000fc800078e020f */
[----:B------:R-:W-:-:S04]  /*0280*/  IMAD R21, R20, 0x6, R3 ;  /* 0x0000000614157824 */ /* 0x000fc800078e0203 */
[----:B0-----:R-:W-:-:S05]  /*0290*/  IMAD.WIDE R12, R21, 0x4, R12 ;  /* 0x00000004150c7825 */ /* 0x001fca00078e020c */
[----:B--2---:R0:W-:Y:S04]  /*02a0*/  STG.E desc[UR4][R12.64], R19 ;  /* 0x000000130c007986 */ /* 0x0041e8000c101904 */
[----:B------:R-:W2:Y:S02]  /*02b0*/  LDG.E R20, desc[UR4][R16.64] ;  /* 0x0000000410147981 */ /* 0x000ea4000c1e1900 */
[----:B--2---:R-:W-:-:S04]  /*02c0*/  IMAD.IADD R21, R20, 0x1, R15 ;  /* 0x0000000114157824 */ /* 0x004fc800078e020f */
[----:B------:R-:W-:-:S05]  /*02d0*/  IMAD R20, R21, R14, R14 ;  /* 0x0000000e15147224 */ /* 0x000fca00078e020e */
[----:B------:R-:W-:-:S05]  /*02e0*/  IADD3 R21, PT, PT, R20, R9, RZ ;  /* 0x0000000914157210 */ /* 0x000fca0007ffe0ff */
[----:B------:R-:W-:-:S06]  /*02f0*/  IMAD.WIDE R20, R21, 0x4, R10 ;  /* 0x0000000415147825 */ /* 0x000fcc00078e020a */
[----:B------:R-:W2:Y:S04]  /*0300*/  LDG.E R21, desc[UR4][R20.64] ;  /* 0x0000000414157981 */ /* 0x000ea8000c1e1900 */
[----:B--2---:R1:W-:Y:S04]  /*0310*/  STG.E desc[UR4][R12.64+0x18], R21 ;  /* 0x000018150c007986 */ /* 0x0043e8000c101904 */
[----:B------:R-:W2:Y:S02]  /*0320*/  LDG.E R18, desc[UR4][R16.64] ;  /* 0x0000000410127981 */ /* 0x000ea4000c1e1900 */
[----:B--2---:R-:W-:-:S05]  /*0330*/  IADD3 R18, PT, PT, R15, 0x2, R18 ;  /* 0x000000020f127810 */ /* 0x004fca0007ffe012 */
[----:B------:R-:W-:-:S04]  /*0340*/  IMAD R23, R18, R14, R9 ;  /* 0x0000000e12177224 */ /* 0x000fc800078e0209 */
[----:B0-----:R-:W-:-:S06]  /*0350*/  IMAD.WIDE R18, R23, 0x4, R10 ;  /* 0x0000000417127825 */ /* 0x001fcc00078e020a */
[----:B------:R-:W2:Y:S04]  /*0360*/  LDG.E R19, desc[UR4][R18.64] ;  /* 0x0000000412137981 */ /* 0x000ea8000c1e1900 */
[----:B--2---:R1:W-:Y:S04]  /*0370*/  STG.E desc[UR4][R12.64+0x30], R19 ;  /* 0x000030130c007986 */ /* 0x0043e8000c101904 */
[----:B------:R-:W2:Y:S02]  /*0380*/  LDG.E R22, desc[UR4][R16.64] ;  /* 0x0000000410167981 */ /* 0x000ea4000c1e1900 */
[----:B--2---:R-:W-:-:S05]  /*0390*/  IADD3 R22, PT, PT, R15, 0x3, R22 ;  /* 0x000000030f167810 */ /* 0x004fca0007ffe016 */
[----:B------:R-:W-:-:S04]  /*03a0*/  IMAD R23, R22, R14, R9 ;  /* 0x0000000e16177224 */ /* 0x000fc800078e0209 */
[----:B------:R-:W-:-:S06]  /*03b0*/  IMAD.WIDE R10, R23, 0x4, R10 ;  /* 0x00000004170a7825 */ /* 0x000fcc00078e020a */
[----:B------:R-:W2:Y:S01]  /*03c0*/  LDG.E R11, desc[UR4][R10.64] ;  /* 0x000000040a0b7981 */ /* 0x000ea2000c1e1900 */
[----:B------:R-:W-:-:S05]  /*03d0*/  VIADD R15, R15, 0x4 ;  /* 0x000000040f0f7836 */ /* 0x000fca0000000000 */
[----:B------:R-:W-:Y:S01]  /*03e0*/  ISETP.NE.AND P1, PT, R15, R6, PT ;  /* 0x000000060f00720c */ /* 0x000fe20003f25270 */
[----:B--2---:R1:W-:-:S12]  /*03f0*/  STG.E desc[UR4][R12.64+0x48], R11 ;  /* 0x0000480b0c007986 */ /* 0x0043d8000c101904 */
[----:B------:R-:W-:Y:S05]  /*0400*/  @P1 BRA `(.L_x_29) ;  /* 0xfffffffc00781947 */ /* 0x000fea000383ffff */
[----:B------:R-:W-:Y:S05]  /*0410*/  BSYNC.RECONVERGENT B2 ;  /* 0x0000000000027941 */ /* 0x000fea0003800200 */
.L_x_28:
[----:B-1----:R-:W-:-:S07]  /*0420*/  MOV R19, R6 ;  /* 0x0000000600137202 */ /* 0x002fce0000000f00 */
.L_x_27:
[----:B------:R-:W-:Y:S05]  /*0430*/  BSYNC.RECONVERGENT B1 ;  /* 0x0000000000017941 */ /* 0x000fea0003800200 */
.L_x_26:
[----:B------:R-:W-:Y:S01]  /*0440*/  LOP3.LUT P1, R20, R2, 0x3, RZ, 0xc0, !PT ;  /* 0x0000000302147812 */ /* 0x000fe2000782c0ff */
[----:B------:R-:W-:-:S12]  /*0450*/  BSSY.RECONVERGENT B1, `(.L_x_30) ;  /* 0x000001f000017945 */ /* 0x000fd80003800200 */
[----:B------:R-:W-:Y:S05]  /*0460*/  @!P1 BRA `(.L_x_31) ;  /* 0x0000000000749947 */ /* 0x000fea0003800000 */
[----:B------:R-:W2:Y:S01]  /*0470*/  LDG.E R12, desc[UR4][R16.64] ;  /* 0x00000004100c7981 */ /* 0x000ea2000c1e1900 */
[----:B------:R-:W0:Y:S08]  /*0480*/  LDC R23, c[0x0][0x3a8] ;  /* 0x0000ea00ff177b82 */ /* 0x000e300000000800 */
[----:B------:R-:W1:Y:S01]  /*0490*/  LDC.64 R10, c[0x0][0x380] ;  /* 0x0000e000ff0a7b82 */ /* 0x000e620000000a00 */
[----:B--2---:R-:W-:-:S04]  /*04a0*/  IMAD.IADD R12, R12, 0x1, R19 ;  /* 0x000000010c0c7824 */ /* 0x004fc800078e0213 */
[----:B0-----:R-:W-:-:S03]  /*04b0*/  IMAD R15, R12, R23, R9 ;  /* 0x000000170c0f7224 */ /* 0x001fc600078e0209 */
[----:B------:R-:W0:Y:S01]  /*04c0*/  LDC.64 R12, c[0x0][0x388] ;  /* 0x0000e200ff0c7b82 */ /* 0x000e220000000a00 */
[----:B-1----:R-:W-:-:S06]  /*04d0*/  IMAD.WIDE R14, R15, 0x4, R10 ;  /* 0x000000040f0e7825 */ /* 0x002fcc00078e020a */
[----:B------:R-:W2:Y:S01]  /*04e0*/  LDG.E R15, desc[UR4][R14.64] ;  /* 0x000000040e0f7981 */ /* 0x000ea2000c1e1900 */
[----:B------:R-:W-:Y:S01]  /*04f0*/  IMAD R18, R0, R23, R19 ;  /* 0x0000001700127224 */ /* 0x000fe200078e0213 */
[----:B------:R-:W-:-:S03]  /*0500*/  ISETP.NE.AND P1, PT, R20, 0x1, PT ;  /* 0x000000011400780c */ /* 0x000fc60003f25270 */
[----:B------:R-:W-:-:S04]  /*0510*/  IMAD R21, R18, 0x6, R3 ;  /* 0x0000000612157824 */ /* 0x000fc800078e0203 */
[----:B0-----:R-:W-:-:S05]  /*0520*/  IMAD.WIDE R12, R21, 0x4, R12 ;  /* 0x00000004150c7825 */ /* 0x001fca00078e020c */
[----:B--2---:R0:W-:Y:S01]  /*0530*/  STG.E desc[UR4][R12.64], R15 ;  /* 0x0000000f0c007986 */ /* 0x0041e2000c101904 */
[----:B------:R-:W-:Y:S05]  /*0540*/  @!P1 BRA `(.L_x_31) ;  /* 0x00000000003c9947 */ /* 0x000fea0003800000 */
[----:B------:R-:W2:Y:S02]  /*0550*/  LDG.E R14, desc[UR4][R16.64] ;  /* 0x00000004100e7981 */ /* 0x000ea4000c1e1900 */
[----:B--2---:R-:W-:-:S05]  /*0560*/  IADD3 R14, PT, PT, R14, R19, RZ ;  /* 0x000000130e0e7210 */ /* 0x004fca0007ffe0ff */
[----:B------:R-:W-:-:S04]  /*0570*/  IMAD R14, R14, R23, R23 ;  /* 0x000000170e0e7224 */ /* 0x000fc800078e0217 */
[----:B0-----:R-:W-:-:S04]  /*0580*/  IMAD.IADD R15, R14, 0x1, R9 ;  /* 0x000000010e0f7824 */ /* 0x001fc800078e0209 */
[----:B------:R-:W-:-:S06]  /*0590*/  IMAD.WIDE R14, R15, 0x4, R10 ;  /* 0x000000040f0e7825 */ /* 0x000fcc00078e020a */
[----:B------:R-:W2:Y:S01]  /*05a0*/  LDG.E R15, desc[UR4][R14.64] ;  /* 0x000000040e0f7981 */ /* 0x000ea2000c1e1900 */
[----:B------:R-:W-:-:S03]  /*05b0*/  ISETP.NE.AND P1, PT, R20, 0x2, PT ;  /* 0x000000021400780c */ /* 0x000fc60003f25270 */
[----:B--2---:R1:W-:Y:S10]  /*05c0*/  STG.E desc[UR4][R12.64+0x18], R15 ;  /* 0x0000180f0c007986 */ /* 0x0043f4000c101904 */
[----:B------:R-:W-:Y:S05]  /*05d0*/  @!P1 BRA `(.L_x_31) ;  /* 0x0000000000189947 */ /* 0x000fea0003800000 */
[----:B------:R-:W2:Y:S02]  /*05e0*/  LDG.E R14, desc[UR4][R16.64] ;  /* 0x00000004100e7981 */ /* 0x000ea4000c1e1900 */
[----:B--2---:R-:W-:-:S05]  /*05f0*/  IADD3 R14, PT, PT, R19, 0x2, R14 ;  /* 0x00000002130e7810 */ /* 0x004fca0007ffe00e */
[----:B-1----:R-:W-:-:S04]  /*0600*/  IMAD R15, R14, R23, R9 ;  /* 0x000000170e0f7224 */ /* 0x002fc800078e0209 */
[----:B------:R-:W-:-:S06]  /*0610*/  IMAD.WIDE R10, R15, 0x4, R10 ;  /* 0x000000040f0a7825 */ /* 0x000fcc00078e020a */
[----:B------:R-:W2:Y:S04]  /*0620*/  LDG.E R11, desc[UR4][R10.64] ;  /* 0x000000040a0b7981 */ /* 0x000ea8000c1e1900 */
[----:B--2---:R2:W-:Y:S02]  /*0630*/  STG.E desc[UR4][R12.64+0x30], R11 ;  /* 0x0000300b0c007986 */ /* 0x0045e4000c101904 */
.L_x_31:
[----:B------:R-:W-:Y:S05]  /*0640*/  BSYNC.RECONVERGENT B1 ;  /* 0x0000000000017941 */ /* 0x000fea0003800200 */
.L_x_30:
[----:B------:R-:W-:Y:S01]  /*0650*/  ISETP.GE.AND P1, PT, R3, 0x1, PT ;  /* 0x000000010300780c */ /* 0x000fe20003f26270 */
[----:B------:R-:W-:-:S12]  /*0660*/  BSSY.RECONVERGENT B1, `(.L_x_32) ;  /* 0x00000f2000017945 */ /* 0x000fd80003800200 */
[----:B------:R-:W-:Y:S05]  /*0670*/  @!P1 BRA `(.L_x_33) ;  /* 0x0000000c00c09947 */ /* 0x000fea0003800000 */
[----:B------:R-:W-:-:S07]  /*0680*/  HFMA2 R10, -RZ, RZ, 0, 0 ;  /* 0x00000000ff0a7431 */ /* 0x000fce00000001ff */
.L_x_48:
[----:B--2---:R2:W5:Y:S01]  /*0690*/  LDG.E R11, desc[UR4][R16.64] ;  /* 0x00000004100b7981 */ /* 0x004562000c1e1900 */
[----:B------:R-:W-:Y:S01]  /*06a0*/  ISETP.GE.U32.AND P0, PT, R8, 0x7, PT ;  /* 0x000000070800780c */ /* 0x000fe20003f06070 */
[----:B------:R-:W-:Y:S01]  /*06b0*/  BSSY.RECONVERGENT B2, `(.L_x_34) ;  /* 0x0000044000027945 */ /* 0x000fe20003800200 */
[----:B------:R-:W-:Y:S01]  /*06c0*/  IMAD.MOV.U32 R22, RZ, RZ, RZ ;  /* 0x000000ffff167224 */ /* 0x000fe200078e00ff */
[----:B------:R-:W-:-:S10]  /*06d0*/  CS2R R20, SRZ ;  /* 0x0000000000147805 */ /* 0x000fd4000001ff00 */
[----:B0-234-:R-:W-:Y:S05]  /*06e0*/  @!P0 BRA `(.L_x_35) ;  /* 0x0000000400008947 */ /* 0x01dfea0003800000 */
[----:B------:R-:W-:Y:S01]  /*06f0*/  BSSY.RECONVERGENT B3, `(.L_x_36) ;  /* 0x000003e000037945 */ /* 0x000fe20003800200 */
[----:B01----:R-:W-:Y:S02]  /*0700*/  MOV R12, RZ ;  /* 0x000000ff000c7202 */ /* 0x003fe40000000f00 */
[----:B------:R-:W-:-:S07]  /*0710*/  CS2R R20, SRZ ;  /* 0x0000000000147805 */ /* 0x000fce000001ff00 */
.L_x_37:
[----:B------:R-:W0:Y:S01]  /*0720*/  LDC R29, c[0x0][0x3a8] ;  /* 0x0000ea00ff1d7b82 */ /* 0x000e220000000800 */
[----:B-----5:R-:W-:-:S07]  /*0730*/  IMAD.IADD R14, R11, 0x1, R12 ;  /* 0x000000010b0e7824 */ /* 0x020fce00078e020c */
[----:B------:R-:W1:Y:S08]  /*0740*/  LDC.64 R36, c[0x0][0x380] ;  /* 0x0000e000ff247b82 */ /* 0x000e700000000a00 */
[----:B------:R-:W2:Y:S01]  /*0750*/  LDC.64 R18, c[0x0][0x388] ;  /* 0x0000e200ff127b82 */ /* 0x000ea20000000a00 */
[-C--:B0-----:R-:W-:Y:S02]  /*0760*/  IMAD R13, R0, R29.reuse, R12 ;  /* 0x0000001d000d7224 */ /* 0x081fe400078e020c */
[----:B------:R-:W-:-:S02]  /*0770*/  IMAD R15, R14, R29, R9 ;  /* 0x0000001d0e0f7224 */ /* 0x000fc400078e0209 */
[----:B------:R-:W-:Y:S02]  /*0780*/  IMAD R13, R13, 0x6, R10 ;  /* 0x000000060d0d7824 */ /* 0x000fe400078e020a */
[----:B-1----:R-:W-:-:S04]  /*0790*/  IMAD.WIDE R36, R15, 0x4, R36 ;  /* 0x000000040f247825 */ /* 0x002fc800078e0224 */
[----:B--2---:R-:W-:Y:S02]  /*07a0*/  IMAD.WIDE R18, R13, 0x4, R18 ;  /* 0x000000040d127825 */ /* 0x004fe400078e0212 */
[----:B------:R-:W2:Y:S04]  /*07b0*/  LDG.E R13, desc[UR4][R36.64] ;  /* 0x00000004240d7981 */ /* 0x000ea8000c1e1900 */
[----:B------:R-:W2:Y:S01]  /*07c0*/  LDG.E R14, desc[UR4][R18.64] ;  /* 0x00000004120e7981 */ /* 0x000ea2000c1e1900 */
[----:B------:R-:W-:-:S03]  /*07d0*/  IMAD.WIDE R24, R29, 0x4, R36 ;  /* 0x000000041d187825 */ /* 0x000fc600078e0224 */
[----:B------:R-:W3:Y:S04]  /*07e0*/  LDG.E R15, desc[UR4][R18.64+0x18] ;  /* 0x00001804120f7981 */ /* 0x000ee8000c1e1900 */
[----:B------:R-:W3:Y:S01]  /*07f0*/  LDG.E R30, desc[UR4][R24.64] ;  /* 0x00000004181e7981 */ /* 0x000ee2000c1e1900 */
[----:B------:R-:W-:-:S03]  /*0800*/  IMAD.WIDE R22, R29, 0x4, R24 ;  /* 0x000000041d167825 */ /* 0x000fc600078e0218 */
[----:B------:R-:W4:Y:S04]  /*0810*/  LDG.E R31, desc[UR4][R18.64+0x30] ;  /* 0x00003004121f7981 */ /* 0x000f28000c1e1900 */
[----:B------:R0:W4:Y:S01]  /*0820*/  LDG.E R32, desc[UR4][R22.64] ;  /* 0x0000000416207981 */ /* 0x000122000c1e1900 */
[----:B------:R-:W-:-:S03]  /*0830*/  IMAD.WIDE R26, R29, 0x4, R22 ;  /* 0x000000041d1a7825 */ /* 0x000fc600078e0216 */
[----:B------:R-:W4:Y:S04]  /*0840*/  LDG.E R33, desc[UR4][R18.64+0x48] ;  /* 0x0000480412217981 */ /* 0x000f28000c1e1900 */
[----:B------:R1:W4:Y:S01]  /*0850*/  LDG.E R34, desc[UR4][R26.64] ;  /* 0x000000041a227981 */ /* 0x000322000c1e1900 */
[----:B0-----:R-:W-:-:S03]  /*0860*/  IMAD.WIDE R22, R29, 0x4, R26 ;  /* 0x000000041d167825 */ /* 0x001fc600078e021a */
[----:B------:R-:W4:Y:S04]  /*0870*/  LDG.E R35, desc[UR4][R18.64+0x60] ;  /* 0x0000600412237981 */ /* 0x000f28000c1e1900 */
[----:B------:R-:W4:Y:S01]  /*0880*/  LDG.E R36, desc[UR4][R22.64] ;  /* 0x0000000416247981 */ /* 0x000f22000c1e1900 */
[----:B------:R-:W-:-:S05]  /*0890*/  IMAD.WIDE R24, R29, 0x4, R22 ;  /* 0x000000041d187825 */ /* 0x000fca00078e0216 */
[----:B------:R2:W4:Y:S01]  /*08a0*/  LDG.E R37, desc[UR4][R24.64] ;  /* 0x0000000418257981 */ /* 0x000522000c1e1900 */
[----:B-1----:R-:W-:-:S03]  /*08b0*/  IMAD.WIDE R26, R29, 0x4, R24 ;  /* 0x000000041d1a7825 */ /* 0x002fc600078e0218 */
[----:B------:R-:W4:Y:S04]  /*08c0*/  LDG.E R23, desc[UR4][R18.64+0xa8] ;  /* 0x0000a80412177981 */ /* 0x000f28000c1e1900 */
[----:B------:R3:W4:Y:S04]  /*08d0*/  LDG.E R22, desc[UR4][R26.64] ;  /* 0x000000041a167981 */ /* 0x000728000c1e1900 */
[----:B------:R-:W4:Y:S01]  /*08e0*/  LDG.E R24, desc[UR4][R18.64+0x78] ;  /* 0x0000780412187981 */ /* 0x000f22000c1e1900 */
[----:B------:R-:W-:-:S06]  /*08f0*/  IMAD.WIDE R28, R29, 0x4, R26 ;  /* 0x000000041d1c7825 */ /* 0x000fcc00078e021a */
[----:B------:R-:W4:Y:S01]  /*0900*/  LDG.E R28, desc[UR4][R28.64] ;  /* 0x000000041c1c7981 */ /* 0x000f22000c1e1900 */
[----:B--2---:R-:W-:-:S03]  /*0910*/  FMUL R25, R14, R13 ;  /* 0x0000000d0e197220 */ /* 0x004fc60000400000 */
[----:B------:R0:W2:Y:S01]  /*0920*/  LDG.E R13, desc[UR4][R18.64+0x90] ;  /* 0x00009004120d7981 */ /* 0x0000a2000c1e1900 */
[----:B---3--:R-:W-:Y:S02]  /*0930*/  FMUL R26, R15, R30 ;  /* 0x0000001e0f1a7220 */ /* 0x008fe40000400000 */
[----:B------:R-:W1:Y:S01]  /*0940*/  F2F.F64.F32 R14, R25 ;  /* 0x00000019000e7310 */ /* 0x000e620000201800 */
[----:B----4-:R-:W-:-:S07]  /*0950*/  FMUL R32, R31, R32 ;  /* 0x000000201f207220 */ /* 0x010fce0000400000 */
[----:B------:R-:W3:Y:S01]  /*0960*/  F2F.F64.F32 R30, R26 ;  /* 0x0000001a001e7310 */ /* 0x000ee20000201800 */
[----:B-1----:R-:W-:-:S07]  /*0970*/  DADD R20, R14, R20 ;  /* 0x000000000e147229 */ /* 0x002fce0000000014 */
[----:B------:R-:W1:Y:S01]  /*0980*/  F2F.F64.F32 R14, R32 ;  /* 0x00000020000e7310 */ /* 0x000e620000201800 */
[----:B------:R-:W-:Y:S01]  /*0990*/  FMUL R33, R33, R34 ;  /* 0x0000002221217220 */ /* 0x000fe20000400000 */
[----:B---3--:R-:W-:-:S06]  /*09a0*/  DADD R30, R20, R30 ;  /* 0x00000000141e7229 */ /* 0x008fcc000000001e */
[----:B------:R-:W3:Y:S01]  /*09b0*/  F2F.F64.F32 R20, R33 ;  /* 0x0000002100147310 */ /* 0x000ee20000201800 */
[----:B------:R-:W-:Y:S01]  /*09c0*/  FMUL R35, R35, R36 ;  /* 0x0000002423237220 */ /* 0x000fe20000400000 */
[----:B-1----:R-:W-:-:S06]  /*09d0*/  DADD R30, R30, R14 ;  /* 0x000000001e1e7229 */ /* 0x002fcc000000000e */
[----:B------:R-:W1:Y:S01]  /*09e0*/  F2F.F64.F32 R14, R35 ;  /* 0x00000023000e7310 */ /* 0x000e620000201800 */
[----:B------:R-:W-:Y:S01]  /*09f0*/  FMUL R24, R24, R37 ;  /* 0x0000002518187220 */ /* 0x000fe20000400000 */
[----:B---3--:R-:W-:-:S06]  /*0a00*/  DADD R20, R30, R20 ;  /* 0x000000001e147229 */ /* 0x008fcc0000000014 */
[----:B0-----:R-:W0:Y:S02]  /*0a10*/  F2F.F64.F32 R18, R24 ;  /* 0x0000001800127310 */ /* 0x001e240000201800 */
[----:B-1----:R-:W-:Y:S01]  /*0a20*/  DADD R20, R20, R14 ;  /* 0x0000000014147229 */ /* 0x002fe2000000000e */
[----:B------:R-:W-:Y:S01]  /*0a30*/  FMUL R23, R23, R28 ;  /* 0x0000001c17177220 */ /* 0x000fe20000400000 */
[----:B------:R-:W-:-:S04]  /*0a40*/  IADD3 R12, PT, PT, R12, 0x8, RZ ;  /* 0x000000080c0c7810 */ /* 0x000fc80007ffe0ff */
[----:B------:R-:W-:Y:S02]  /*0a50*/  ISETP.NE.AND P0, PT, R12, R7, PT ;  /* 0x000000070c00720c */ /* 0x000fe40003f05270 */
[----:B0-----:R-:W-:Y:S02]  /*0a60*/  DADD R18, R20, R18 ;  /* 0x0000000014127229 */ /* 0x001fe40000000012 */
[----:B------:R-:W-:Y:S01]  /*0a70*/  F2F.F64.F32 R20, R23 ;  /* 0x0000001700147310 */ /* 0x000fe20000201800 */
[----:B--2---:R-:W-:-:S07]  /*0a80*/  FMUL R13, R13, R22 ;  /* 0x000000160d0d7220 */ /* 0x004fce0000400000 */
[----:B------:R-:W0:Y:S02]  /*0a90*/  F2F.F64.F32 R14, R13 ;  /* 0x0000000d000e7310 */ /* 0x000e240000201800 */
[----:B0-----:R-:W-:-:S08]  /*0aa0*/  DADD R14, R18, R14 ;  /* 0x00000000120e7229 */ /* 0x001fd0000000000e */
[----:B------:R-:W-:Y:S01]  /*0ab0*/  DADD R20, R14, R20 ;  /* 0x000000000e147229 */ /* 0x000fe20000000014 */
[----:B------:R-:W-:Y:S10]  /*0ac0*/  @P0 BRA `(.L_x_37) ;  /* 0xfffffffc00140947 */ /* 0x000ff4000383ffff */
[----:B------:R-:W-:Y:S05]  /*0ad0*/  BSYNC.RECONVERGENT B3 ;  /* 0x0000000000037941 */ /* 0x000fea0003800200 */
.L_x_36:
[----:B------:R-:W-:-:S07]  /*0ae0*/  IMAD.MOV.U32 R22, RZ, RZ, R7 ;  /* 0x000000ffff167224 */ /* 0x000fce00078e0007 */
.L_x_35:
[----:B------:R-:W-:Y:S05]  /*0af0*/  BSYNC.RECONVERGENT B2 ;  /* 0x0000000000027941 */ /* 0x000fea0003800200 */
.L_x_34:
[----:B------:R-:W-:Y:S01]  /*0b00*/  ISETP.NE.AND P0, PT, R5, RZ, PT ;  /* 0x000000ff0500720c */ /* 0x000fe20003f05270 */
[----:B------:R-:W-:-:S12]  /*0b10*/  BSSY.RECONVERGENT B2, `(.L_x_38) ;  /* 0x0000050000027945 */ /* 0x000fd80003800200 */
[----:B------:R-:W-:Y:S05]  /*0b20*/  @!P0 BRA `(.L_x_39) ;  /* 0x0000000400388947 */ /* 0x000fea0003800000 */
[----:B01----:R-:W-:Y:S01]  /*0b30*/  IADD3 R12, PT, PT, R5, -0x1, RZ ;  /* 0xffffffff050c7810 */ /* 0x003fe20007ffe0ff */
[----:B------:R-:W-:Y:S01]  /*0b40*/  BSSY.RECONVERGENT B3, `(.L_x_40) ;  /* 0x0000025000037945 */ /* 0x000fe20003800200 */
[----:B------:R-:W-:Y:S02]  /*0b50*/  LOP3.LUT P1, R23, R2, 0x3, RZ, 0xc0, !PT ;  /* 0x0000000302177812 */ /* 0x000fe4000782c0ff */
[----:B------:R-:W-:-:S13]  /*0b60*/  ISETP.GE.U32.AND P0, PT, R12, 0x3, PT ;  /* 0x000000030c00780c */ /* 0x000fda0003f06070 */
[----:B------:R-:W-:Y:S05]  /*0b70*/  @!P0 BRA `(.L_x_41) ;  /* 0x0000000000848947 */ /* 0x000fea0003800000 */
[----:B------:R-:W0:Y:S01]  /*0b80*/  LDC R25, c[0x0][0x3a8] ;  /* 0x0000ea00ff197b82 */ /* 0x000e220000000800 */
[----:B-----5:R-:W-:-:S07]  /*0b90*/  IMAD.IADD R18, R11, 0x1, R22 ;  /* 0x000000010b127824 */ /* 0x020fce00078e0216 */
[----:B------:R-:W1:Y:S08]  /*0ba0*/  LDC.64 R14, c[0x0][0x380] ;  /* 0x0000e000ff0e7b82 */ /* 0x000e700000000a00 */
[----:B------:R-:W2:Y:S01]  /*0bb0*/  LDC.64 R12, c[0x0][0x388] ;  /* 0x0000e200ff0c7b82 */ /* 0x000ea20000000a00 */
[-C--:B0-----:R-:W-:Y:S02]  /*0bc0*/  IMAD R19, R0, R25.reuse, R22 ;  /* 0x0000001900137224 */ /* 0x081fe400078e0216 */
[----:B------:R-:W-:-:S02]  /*0bd0*/  IMAD R27, R18, R25, R9 ;  /* 0x00000019121b7224 */ /* 0x000fc400078e0209 */
[----:B------:R-:W-:Y:S02]  /*0be0*/  IMAD R19, R19, 0x6, R10 ;  /* 0x0000000613137824 */ /* 0x000fe400078e020a */
[----:B-1----:R-:W-:-:S05]  /*0bf0*/  IMAD.WIDE R14, R27, 0x4, R14 ;  /* 0x000000041b0e7825 */ /* 0x002fca00078e020e */
[----:B------:R-:W3:Y:S01]  /*0c00*/  LDG.E R27, desc[UR4][R14.64] ;  /* 0x000000040e1b7981 */ /* 0x000ee2000c1e1900 */
[----:B--2---:R-:W-:-:S05]  /*0c10*/  IMAD.WIDE R12, R19, 0x4, R12 ;  /* 0x00000004130c7825 */ /* 0x004fca00078e020c */
[----:B------:R-:W3:Y:S01]  /*0c20*/  LDG.E R26, desc[UR4][R12.64] ;  /* 0x000000040c1a7981 */ /* 0x000ee2000c1e1900 */
[----:B------:R-:W-:-:S03]  /*0c30*/  IMAD.WIDE R28, R25, 0x4, R14 ;  /* 0x00000004191c7825 */ /* 0x000fc600078e020e */
[----:B------:R-:W2:Y:S04]  /*0c40*/  LDG.E R34, desc[UR4][R12.64+0x18] ;  /* 0x000018040c227981 */ /* 0x000ea8000c1e1900 */
[----:B------:R-:W2:Y:S01]  /*0c50*/  LDG.E R35, desc[UR4][R28.64] ;  /* 0x000000041c237981 */ /* 0x000ea2000c1e1900 */
[----:B------:R-:W-:-:S03]  /*0c60*/  IMAD.WIDE R18, R25, 0x4, R28 ;  /* 0x0000000419127825 */ /* 0x000fc600078e021c */
[----:B------:R-:W4:Y:S04]  /*0c70*/  LDG.E R33, desc[UR4][R12.64+0x30] ;  /* 0x000030040c217981 */ /* 0x000f28000c1e1900 */
[----:B------:R-:W4:Y:S01]  /*0c80*/  LDG.E R30, desc[UR4][R18.64] ;  /* 0x00000004121e7981 */ /* 0x000f22000c1e1900 */
[----:B------:R-:W-:-:S03]  /*0c90*/  IMAD.WIDE R24, R25, 0x4, R18 ;  /* 0x0000000419187825 */ /* 0x000fc600078e0212 */
[----:B------:R-:W4:Y:S04]  /*0ca0*/  LDG.E R31, desc[UR4][R12.64+0x48] ;  /* 0x000048040c1f7981 */ /* 0x000f28000c1e1900 */
[----:B------:R-:W4:Y:S01]  /*0cb0*/  LDG.E R24, desc[UR4][R24.64] ;  /* 0x0000000418187981 */ /* 0x000f22000c1e1900 */
[----:B------:R-:W-:Y:S01]  /*0cc0*/  IADD3 R22, PT, PT, R22, 0x4, RZ ;  /* 0x0000000416167810 */ /* 0x000fe20007ffe0ff */
[----:B---3--:R-:W-:-:S04]  /*0cd0*/  FMUL R32, R26, R27 ;  /* 0x0000001b1a207220 */ /* 0x008fc80000400000 */
[----:B------:R-:W0:Y:S01]  /*0ce0*/  F2F.F64.F32 R26, R32 ;  /* 0x00000020001a7310 */ /* 0x000e220000201800 */
[----:B--2---:R-:W-:-:S07]  /*0cf0*/  FMUL R34, R34, R35 ;  /* 0x0000002322227220 */ /* 0x004fce0000400000 */
[----:B------:R-:W1:Y:S01]  /*0d00*/  F2F.F64.F32 R14, R34 ;  /* 0x00000022000e7310 */ /* 0x000e620000201800 */
[----:B----4-:R-:W-:Y:S01]  /*0d10*/  FMUL R30, R33, R30 ;  /* 0x0000001e211e7220 */ /* 0x010fe20000400000 */
[----:B0-----:R-:W-:-:S06]  /*0d20*/  DADD R26, R20, R26 ;  /* 0x00000000141a7229 */ /* 0x001fcc000000001a */
[----:B------:R-:W0:Y:S01]  /*0d30*/  F2F.F64.F32 R20, R30 ;  /* 0x0000001e00147310 */ /* 0x000e220000201800 */
[----:B------:R-:W-:Y:S01]  /*0d40*/  FMUL R31, R31, R24 ;  /* 0x000000181f1f7220 */ /* 0x000fe20000400000 */
[----:B-1----:R-:W-:-:S06]  /*0d50*/  DADD R14, R26, R14 ;  /* 0x000000001a0e7229 */ /* 0x002fcc000000000e */
[----:B------:R-:W1:Y:S02]  /*0d60*/  F2F.F64.F32 R12, R31 ;  /* 0x0000001f000c7310 */ /* 0x000e640000201800 */
[----:B0-----:R-:W-:-:S08]  /*0d70*/  DADD R20, R14, R20 ;  /* 0x000000000e147229 */ /* 0x001fd00000000014 */
[----:B-1----:R-:W-:-:S11]  /*0d80*/  DADD R20, R20, R12 ;  /* 0x0000000014147229 */ /* 0x002fd6000000000c */
.L_x_41:
[----:B------:R-:W-:Y:S05]  /*0d90*/  BSYNC.RECONVERGENT B3 ;  /* 0x0000000000037941 */ /* 0x000fea0003800200 */
.L_x_40:
[----:B------:R-:W-:Y:S05]  /*0da0*/  @!P1 BRA `(.L_x_39) ;  /* 0x0000000000989947 */ /* 0x000fea0003800000 */
[----:B------:R-:W-:Y:S01]  /*0db0*/  ISETP.NE.AND P1, PT, R23, 0x1, PT ;  /* 0x000000011700780c */ /* 0x000fe20003f25270 */
[----:B------:R-:W0:Y:S01]  /*0dc0*/  LDC.64 R18, c[0x0][0x380] ;  /* 0x0000e000ff127b82 */ /* 0x000e220000000a00 */
[----:B------:R-:W-:-:S04]  /*0dd0*/  LOP3.LUT R12, R2, 0x1, RZ, 0xc0, !PT ;  /* 0x00000001020c7812 */ /* 0x000fc800078ec0ff */
[----:B------:R-:W-:-:S03]  /*0de0*/  ISETP.NE.U32.AND P0, PT, R12, 0x1, PT ;  /* 0x000000010c00780c */ /* 0x000fc60003f05070 */
[----:B------:R-:W1:Y:S04]  /*0df0*/  LDC.64 R24, c[0x0][0x388] ;  /* 0x0000e200ff187b82 */ /* 0x000e680000000a00 */
[----:B-----5:R-:W-:-:S04]  /*0e00*/  @P1 IMAD.IADD R26, R11, 0x1, R22 ;  /* 0x000000010b1a1824 */ /* 0x020fc800078e0216 */
[----:B------:R-:W2:Y:S08]  /*0e10*/  @P1 LDC R23, c[0x0][0x3a8] ;  /* 0x0000ea00ff171b82 */ /* 0x000eb00000000800 */
[----:B------:R-:W3:Y:S08]  /*0e20*/  @!P0 LDC R29, c[0x0][0x3a8] ;  /* 0x0000ea00ff1d8b82 */ /* 0x000ef00000000800 */
[----:B------:R-:W4:Y:S08]  /*0e30*/  LDC.64 R12, c[0x0][0x388] ;  /* 0x0000e200ff0c7b82 */ /* 0x000f300000000a00 */
[----:B------:R-:W4:Y:S01]  /*0e40*/  LDC.64 R14, c[0x0][0x380] ;  /* 0x0000e000ff0e7b82 */ /* 0x000f220000000a00 */
[-C--:B--2---:R-:W-:Y:S01]  /*0e50*/  @P1 IMAD R27, R0, R23.reuse, R22 ;  /* 0x00000017001b1224 */ /* 0x084fe200078e0216 */
[----:B------:R-:W-:Y:S01]  /*0e60*/  @P1 IADD3 R22, PT, PT, R22, 0x2, RZ ;  /* 0x0000000216161810 */ /* 0x000fe20007ffe0ff */
[----:B------:R-:W-:-:S02]  /*0e70*/  @P1 IMAD R31, R26, R23, R9 ;  /* 0x000000171a1f1224 */ /* 0x000fc400078e0209 */
[----:B------:R-:W-:Y:S02]  /*0e80*/  @P1 IMAD R27, R27, 0x6, R10 ;  /* 0x000000061b1b1824 */ /* 0x000fe400078e020a */
[----:B0-----:R-:W-:-:S04]  /*0e90*/  @P1 IMAD.WIDE R18, R31, 0x4, R18 ;  /* 0x000000041f121825 */ /* 0x001fc800078e0212 */
[----:B-1----:R-:W-:Y:S01]  /*0ea0*/  @P1 IMAD.WIDE R24, R27, 0x4, R24 ;  /* 0x000000041b181825 */ /* 0x002fe200078e0218 */
[----:B------:R-:W2:Y:S03]  /*0eb0*/  @P1 LDG.E R26, desc[UR4][R18.64] ;  /* 0x00000004121a1981 */ /* 0x000ea6000c1e1900 */
[--C-:B------:R-:W-:Y:S01]  /*0ec0*/  @!P0 IMAD.IADD R28, R11, 0x1, R22.reuse ;  /* 0x000000010b1c8824 */ /* 0x100fe200078e0216 */
[----:B------:R-:W2:Y:S01]  /*0ed0*/  @P1 LDG.E R27, desc[UR4][R24.64] ;  /* 0x00000004181b1981 */ /* 0x000ea2000c1e1900 */
[----:B---3--:R-:W-:Y:S02]  /*0ee0*/  @!P0 IMAD R31, R0, R29, R22 ;  /* 0x0000001d001f8224 */ /* 0x008fe400078e0216 */
[----:B------:R-:W-:Y:S01]  /*0ef0*/  @P1 IMAD.WIDE R22, R23, 0x4, R18 ;  /* 0x0000000417161825 */ /* 0x000fe200078e0212 */
[----:B------:R-:W3:Y:S03]  /*0f00*/  @P1 LDG.E R11, desc[UR4][R24.64+0x18] ;  /* 0x00001804180b1981 */ /* 0x000ee6000c1e1900 */
[----:B------:R-:W-:-:S02]  /*0f10*/  @!P0 IMAD R31, R31, 0x6, R10 ;  /* 0x000000061f1f8824 */ /* 0x000fc400078e020a */
[----:B------:R-:W-:Y:S01]  /*0f20*/  @!P0 IMAD R29, R28, R29, R9 ;  /* 0x0000001d1c1d8224 */ /* 0x000fe200078e0209 */
[----:B------:R-:W3:Y:S01]  /*0f30*/  @P1 LDG.E R22, desc[UR4][R22.64] ;  /* 0x0000000416161981 */ /* 0x000ee2000c1e1900 */
[----:B----4-:R-:W-:-:S04]  /*0f40*/  @!P0 IMAD.WIDE R12, R31, 0x4, R12 ;  /* 0x000000041f0c8825 */ /* 0x010fc800078e020c */
[----:B------:R-:W-:Y:S02]  /*0f50*/  @!P0 IMAD.WIDE R28, R29, 0x4, R14 ;  /* 0x000000041d1c8825 */ /* 0x000fe400078e020e */
[----:B------:R-:W4:Y:S04]  /*0f60*/  @!P0 LDG.E R12, desc[UR4][R12.64] ;  /* 0x000000040c0c8981 */ /* 0x000f28000c1e1900 */
[----:B------:R-:W4:Y:S01]  /*0f70*/  @!P0 LDG.E R29, desc[UR4][R28.64] ;  /* 0x000000041c1d8981 */ /* 0x000f22000c1e1900 */
[----:B--2---:R-:W-:-:S04]  /*0f80*/  @P1 FMUL R26, R27, R26 ;  /* 0x0000001a1b1a1220 */ /* 0x004fc80000400000 */
[----:B------:R-:W0:Y:S01]  /*0f90*/  @P1 F2F.F64.F32 R18, R26 ;  /* 0x0000001a00121310 */ /* 0x000e220000201800 */
[----:B---3--:R-:W-:-:S07]  /*0fa0*/  @P1 FMUL R14, R11, R22 ;  /* 0x000000160b0e1220 */ /* 0x008fce0000400000 */
[----:B------:R-:W1:Y:S01]  /*0fb0*/  @P1 F2F.F64.F32 R14, R14 ;  /* 0x0000000e000e1310 */ /* 0x000e620000201800 */
[----:B0-----:R-:W-:Y:S01]  /*0fc0*/  @P1 DADD R24, R20, R18 ;  /* 0x0000000014181229 */ /* 0x001fe20000000012 */
[----:B----4-:R-:W-:-:S06]  /*0fd0*/  @!P0 FMUL R11, R12, R29 ;  /* 0x0000001d0c0b8220 */ /* 0x010fcc0000400000 */
[----:B------:R-:W0:Y:S01]  /*0fe0*/  @!P0 F2F.F64.F32 R18, R11 ;  /* 0x0000000b00128310 */ /* 0x000e220000201800 */
[----:B-1----:R-:W-:-:S08]  /*0ff0*/  @P1 DADD R20, R24, R14 ;  /* 0x0000000018141229 */ /* 0x002fd0000000000e */
[----:B0-----:R-:W-:-:S11]  /*1000*/  @!P0 DADD R20, R20, R18 ;  /* 0x0000000014148229 */ /* 0x001fd60000000012 */
.L_x_39:
[----:B------:R-:W-:Y:S05]  /*1010*/  BSYNC.RECONVERGENT B2 ;  /* 0x0000000000027941 */ /* 0x000fea0003800200 */
.L_x_38:
[----:B------:R-:W-:Y:S01]  /*1020*/  ISETP.GE.U32.AND P0, PT, R8, 0x3, PT ;  /* 0x000000030800780c */ /* 0x000fe20003f06070 */
[----:B------:R-:W-:Y:S01]  /*1030*/  BSSY.RECONVERGENT B2, `(.L_x_42) ;  /* 0x000002d000027945 */ /* 0x000fe20003800200 */
[----:B-----5:R-:W-:-:S11]  /*1040*/  MOV R11, RZ ;  /* 0x000000ff000b7202 */ /* 0x020fd60000000f00 */
[----:B------:R-:W-:Y:S05]  /*1050*/  @!P0 BRA `(.L_x_43) ;  /* 0x0000000000a88947 */ /* 0x000fea0003800000 */
[----:B------:R-:W-:Y:S01]  /*1060*/  BSSY.RECONVERGENT B3, `(.L_x_44) ;  /* 0x0000028000037945 */ /* 0x000fe20003800200 */
[----:B------:R-:W-:-:S07]  /*1070*/  IMAD.MOV.U32 R11, RZ, RZ, RZ ;  /* 0x000000ffff0b7224 */ /* 0x000fce00078e00ff */
.L_x_45:
[----:B------:R-:W2:Y:S01]  /*1080*/  LDCU UR6, c[0x0][0x3a8] ;  /* 0x00007500ff0677ac */ /* 0x000ea20008000800 */
[----:B01----:R-:W0:Y:S01]  /*1090*/  LDC.64 R14, c[0x0][0x388] ;  /* 0x0000e200ff0e7b82 */ /* 0x003e220000000a00 */
[----:B--23--:R-:W-:-:S04]  /*10a0*/  IMAD R12, R0, UR6, R11 ;  /* 0x00000006000c7c24 */ /* 0x00cfc8000f8e020b */
[C---:B------:R-:W-:Y:S02]  /*10b0*/  IMAD R13, R12.reuse, 0x6, R3 ;  /* 0x000000060c0d7824 */ /* 0x040fe400078e0203 */
[----:B------:R-:W-:Y:S02]  /*10c0*/  IMAD R19, R12, 0x6, R10 ;  /* 0x000000060c137824 */ /* 0x000fe400078e020a */
[----:B0-----:R-:W-:-:S04]  /*10d0*/  IMAD.WIDE R12, R13, 0x4, R14 ;  /* 0x000000040d0c7825 */ /* 0x001fc800078e020e */
[----:B------:R-:W-:Y:S01]  /*10e0*/  IMAD.WIDE R14, R19, 0x4, R14 ;  /* 0x00000004130e7825 */ /* 0x000fe200078e020e */
[----:B------:R-:W2:Y:S04]  /*10f0*/  LDG.E R26, desc[UR4][R12.64] ;  /* 0x000000040c1a7981 */ /* 0x000ea8000c1e1900 */
[----:B------:R-:W3:Y:S04]  /*1100*/  LDG.E R27, desc[UR4][R14.64] ;  /* 0x000000040e1b7981 */ /* 0x000ee8000c1e1900 */
[----:B------:R-:W4:Y:S01]  /*1110*/  LDG.E R28, desc[UR4][R12.64+0x18] ;  /* 0x000018040c1c7981 */ /* 0x000f22000c1e1900 */
[----:B--2---:R0:W-:Y:S08]  /*1120*/  F2F.F64.F32 R18, R26 ;  /* 0x0000001a00127310 */ /* 0x0041f00000201800 */
[----:B---3--:R-:W1:Y:S01]  /*1130*/  F2F.F64.F32 R22, R27 ;  /* 0x0000001b00167310 */ /* 0x008e620000201800 */
[----:B0-----:R-:W2:Y:S01]  /*1140*/  LDG.E R26, desc[UR4][R12.64+0x30] ;  /* 0x000030040c1a7981 */ /* 0x001ea2000c1e1900 */
[----:B-1----:R-:W-:-:S06]  /*1150*/  DFMA R18, R22, -R20, R18 ;  /* 0x800000141612722b */ /* 0x002fcc0000000012 */
[----:B------:R-:W0:Y:S02]  /*1160*/  F2F.F32.F64 R29, R18 ;  /* 0x00000012001d7310 */ /* 0x000e240000301000 */
[----:B0-----:R3:W-:Y:S04]  /*1170*/  STG.E desc[UR4][R12.64], R29 ;  /* 0x0000001d0c007986 */ /* 0x0017e8000c101904 */
[----:B------:R-:W5:Y:S02]  /*1180*/  LDG.E R30, desc[UR4][R14.64+0x18] ;  /* 0x000018040e1e7981 */ /* 0x000f64000c1e1900 */
[----:B----4-:R0:W-:Y:S02]  /*1190*/  F2F.F64.F32 R22, R28 ;  /* 0x0000001c00167310 */ /* 0x0101e40000201800 */
[----:B0-----:R-:W4:Y:S06]  /*11a0*/  LDG.E R28, desc[UR4][R12.64+0x48] ;  /* 0x000048040c1c7981 */ /* 0x001f2c000c1e1900 */
[----:B-----5:R-:W0:Y:S02]  /*11b0*/  F2F.F64.F32 R24, R30 ;  /* 0x0000001e00187310 */ /* 0x020e240000201800 */
[----:B0-----:R-:W-:-:S06]  /*11c0*/  DFMA R22, R24, -R20, R22 ;  /* 0x800000141816722b */ /* 0x001fcc0000000016 */
[----:B------:R-:W0:Y:S02]  /*11d0*/  F2F.F32.F64 R31, R22 ;  /* 0x00000016001f7310 */ /* 0x000e240000301000 */
[----:B0-----:R3:W-:Y:S04]  /*11e0*/  STG.E desc[UR4][R12.64+0x18], R31 ;  /* 0x0000181f0c007986 */ /* 0x0017e8000c101904 */
[----:B------:R-:W5:Y:S02]  /*11f0*/  LDG.E R27, desc[UR4][R14.64+0x30] ;  /* 0x000030040e1b7981 */ /* 0x000f64000c1e1900 */
[----:B--2---:R-:W-:Y:S08]  /*1200*/  F2F.F64.F32 R18, R26 ;  /* 0x0000001a00127310 */ /* 0x004ff00000201800 */
[----:B-----5:R-:W0:Y:S02]  /*1210*/  F2F.F64.F32 R24, R27 ;  /* 0x0000001b00187310 */ /* 0x020e240000201800 */
[----:B0-----:R-:W-:-:S10]  /*1220*/  DFMA R18, R24, -R20, R18 ;  /* 0x800000141812722b */ /* 0x001fd40000000012 */
[----:B------:R-:W0:Y:S02]  /*1230*/  F2F.F32.F64 R19, R18 ;  /* 0x0000001200137310 */ /* 0x000e240000301000 */
[----:B0-----:R3:W-:Y:S04]  /*1240*/  STG.E desc[UR4][R12.64+0x30], R19 ;  /* 0x000030130c007986 */ /* 0x0017e8000c101904 */
[----:B------:R-:W2:Y:S02]  /*1250*/  LDG.E R24, desc[UR4][R14.64+0x48] ;  /* 0x000048040e187981 */ /* 0x000ea4000c1e1900 */
[----:B----4-:R-:W-:Y:S01]  /*1260*/  F2F.F64.F32 R22, R28 ;  /* 0x0000001c00167310 */ /* 0x010fe20000201800 */
[----:B------:R-:W-:-:S04]  /*1270*/  IADD3 R11, PT, PT, R11, 0x4, RZ ;  /* 0x000000040b0b7810 */ /* 0x000fc80007ffe0ff */
[----:B------:R-:W-:-:S03]  /*1280*/  ISETP.NE.AND P1, PT, R11, R6, PT ;  /* 0x000000060b00720c */ /* 0x000fc60003f25270 */
[----:B--2---:R-:W0:Y:S02]  /*1290*/  F2F.F64.F32 R24, R24 ;  /* 0x0000001800187310 */ /* 0x004e240000201800 */
[----:B0-----:R-:W-:-:S10]  /*12a0*/  DFMA R22, R24, -R20, R22 ;  /* 0x800000141816722b */ /* 0x001fd40000000016 */
[----:B------:R-:W0:Y:S02]  /*12b0*/  F2F.F32.F64 R23, R22 ;  /* 0x0000001600177310 */ /* 0x000e240000301000 */
[----:B0-----:R3:W-:Y:S01]  /*12c0*/  STG.E desc[UR4][R12.64+0x48], R23 ;  /* 0x000048170c007986 */ /* 0x0017e2000c101904 */
[----:B------:R-:W-:Y:S05]  /*12d0*/  @P1 BRA `(.L_x_45) ;  /* 0xfffffffc00681947 */ /* 0x000fea000383ffff */
[----:B------:R-:W-:Y:S05]  /*12e0*/  BSYNC.RECONVERGENT B3 ;  /* 0x0000000000037941 */ /* 0x000fea0003800200 */
.L_x_44:
[----:B------:R-:W-:-:S07]  /*12f0*/  IMAD.MOV.U32 R11, RZ, RZ, R6 ;  /* 0x000000ffff0b7224 */ /* 0x000fce00078e0006 */
.L_x_43:
[----:B------:R-:W-:Y:S05]  /*1300*/  BSYNC.RECONVERGENT B2 ;  /* 0x0000000000027941 */ /* 0x000fea0003800200 */
.L_x_42:
[----:B------:R-:W-:Y:S01]  /*1310*/  LOP3.LUT P1, R24, R2, 0x3, RZ, 0xc0, !PT ;  /* 0x0000000302187812 */ /* 0x000fe2000782c0ff */
[----:B------:R-:W-:-:S12]  /*1320*/  BSSY.RECONVERGENT B2, `(.L_x_46) ;  /* 0x0000022000027945 */ /* 0x000fd80003800200 */
[----:B------:R-:W-:Y:S05]  /*1330*/  @!P1 BRA `(.L_x_47) ;  /* 0x0000000000809947 */ /* 0x000fea0003800000 */
[----:B------:R-:W2:Y:S01]  /*1340*/  LDCU UR6, c[0x0][0x3a8] ;  /* 0x00007500ff0677ac */ /* 0x000ea20008000800 */
[----:B01----:R-:W0:Y:S01]  /*1350*/  LDC.64 R14, c[0x0][0x388] ;  /* 0x0000e200ff0e7b82 */ /* 0x003e220000000a00 */
[----:B--2---:R-:W-:-:S04]  /*1360*/  IMAD R11, R0, UR6, R11 ;  /* 0x00000006000b7c24 */ /* 0x004fc8000f8e020b */
[C---:B---3--:R-:W-:Y:S02]  /*1370*/  IMAD R13, R11.reuse, 0x6, R3 ;  /* 0x000000060b0d7824 */ /* 0x048fe400078e0203 */
[----:B------:R-:W-:Y:S02]  /*1380*/  IMAD R11, R11, 0x6, R10 ;  /* 0x000000060b0b7824 */ /* 0x000fe400078e020a */
[----:B0-----:R-:W-:-:S04]  /*1390*/  IMAD.WIDE R12, R13, 0x4, R14 ;  /* 0x000000040d0c7825 */ /* 0x001fc800078e020e */
[----:B------:R-:W-:Y:S02]  /*13a0*/  IMAD.WIDE R14, R11, 0x4, R14 ;  /* 0x000000040b0e7825 */ /* 0x000fe400078e020e */
[----:B------:R-:W2:Y:S04]  /*13b0*/  LDG.E R11, desc[UR4][R12.64] ;  /* 0x000000040c0b7981 */ /* 0x000ea8000c1e1900 */
[----:B------:R-:W3:Y:S01]  /*13c0*/  LDG.E R22, desc[UR4][R14.64] ;  /* 0x000000040e167981 */ /* 0x000ee2000c1e1900 */
[----:B------:R-:W-:Y:S01]  /*13d0*/  ISETP.NE.AND P1, PT, R24, 0x1, PT ;  /* 0x000000011800780c */ /* 0x000fe20003f25270 */
[----:B--2---:R-:W-:Y:S08]  /*13e0*/  F2F.F64.F32 R18, R11 ;  /* 0x0000000b00127310 */ /* 0x004ff00000201800 */
[----:B---3--:R-:W0:Y:S02]  /*13f0*/  F2F.F64.F32 R22, R22 ;  /* 0x0000001600167310 */ /* 0x008e240000201800 */
[----:B0-----:R-:W-:-:S10]  /*1400*/  DFMA R18, R22, -R20, R18 ;  /* 0x800000141612722b */ /* 0x001fd40000000012 */
[----:B------:R-:W0:Y:S02]  /*1410*/  F2F.F32.F64 R19, R18 ;  /* 0x0000001200137310 */ /* 0x000e240000301000 */
[----:B0-----:R2:W-:Y:S01]  /*1420*/  STG.E desc[UR4][R12.64], R19 ;  /* 0x000000130c007986 */ /* 0x0015e2000c101904 */
[----:B------:R-:W-:Y:S05]  /*1430*/  @!P1 BRA `(.L_x_47) ;  /* 0x0000000000409947 */ /* 0x000fea0003800000 */
        /* <DEDUP_REMOVED lines=10> */
[----:B------:R-:W4:Y:S01]  /*14e0*/  LDG.E R11, desc[UR4][R12.64+0x30] ;  /* 0x000030040c0b7981 */ /* 0x000f22000c1e1900 */
[----:B--2---:R-:W-:Y:S08]  /*14f0*/  F2F.F64.F32 R22, R22 ;  /* 0x0000001600167310 */ /* 0x004ff00000201800 */
[----:B----4-:R-:W0:Y:S02]  /*1500*/  F2F.F64.F32 R18, R11 ;  /* 0x0000000b00127310 */ /* 0x010e240000201800 */
[----:B0-----:R-:W-:-:S10]  /*1510*/  DFMA R18, R22, -R20, R18 ;  /* 0x800000141612722b */ /* 0x001fd40000000012 */
[----:B------:R-:W0:Y:S02]  /*1520*/  F2F.F32.F64 R19, R18 ;  /* 0x0000001200137310 */ /* 0x000e240000301000 */
[----:B0-----:R0:W-:Y:S02]  /*1530*/  STG.E desc[UR4][R12.64+0x30], R19 ;  /* 0x000030130c007986 */ /* 0x0011e4000c101904 */
.L_x_47:
[----:B------:R-:W-:Y:S05]  /*1540*/  BSYNC.RECONVERGENT B2 ;  /* 0x0000000000027941 */ /* 0x000fea0003800200 */
.L_x_46:
[----:B------:R-:W-:-:S04]  /*1550*/  IADD3 R10, PT, PT, R10, 0x1, RZ ;  /* 0x000000010a0a7810 */ /* 0x000fc80007ffe0ff */
[----:B------:R-:W-:-:S13]  /*1560*/  ISETP.NE.AND P1, PT, R10, R3, PT ;  /* 0x000000030a00720c */ /* 0x000fda0003f25270 */
[----:B------:R-:W-:Y:S05]  /*1570*/  @P1 BRA `(.L_x_48) ;  /* 0xfffffff000441947 */ /* 0x000fea000383ffff */
.L_x_33:
[----:B------:R-:W-:Y:S05]  /*1580*/  BSYNC.RECONVERGENT B1 ;  /* 0x0000000000017941 */ /* 0x000fea0003800200 */
.L_x_32:
[----:B------:R-:W-:Y:S01]  /*1590*/  ISETP.GE.U32.AND P1, PT, R8, 0xf, PT ;  /* 0x0000000f0800780c */ /* 0x000fe20003f26070 */
[----:B------:R-:W-:Y:S01]  /*15a0*/  BSSY.RECONVERGENT B1, `(.L_x_49) ;  /* 0x0000051000017945 */ /* 0x000fe20003800200 */
[----:B01----:R-:W-:Y:S01]  /*15b0*/  IMAD.MOV.U32 R15, RZ, RZ, RZ ;  /* 0x000000ffff0f7224 */ /* 0x003fe200078e00ff */
[----:B--234-:R-:W-:-:S10]  /*15c0*/  CS2R R12, SRZ ;  /* 0x00000000000c7805 */ /* 0x01cfd4000001ff00 */
[----:B------:R-:W-:Y:S05]  /*15d0*/  @!P1 BRA `(.L_x_50) ;  /* 0x0000000400349947 */ /* 0x000fea0003800000 */
[----:B------:R-:W-:Y:S01]  /*15e0*/  BSSY.RECONVERGENT B2, `(.L_x_50) ;  /* 0x000004c000027945 */ /* 0x000fe20003800200 */
[----:B------:R-:W-:Y:S02]  /*15f0*/  MOV R11, RZ ;  /* 0x000000ff000b7202 */ /* 0x000fe40000000f00 */
[----:B------:R-:W-:-:S07]  /*1600*/  CS2R R12, SRZ ;  /* 0x00000000000c7805 */ /* 0x000fce000001ff00 */
.L_x_51:
[----:B------:R-:W0:Y:S01]  /*1610*/  LDCU UR6, c[0x0][0x3a8] ;  /* 0x00007500ff0677ac */ /* 0x000e220008000800 */
[----:B------:R-:W1:Y:S01]  /*1620*/  LDC.64 R30, c[0x0][0x388] ;  /* 0x0000e200ff1e7b82 */ /* 0x000e620000000a00 */
[----:B0-----:R-:W-:-:S04]  /*1630*/  IMAD R8, R0, UR6, R11 ;  /* 0x0000000600087c24 */ /* 0x001fc8000f8e020b */
[----:B------:R-:W-:-:S04]  /*1640*/  IMAD R15, R8, 0x6, R3 ;  /* 0x00000006080f7824 */ /* 0x000fc800078e0203 */
[----:B-1----:R-:W-:-:S05]  /*1650*/  IMAD.WIDE R30, R15, 0x4, R30 ;  /* 0x000000040f1e7825 */ /* 0x002fca00078e021e */
[----:B------:R-:W2:Y:S04]  /*1660*/  LDG.E R20, desc[UR4][R30.64] ;  /* 0x000000041e147981 */ /* 0x000ea8000c1e1900 */
[----:B------:R-:W3:Y:S04]  /*1670*/  LDG.E R21, desc[UR4][R30.64+0x18] ;  /* 0x000018041e157981 */ /* 0x000ee8000c1e1900 */
[----:B------:R-:W4:Y:S04]  /*1680*/  LDG.E R35, desc[UR4][R30.64+0x30] ;  /* 0x000030041e237981 */ /* 0x000f28000c1e1900 */
[----:B------:R-:W5:Y:S04]  /*1690*/  LDG.E R32, desc[UR4][R30.64+0x48] ;  /* 0x000048041e207981 */ /* 0x000f68000c1e1900 */
        /* <DEDUP_REMOVED lines=11> */
[----:B------:R-:W5:Y:S01]  /*1750*/  LDG.E R8, desc[UR4][R30.64+0x168] ;  /* 0x000168041e087981 */ /* 0x000f62000c1e1900 */
[----:B------:R-:W-:-:S02]  /*1760*/  VIADD R11, R11, 0x10 ;  /* 0x000000100b0b7836 */ /* 0x000fc40000000000 */
[----:B--2---:R-:W-:-:S04]  /*1770*/  FMUL R33, R20, R20 ;  /* 0x0000001414217220 */ /* 0x004fc80000400000 */
[----:B------:R-:W0:Y:S01]  /*1780*/  F2F.F64.F32 R22, R33 ;  /* 0x0000002100167310 */ /* 0x000e220000201800 */
[----:B---3--:R-:W-:Y:S01]  /*1790*/  FMUL R34, R21, R21 ;  /* 0x0000001515227220 */ /* 0x008fe20000400000 */
[----:B----4-:R-:W-:-:S06]  /*17a0*/  FMUL R35, R35, R35 ;  /* 0x0000002323237220 */ /* 0x010fcc0000400000 */
[----:B------:R-:W1:Y:S01]  /*17b0*/  F2F.F64.F32 R20, R34 ;  /* 0x0000002200147310 */ /* 0x000e620000201800 */
[----:B-----5:R-:W-:Y:S01]  /*17c0*/  FMUL R32, R32, R32 ;  /* 0x0000002020207220 */ /* 0x020fe20000400000 */
[----:B------:R-:W-:Y:S01]  /*17d0*/  FMUL R29, R29, R29 ;  /* 0x0000001d1d1d7220 */ /* 0x000fe20000400000 */
[----:B0-----:R-:W-:Y:S01]  /*17e0*/  DADD R22, R22, R12 ;  /* 0x0000000016167229 */ /* 0x001fe2000000000c */
[----:B------:R-:W-:-:S04]  /*17f0*/  FMUL R28, R28, R28 ;  /* 0x0000001c1c1c7220 */ /* 0x000fc80000400000 */
[----:B------:R-:W0:Y:S01]  /*1800*/  F2F.F64.F32 R12, R35 ;  /* 0x00000023000c7310 */ /* 0x000e220000201800 */
[----:B------:R-:W-:Y:S02]  /*1810*/  FMUL R27, R27, R27 ;  /* 0x0000001b1b1b7220 */ /* 0x000fe40000400000 */
[----:B-1----:R-:W-:Y:S01]  /*1820*/  DADD R22, R22, R20 ;  /* 0x0000000016167229 */ /* 0x002fe20000000014 */
[----:B------:R-:W-:-:S04]  /*1830*/  FMUL R26, R26, R26 ;  /* 0x0000001a1a1a7220 */ /* 0x000fc80000400000 */
[----:B------:R-:W1:Y:S01]  /*1840*/  F2F.F64.F32 R20, R32 ;  /* 0x0000002000147310 */ /* 0x000e620000201800 */
[----:B------:R-:W-:Y:S02]  /*1850*/  FMUL R25, R25, R25 ;  /* 0x0000001919197220 */ /* 0x000fe40000400000 */
[----:B0-----:R-:W-:Y:S01]  /*1860*/  DADD R12, R22, R12 ;  /* 0x00000000160c7229 */ /* 0x001fe2000000000c */
[----:B------:R-:W-:-:S04]  /*1870*/  FMUL R24, R24, R24 ;  /* 0x0000001818187220 */ /* 0x000fc80000400000 */
[----:B------:R-:W0:Y:S03]  /*1880*/  F2F.F64.F32 R22, R29 ;  /* 0x0000001d00167310 */ /* 0x000e260000201800 */
[----:B-1----:R-:W-:-:S05]  /*1890*/  DADD R20, R12, R20 ;  /* 0x000000000c147229 */ /* 0x002fca0000000014 */
[----:B------:R1:W2:Y:S03]  /*18a0*/  F2F.F64.F32 R12, R28 ;  /* 0x0000001c000c7310 */ /* 0x0002a60000201800 */
[----:B0-----:R-:W-:Y:S01]  /*18b0*/  DADD R22, R20, R22 ;  /* 0x0000000014167229 */ /* 0x001fe20000000016 */
[----:B-1----:R-:W-:-:S04]  /*18c0*/  FMUL R28, R19, R19 ;  /* 0x00000013131c7220 */ /* 0x002fc80000400000 */
[----:B------:R0:W1:Y:S01]  /*18d0*/  F2F.F64.F32 R20, R27 ;  /* 0x0000001b00147310 */ /* 0x0000620000201800 */
[----:B------:R-:W-:Y:S02]  /*18e0*/  FMUL R8, R8, R8 ;  /* 0x0000000808087220 */ /* 0x000fe40000400000 */
[----:B--2---:R-:W-:-:S05]  /*18f0*/  DADD R22, R22, R12 ;  /* 0x0000000016167229 */ /* 0x004fca000000000c */
[----:B------:R2:W3:Y:S01]  /*1900*/  F2F.F64.F32 R12, R26 ;  /* 0x0000001a000c7310 */ /* 0x0004e20000201800 */
[----:B0-----:R-:W-:Y:S02]  /*1910*/  FMUL R27, R18, R18 ;  /* 0x00000012121b7220 */ /* 0x001fe40000400000 */
[----:B-1----:R-:W-:Y:S01]  /*1920*/  DADD R22, R22, R20 ;  /* 0x0000000016167229 */ /* 0x002fe20000000014 */
[----:B--2---:R-:W-:-:S04]  /*1930*/  FMUL R26, R15, R15 ;  /* 0x0000000f0f1a7220 */ /* 0x004fc80000400000 */
[----:B------:R-:W0:Y:S03]  /*1940*/  F2F.F64.F32 R20, R25 ;  /* 0x0000001900147310 */ /* 0x000e260000201800 */
[----:B---3--:R-:W-:-:S05]  /*1950*/  DADD R22, R22, R12 ;  /* 0x0000000016167229 */ /* 0x008fca000000000c */
[----:B------:R-:W1:Y:S03]  /*1960*/  F2F.F64.F32 R12, R24 ;  /* 0x00000018000c7310 */ /* 0x000e660000201800 */
[----:B0-----:R-:W-:-:S05]  /*1970*/  DADD R22, R22, R20 ;  /* 0x0000000016167229 */ /* 0x001fca0000000014 */
[----:B------:R-:W-:Y:S03]  /*1980*/  F2F.F64.F32 R18, R26 ;  /* 0x0000001a00127310 */ /* 0x000fe60000201800 */
[----:B-1----:R-:W-:-:S05]  /*1990*/  DADD R22, R22, R12 ;  /* 0x0000000016167229 */ /* 0x002fca000000000c */
[----:B------:R-:W0:Y:S08]  /*19a0*/  F2F.F64.F32 R20, R28 ;  /* 0x0000001c00147310 */ /* 0x000e300000201800 */
[----:B------:R-:W1:Y:S01]  /*19b0*/  F2F.F64.F32 R12, R27 ;  /* 0x0000001b000c7310 */ /* 0x000e620000201800 */
[----:B0-----:R-:W-:Y:S01]  /*19c0*/  DADD R20, R22, R20 ;  /* 0x0000000016147229 */ /* 0x001fe20000000014 */
[----:B------:R-:W-:Y:S01]  /*19d0*/  FMUL R22, R14, R14 ;  /* 0x0000000e0e167220 */ /* 0x000fe20000400000 */
[----:B------:R-:W-:-:S06]  /*19e0*/  FMUL R14, R10, R10 ;  /* 0x0000000a0a0e7220 */ /* 0x000fcc0000400000 */
[----:B-1----:R-:W-:Y:S01]  /*19f0*/  DADD R20, R20, R12 ;  /* 0x0000000014147229 */ /* 0x002fe2000000000c */
[----:B------:R-:W-:Y:S07]  /*1a00*/  F2F.F64.F32 R14, R14 ;  /* 0x0000000e000e7310 */ /* 0x000fee0000201800 */
[----:B------:R-:W-:Y:S01]  /*1a10*/  DADD R18, R20, R18 ;  /* 0x0000000014127229 */ /* 0x000fe20000000012 */
[----:B------:R-:W0:Y:S07]  /*1a20*/  F2F.F64.F32 R12, R22 ;  /* 0x00000016000c7310 */ /* 0x000e2e0000201800 */
[----:B0-----:R-:W-:-:S02]  /*1a30*/  DADD R12, R18, R12 ;  /* 0x00000000120c7229 */ /* 0x001fc4000000000c */
[----:B------:R-:W0:Y:S06]  /*1a40*/  F2F.F64.F32 R18, R8 ;  /* 0x0000000800127310 */ /* 0x000e2c0000201800 */
[----:B------:R-:W-:Y:S01]  /*1a50*/  DADD R12, R12, R14 ;  /* 0x000000000c0c7229 */ /* 0x000fe2000000000e */
[----:B------:R-:W-:-:S04]  /*1a60*/  LOP3.LUT R15, R2, 0x7ffffff0, RZ, 0xc0, !PT ;  /* 0x7ffffff0020f7812 */ /* 0x000fc800078ec0ff */
[----:B------:R-:W-:-:S03]  /*1a70*/  ISETP.NE.AND P1, PT, R11, R15, PT ;  /* 0x0000000f0b00720c */ /* 0x000fc60003f25270 */
[----:B0-----:R-:W-:-:S10]  /*1a80*/  DADD R12, R12, R18 ;  /* 0x000000000c0c7229 */ /* 0x001fd40000000012 */
[----:B------:R-:W-:Y:S05]  /*1a90*/  @P1 BRA `(.L_x_51) ;  /* 0xfffffff800dc1947 */ /* 0x000fea000383ffff */
[----:B------:R-:W-:Y:S05]  /*1aa0*/  BSYNC.RECONVERGENT B2 ;  /* 0x0000000000027941 */ /* 0x000fea0003800200 */
.L_x_50:
[----:B------:R-:W-:Y:S05]  /*1ab0*/  BSYNC.RECONVERGENT B1 ;  /* 0x0000000000017941 */ /* 0x000fea0003800200 */
.L_x_49:
[C---:B------:R-:W-:Y:S01]  /*1ac0*/  LOP3.LUT P1, R10, R2.reuse, 0xf, RZ, 0xc0, !PT ;  /* 0x0000000f020a7812 */ /* 0x040fe2000782c0ff */
[----:B------:R-:W-:Y:S01]  /*1ad0*/  BSSY.RECONVERGENT B1, `(.L_x_52) ;  /* 0x0000061000017945 */ /* 0x000fe20003800200 */
[----:B------:R-:W-:-:S11]  /*1ae0*/  LOP3.LUT R8, R2, 0x3, RZ, 0xc0, !PT ;  /* 0x0000000302087812 */ /* 0x000fd600078ec0ff */
[----:B------:R-:W-:Y:S05]  /*1af0*/  @!P1 BRA `(.L_x_53) ;  /* 0x0000000400789947 */ /* 0x000fea0003800000 */
[----:B------:R-:W-:Y:S01]  /*1b00*/  IADD3 R10, PT, PT, R10, -0x1, RZ ;  /* 0xffffffff0a0a7810 */ /* 0x000fe20007ffe0ff */
[----:B------:R-:W-:Y:S01]  /*1b10*/  BSSY.RECONVERGENT B2, `(.L_x_54) ;  /* 0x000002a000027945 */ /* 0x000fe20003800200 */
[----:B------:R-:W-:Y:S02]  /*1b20*/  ISETP.NE.AND P2, PT, R5, RZ, PT ;  /* 0x000000ff0500720c */ /* 0x000fe40003f45270 */
[----:B------:R-:W-:-:S13]  /*1b30*/  ISETP.GE.U32.AND P1, PT, R10, 0x7, PT ;  /* 0x000000070a00780c */ /* 0x000fda0003f26070 */
[----:B------:R-:W-:Y:S05]  /*1b40*/  @!P1 BRA `(.L_x_55) ;  /* 0x0000000000989947 */ /* 0x000fea0003800000 */
        /* <DEDUP_REMOVED lines=27> */
[----:B------:R-:W1:Y:S03]  /*1d00*/  F2F.F64.F32 R10, R28 ;  /* 0x0000001c000a7310 */ /* 0x000e660000201800 */
[----:B0-----:R-:W-:-:S05]  /*1d10*/  DADD R20, R20, R12 ;  /* 0x0000000014147229 */ /* 0x001fca000000000c */
[----:B------:R-:W0:Y:S03]  /*1d20*/  F2F.F64.F32 R12, R24 ;  /* 0x00000018000c7310 */ /* 0x000e260000201800 */
[----:B-1----:R-:W-:-:S05]  /*1d30*/  DADD R20, R20, R10 ;  /* 0x0000000014147229 */ /* 0x002fca000000000a */
[----:B------:R-:W1:Y:S03]  /*1d40*/  F2F.F64.F32 R10, R19 ;  /* 0x00000013000a7310 */ /* 0x000e660000201800 */
[----:B0-----:R-:W-:-:S05]  /*1d50*/  DADD R12, R20, R12 ;  /* 0x00000000140c7229 */ /* 0x001fca000000000c */
[----:B------:R-:W0:Y:S03]  /*1d60*/  F2F.F64.F32 R20, R14 ;  /* 0x0000000e00147310 */ /* 0x000e260000201800 */
[----:B-1----:R-:W-:-:S05]  /*1d70*/  DADD R10, R12, R10 ;  /* 0x000000000c0a7229 */ /* 0x002fca000000000a */
[----:B------:R-:W1:Y:S03]  /*1d80*/  F2F.F64.F32 R12, R18 ;  /* 0x00000012000c7310 */ /* 0x000e660000201800 */
[----:B0-----:R-:W-:-:S08]  /*1d90*/  DADD R10, R10, R20 ;  /* 0x000000000a0a7229 */ /* 0x001fd00000000014 */
[----:B-1----:R-:W-:-:S11]  /*1da0*/  DADD R12, R10, R12 ;  /* 0x000000000a0c7229 */ /* 0x002fd6000000000c */
.L_x_55:
[----:B------:R-:W-:Y:S05]  /*1db0*/  BSYNC.RECONVERGENT B2 ;  /* 0x0000000000027941 */ /* 0x000fea0003800200 */
.L_x_54:
        /* <DEDUP_REMOVED lines=22> */
[----:B0-----:R-:W-:-:S06]  /*1f20*/  DADD R10, R12, R10 ;  /* 0x000000000c0a7229 */ /* 0x001fcc000000000a */
[----:B------:R-:W0:Y:S02]  /*1f30*/  F2F.F64.F32 R12, R23 ;  /* 0x00000017000c7310 */ /* 0x000e240000201800 */
[----:B-1----:R-:W-:-:S06]  /*1f40*/  DADD R10, R10, R18 ;  /* 0x000000000a0a7229 */ /* 0x002fcc0000000012 */
[----:B------:R-:W1:Y:S02]  /*1f50*/  F2F.F64.F32 R18, R24 ;  /* 0x0000001800127310 */ /* 0x000e640000201800 */
[----:B0-----:R-:W-:-:S08]  /*1f60*/  DADD R12, R10, R12 ;  /* 0x000000000a0c7229 */ /* 0x001fd0000000000c */
[----:B-1----:R-:W-:-:S11]  /*1f70*/  DADD R12, R12, R18 ;  /* 0x000000000c0c7229 */ /* 0x002fd60000000012 */
.L_x_57:
[----:B------:R-:W-:Y:S05]  /*1f80*/  BSYNC.RECONVERGENT B2 ;  /* 0x0000000000027941 */ /* 0x000fea0003800200 */
.L_x_56:
[----:B------:R-:W-:Y:S05]  /*1f90*/  @!P1 BRA `(.L_x_53) ;  /* 0x0000000000509947 */ /* 0x000fea0003800000 */
[----:B------:R-:W0:Y:S01]  /*1fa0*/  LDCU UR6, c[0x0][0x3a8] ;  /* 0x00007500ff0677ac */ /* 0x000e220008000800 */
[----:B------:R-:W1:Y:S01]  /*1fb0*/  LDC.64 R18, c[0x0][0x388] ;  /* 0x0000e200ff127b82 */ /* 0x000e620000000a00 */
[----:B0-----:R-:W-:-:S04]  /*1fc0*/  IMAD R10, R0, UR6, R15 ;  /* 0x00000006000a7c24 */ /* 0x001fc8000f8e020f */
[----:B------:R-:W-:-:S04]  /*1fd0*/  IMAD R11, R10, 0x6, R3 ;  /* 0x000000060a0b7824 */ /* 0x000fc800078e0203 */
[----:B-1----:R-:W-:-:S05]  /*1fe0*/  IMAD.WIDE R18, R11, 0x4, R18 ;  /* 0x000000040b127825 */ /* 0x002fca00078e0212 */
[----:B------:R-:W2:Y:S01]  /*1ff0*/  LDG.E R10, desc[UR4][R18.64] ;  /* 0x00000004120a7981 */ /* 0x000ea2000c1e1900 */
[----:B------:R-:W-:Y:S01]  /*2000*/  ISETP.NE.AND P1, PT, R8, 0x1, PT ;  /* 0x000000010800780c */ /* 0x000fe20003f25270 */
[----:B--2---:R-:W-:-:S06]  /*2010*/  FMUL R10, R10, R10 ;  /* 0x0000000a0a0a7220 */ /* 0x004fcc0000400000 */
[----:B------:R-:W0:Y:S02]  /*2020*/  F2F.F64.F32 R10, R10 ;  /* 0x0000000a000a7310 */ /* 0x000e240000201800 */
[----:B0-----:R-:W-:-:S04]  /*2030*/  DADD R12, R12, R10 ;  /* 0x000000000c0c7229 */ /* 0x001fc8000000000a */
[----:B------:R-:W-:Y:S07]  /*2040*/  @!P1 BRA `(.L_x_53) ;  /* 0x0000000000249947 */ /* 0x000fee0003800000 */
[----:B------:R-:W-:Y:S01]  /*2050*/  ISETP.NE.AND P1, PT, R8, 0x2, PT ;  /* 0x000000020800780c */ /* 0x000fe20003f25270 */
[----:B------:R-:W2:-:S12]  /*2060*/  LDG.E R10, desc[UR4][R18.64+0x18] ;  /* 0x00001804120a7981 */ /* 0x000e98000c1e1900 */
[----:B------:R-:W3:Y:S01]  /*2070*/  @P1 LDG.E R14, desc[UR4][R18.64+0x30] ;  /* 0x00003004120e1981 */ /* 0x000ee2000c1e1900 */
[----:B--2---:R-:W-:-:S06]  /*2080*/  FMUL R10, R10, R10 ;  /* 0x0000000a0a0a7220 */ /* 0x004fcc0000400000 */
[----:B------:R-:W0:Y:S01]  /*2090*/  F2F.F64.F32 R10, R10 ;  /* 0x0000000a000a7310 */ /* 0x000e220000201800 */
[----:B---3--:R-:W-:-:S07]  /*20a0*/  @P1 FMUL R14, R14, R14 ;  /* 0x0000000e0e0e1220 */ /* 0x008fce0000400000 */
[----:B------:R-:W1:Y:S01]  /*20b0*/  @P1 F2F.F64.F32 R14, R14 ;  /* 0x0000000e000e1310 */ /* 0x000e620000201800 */
[----:B0-----:R-:W-:-:S08]  /*20c0*/  DADD R12, R12, R10 ;  /* 0x000000000c0c7229 */ /* 0x001fd0000000000a */
[----:B-1----:R-:W-:-:S11]  /*20d0*/  @P1 DADD R12, R12, R14 ;  /* 0x000000000c0c1229 */ /* 0x002fd6000000000e */
.L_x_53:
[----:B------:R-:W-:Y:S05]  /*20e0*/  BSYNC.RECONVERGENT B1 ;  /* 0x0000000000017941 */ /* 0x000fea0003800200 */
.L_x_52:
[----:B------:R-:W-:Y:S01]  /*20f0*/  UMOV UR6, 0x9999999a ;  /* 0x9999999a00067882 */ /* 0x000fe20000000000 */
[----:B------:R-:W-:Y:S01]  /*2100*/  UMOV UR7, 0x3fa99999 ;  /* 0x3fa9999900077882 */ /* 0x000fe20000000000 */
[----:B------:R-:W-:Y:S01]  /*2110*/  BSSY.RECONVERGENT B1, `(.L_x_58) ;  /* 0x00000e3000017945 */ /* 0x000fe20003800200 */
[----:B------:R-:W-:-:S14]  /*2120*/  DSETP.GEU.AND P1, PT, R12, UR6, PT ;  /* 0x000000060c007e2a */ /* 0x000fdc000bf2e000 */
[----:B------:R-:W-:Y:S05]  /*2130*/  @!P1 BRA `(.L_x_59) ;  /* 0x0000000c00809947 */ /* 0x000fea0003800000 */
[----:B------:R-:W0:Y:S01]  /*2140*/  MUFU.RSQ64H R21, R13 ;  /* 0x0000000d00157308 */ /* 0x000e220000001c00 */
[----:B------:R-:W-:Y:S01]  /*2150*/  IADD3 R20, PT, PT, R13, -0x3500000, RZ ;  /* 0xfcb000000d147810 */ /* 0x000fe20007ffe0ff */
[----:B------:R-:W-:Y:S01]  /*2160*/  IMAD.MOV.U32 R24, RZ, RZ, 0x0 ;  /* 0x00000000ff187424 */ /* 0x000fe200078e00ff */
[----:B------:R-:W-:Y:S01]  /*2170*/  MOV R25, 0x3fd80000 ;  /* 0x3fd8000000197802 */ /* 0x000fe20000000f00 */
[----:B------:R-:W-:Y:S01]  /*2180*/  BSSY.RECONVERGENT B2, `(.L_x_60) ;  /* 0x0000011000027945 */ /* 0x000fe20003800200 */
[----:B------:R-:W-:Y:S02]  /*2190*/  ISETP.GE.U32.AND P1, PT, R20, 0x7ca00000, PT ;  /* 0x7ca000001400780c */ /* 0x000fe40003f26070 */
[----:B0-----:R-:W-:-:S08]  /*21a0*/  DMUL R10, R20, R20 ;  /* 0x00000014140a7228 */ /* 0x001fd00000000000 */
[----:B------:R-:W-:-:S08]  /*21b0*/  DFMA R10, -R10, R12, 1 ;  /* 0x3ff000000a0a742b */ /* 0x000fd0000000010c */
[----:B------:R-:W-:Y:S02]  /*21c0*/  DFMA R24, R10, R24, 0.5 ;  /* 0x3fe000000a18742b */ /* 0x000fe40000000018 */
[----:B------:R-:W-:-:S08]  /*21d0*/  DMUL R10, R20, R10 ;  /* 0x0000000a140a7228 */ /* 0x000fd00000000000 */
[----:B------:R-:W-:-:S08]  /*21e0*/  DFMA R24, R24, R10, R20 ;  /* 0x0000000a1818722b */ /* 0x000fd00000000014 */
[----:B------:R-:W-:Y:S02]  /*21f0*/  DMUL R14, R24, R12 ;  /* 0x0000000c180e7228 */ /* 0x000fe40000000000 */
[----:B------:R-:W-:Y:S01]  /*2200*/  VIADD R23, R25, 0xfff00000 ;  /* 0xfff0000019177836 */ /* 0x000fe20000000000 */
[----:B------:R-:W-:-:S05]  /*2210*/  MOV R22, R24 ;  /* 0x0000001800167202 */ /* 0x000fca0000000f00 */
[----:B------:R-:W-:-:S08]  /*2220*/  DFMA R18, R14, -R14, R12 ;  /* 0x8000000e0e12722b */ /* 0x000fd0000000000c */
[----:B------:R-:W-:Y:S01]  /*2230*/  DFMA R10, R18, R22, R14 ;  /* 0x00000016120a722b */ /* 0x000fe2000000000e */
[----:B------:R-:W-:Y:S10]  /*2240*/  @!P1 BRA `(.L_x_61) ;  /* 0x0000000000109947 */ /* 0x000ff40003800000 */
[----:B------:R-:W-:-:S07]  /*2250*/  MOV R10, 0x2270 ;  /* 0x00002270000a7802 */ /* 0x000fce0000000f00 */
[----:B------:R-:W-:Y:S05]  /*2260*/  CALL.REL.NOINC `($__internal_3_$__cuda_sm20_dsqrt_rn_f64_mediumpath_v1) ;  /* 0x0000001400e47944 */ /* 0x000fea0003c00000 */
[----:B------:R-:W-:Y:S01]  /*2270*/  IMAD.MOV.U32 R10, RZ, RZ, R14 ;  /* 0x000000ffff0a7224 */ /* 0x000fe200078e000e */
[----:B------:R-:W-:-:S07]  /*2280*/  MOV R11, R15 ;  /* 0x0000000f000b7202 */ /* 0x000fce0000000f00 */
.L_x_61:
[----:B------:R-:W-:Y:S05]  /*2290*/  BSYNC.RECONVERGENT B2 ;  /* 0x0000000000027941 */ /* 0x000fea0003800200 */
.L_x_60:
[----:B------:R-:W-:Y:S01]  /*22a0*/  BSSY.RECONVERGENT B3, `(.L_x_62) ;  /* 0x0000073000037945 */ /* 0x000fe20003800200 */
[----:B------:R-:W-:-:S03]  /*22b0*/  IMAD.MOV.U32 R13, RZ, RZ, RZ ;  /* 0x000000ffff0d7224 */ /* 0x000fc600078e00ff */
[----:B------:R-:W-:Y:S05]  /*22c0*/  @!P0 BRA `(.L_x_63) ;  /* 0x0000000400c08947 */ /* 0x000fea0003800000 */
[----:B------:R-:W-:Y:S01]  /*22d0*/  HFMA2 R33, -RZ, RZ, 0, 0 ;  /* 0x00000000ff217431 */ /* 0x000fe200000001ff */
[----:B------:R-:W-:Y:S06]  /*22e0*/  BSSY.RECONVERGENT B4, `(.L_x_64) ;  /* 0x000006d000047945 */ /* 0x000fec0003800200 */
.L_x_73:
[----:B0-----:R-:W0:Y:S01]  /*22f0*/  LDCU UR6, c[0x0][0x3a8] ;  /* 0x00007500ff0677ac */ /* 0x001e220008000800 */
[----:B------:R-:W1:Y:S01]  /*2300*/  LDC.64 R28, c[0x0][0x388] ;  /* 0x0000e200ff1c7b82 */ /* 0x000e620000000a00 */
[----:B0-----:R-:W-:-:S04]  /*2310*/  IMAD R12, R0, UR6, R33 ;  /* 0x00000006000c7c24 */ /* 0x001fc8000f8e0221 */
[----:B------:R-:W-:-:S04]  /*2320*/  IMAD R13, R12, 0x6, R3 ;  /* 0x000000060c0d7824 */ /* 0x000fc800078e0203 */
[----:B-1----:R-:W-:-:S05]  /*2330*/  IMAD.WIDE R28, R13, 0x4, R28 ;  /* 0x000000040d1c7825 */ /* 0x002fca00078e021c */
[----:B------:R-:W2:Y:S01]  /*2340*/  LDG.E R18, desc[UR4][R28.64] ;  /* 0x000000041c127981 */ /* 0x000ea2000c1e1900 */
[----:B------:R-:W0:Y:S01]  /*2350*/  MUFU.RCP64H R13, R11 ;  /* 0x0000000b000d7308 */ /* 0x000e220000001800 */
[----:B------:R-:W-:Y:S01]  /*2360*/  IMAD.MOV.U32 R12, RZ, RZ, 0x1 ;  /* 0x00000001ff0c7424 */ /* 0x000fe200078e00ff */
[----:B------:R-:W-:Y:S01]  /*2370*/  IADD3 R33, PT, PT, R33, 0x4, RZ ;  /* 0x0000000421217810 */ /* 0x000fe20007ffe0ff */
[----:B------:R-:W-:Y:S03]  /*2380*/  BSSY.RECONVERGENT B5, `(.L_x_65) ;  /* 0x0000013000057945 */ /* 0x000fe60003800200 */
[----:B------:R-:W-:Y:S01]  /*2390*/  ISETP.NE.AND P1, PT, R33, R6, PT ;  /* 0x000000062100720c */ /* 0x000fe20003f25270 */
[----:B0-----:R-:W-:-:S08]  /*23a0*/  DFMA R14, R12, -R10, 1 ;  /* 0x3ff000000c0e742b */ /* 0x001fd0000000080a */
[----:B------:R-:W-:-:S08]  /*23b0*/  DFMA R14, R14, R14, R14 ;  /* 0x0000000e0e0e722b */ /* 0x000fd0000000000e */
[----:B------:R-:W-:-:S08]  /*23c0*/  DFMA R14, R12, R14, R12 ;  /* 0x0000000e0c0e722b */ /* 0x000fd0000000000c */
[----:B------:R-:W-:-:S08]  /*23d0*/  DFMA R12, R14, -R10, 1 ;  /* 0x3ff000000e0c742b */ /* 0x000fd0000000080a */
[----:B------:R-:W-:Y:S01]  /*23e0*/  DFMA R12, R14, R12, R14 ;  /* 0x0000000c0e0c722b */ /* 0x000fe2000000000e */
[----:B--2---:R-:W0:Y:S07]  /*23f0*/  F2F.F64.F32 R18, R18 ;  /* 0x0000001200127310 */ /* 0x004e2e0000201800 */
[----:B0-----:R-:W-:Y:S01]  /*2400*/  DMUL R14, R18, R12 ;  /* 0x0000000c120e7228 */ /* 0x001fe20000000000 */
[----:B------:R-:W-:-:S07]  /*2410*/  FSETP.GEU.AND P2, PT, |R19|, 6.5827683646048100446e-37, PT ;  /* 0x036000001300780b */ /* 0x000fce0003f4e200 */
[----:B------:R-:W-:-:S08]  /*2420*/  DFMA R20, R14, -R10, R18 ;  /* 0x8000000a0e14722b */ /* 0x000fd00000000012 */
[----:B------:R-:W-:-:S10]  /*2430*/  DFMA R12, R12, R20, R14 ;  /* 0x000000140c0c722b */ /* 0x000fd4000000000e */
[----:B------:R-:W-:-:S05]  /*2440*/  FFMA R14, RZ, R11, R13 ;  /* 0x0000000bff0e7223 */ /* 0x000fca000000000d */
[----:B------:R-:W-:-:S13]  /*2450*/  FSETP.GT.AND P0, PT, |R14|, 1.469367938527859385e-39, PT ;  /* 0x001000000e00780b */ /* 0x000fda0003f04200 */
[----:B------:R-:W-:Y:S05]  /*2460*/  @P0 BRA P2, `(.L_x_66) ;  /* 0x0000000000100947 */ /* 0x000fea0001000000 */
[----:B------:R-:W-:Y:S01]  /*2470*/  IMAD.MOV.U32 R14, RZ, RZ, R10 ;  /* 0x000000ffff0e7224 */ /* 0x000fe200078e000a */
[----:B------:R-:W-:Y:S02]  /*2480*/  MOV R15, R11 ;  /* 0x0000000b000f7202 */ /* 0x000fe40000000f00 */
[----:B------:R-:W-:-:S07]  /*2490*/  MOV R30, 0x24b0 ;  /* 0x000024b0001e7802 */ /* 0x000fce0000000f00 */
[----:B------:R-:W-:Y:S05]  /*24a0*/  CALL.REL.NOINC `($__internal_2_$__cuda_sm20_div_rn_f64_full) ;  /* 0x0000000c00e47944 */ /* 0x000fea0003c00000 */
.L_x_66:
[----:B------:R-:W-:Y:S05]  /*24b0*/  BSYNC.RECONVERGENT B5 ;  /* 0x0000000000057941 */ /* 0x000fea0003800200 */
.L_x_65:
[----:B------:R-:W2:Y:S01]  /*24c0*/  LDG.E R24, desc[UR4][R28.64+0x18] ;  /* 0x000018041c187981 */ /* 0x000ea2000c1e1900 */
[----:B------:R-:W0:Y:S01]  /*24d0*/  MUFU.RCP64H R15, R11 ;  /* 0x0000000b000f7308 */ /* 0x000e220000001800 */
[----:B------:R-:W-:Y:S01]  /*24e0*/  IMAD.MOV.U32 R14, RZ, RZ, 0x1 ;  /* 0x00000001ff0e7424 */ /* 0x000fe200078e00ff */
[----:B------:R-:W-:Y:S06]  /*24f0*/  BSSY.RECONVERGENT B5, `(.L_x_67) ;  /* 0x0000016000057945 */ /* 0x000fec0003800200 */
[----:B------:R-:W1:Y:S01]  /*2500*/  F2F.F32.F64 R13, R12 ;  /* 0x0000000c000d7310 */ /* 0x000e620000301000 */
[----:B0-----:R-:W-:Y:S01]  /*2510*/  DFMA R18, R14, -R10, 1 ;  /* 0x3ff000000e12742b */ /* 0x001fe2000000080a */
[----:B-1----:R0:W-:Y:S07]  /*2520*/  STG.E desc[UR4][R28.64], R13 ;  /* 0x0000000d1c007986 */ /* 0x0021ee000c101904 */
[----:B------:R-:W-:-:S08]  /*2530*/  DFMA R18, R18, R18, R18 ;  /* 0x000000121212722b */ /* 0x000fd00000000012 */
[----:B------:R-:W-:-:S08]  /*2540*/  DFMA R14, R14, R18, R14 ;  /* 0x000000120e0e722b */ /* 0x000fd0000000000e */
[----:B------:R-:W-:-:S08]  /*2550*/  DFMA R20, R14, -R10, 1 ;  /* 0x3ff000000e14742b */ /* 0x000fd0000000080a */
[----:B------:R-:W-:Y:S01]  /*2560*/  DFMA R14, R14, R20, R14 ;  /* 0x000000140e0e722b */ /* 0x000fe2000000000e */
[----:B--2---:R-:W1:Y:S07]  /*2570*/  F2F.F64.F32 R18, R24 ;  /* 0x0000001800127310 */ /* 0x004e6e0000201800 */
[----:B-1----:R-:W-:Y:S01]  /*2580*/  DMUL R20, R14, R18 ;  /* 0x000000120e147228 */ /* 0x002fe20000000000 */
[----:B------:R-:W-:-:S07]  /*2590*/  FSETP.GEU.AND P2, PT, |R19|, 6.5827683646048100446e-37, PT ;  /* 0x036000001300780b */ /* 0x000fce0003f4e200 */
[----:B------:R-:W-:-:S08]  /*25a0*/  DFMA R22, R20, -R10, R18 ;  /* 0x8000000a1416722b */ /* 0x000fd00000000012 */
[----:B------:R-:W-:-:S10]  /*25b0*/  DFMA R14, R14, R22, R20 ;  /* 0x000000160e0e722b */ /* 0x000fd40000000014 */
[----:B------:R-:W-:-:S05]  /*25c0*/  FFMA R20, RZ, R11, R15 ;  /* 0x0000000bff147223 */ /* 0x000fca000000000f */
[----:B------:R-:W-:-:S13]  /*25d0*/  FSETP.GT.AND P0, PT, |R20|, 1.469367938527859385e-39, PT ;  /* 0x001000001400780b */ /* 0x000fda0003f04200 */
[----:B0-----:R-:W-:Y:S05]  /*25e0*/  @P0 BRA P2, `(.L_x_68) ;  /* 0x0000000000180947 */ /* 0x001fea0001000000 */
[----:B------:R-:W-:Y:S01]  /*25f0*/  MOV R14, R10 ;  /* 0x0000000a000e7202 */ /* 0x000fe20000000f00 */
[----:B------:R-:W-:Y:S01]  /*2600*/  IMAD.MOV.U32 R15, RZ, RZ, R11 ;  /* 0x000000ffff0f7224 */ /* 0x000fe200078e000b */
[----:B------:R-:W-:-:S07]  /*2610*/  MOV R30, 0x2630 ;  /* 0x00002630001e7802 */ /* 0x000fce0000000f00 */
[----:B------:R-:W-:Y:S05]  /*2620*/  CALL.REL.NOINC `($__internal_2_$__cuda_sm20_div_rn_f64_full) ;  /* 0x0000000c00847944 */ /* 0x000fea0003c00000 */
[----:B------:R-:W-:Y:S01]  /*2630*/  MOV R14, R12 ;  /* 0x0000000c000e7202 */ /* 0x000fe20000000f00 */
[----:B------:R-:W-:-:S07]  /*2640*/  IMAD.MOV.U32 R15, RZ, RZ, R13 ;  /* 0x000000ffff0f7224 */ /* 0x000fce00078e000d */
.L_x_68:
[----:B------:R-:W-:Y:S05]  /*2650*/  BSYNC.RECONVERGENT B5 ;  /* 0x0000000000057941 */ /* 0x000fea0003800200 */
.L_x_67:
[----:B------:R-:W2:Y:S01]  /*2660*/  LDG.E R24, desc[UR4][R28.64+0x30] ;  /* 0x000030041c187981 */ /* 0x000ea2000c1e1900 */
[----:B------:R-:W0:Y:S01]  /*2670*/  MUFU.RCP64H R13, R11 ;  /* 0x0000000b000d7308 */ /* 0x000e220000001800 */
[----:B------:R-:W-:Y:S01]  /*2680*/  HFMA2 R12, -RZ, RZ, 0, 5.9604644775390625e-08 ;  /* 0x00000001ff0c7431 */ /* 0x000fe200000001ff */
        /* <DEDUP_REMOVED lines=16> */
[----:B------:R-:W-:Y:S01]  /*2790*/  IMAD.MOV.U32 R14, RZ, RZ, R10 ;  /* 0x000000ffff0e7224 */ /* 0x000fe200078e000a */
[----:B------:R-:W-:Y:S02]  /*27a0*/  MOV R15, R11 ;  /* 0x0000000b000f7202 */ /* 0x000fe40000000f00 */
[----:B------:R-:W-:-:S07]  /*27b0*/  MOV R30, 0x27d0 ;  /* 0x000027d0001e7802 */ /* 0x000fce0000000f00 */
[----:B------:R-:W-:Y:S05]  /*27c0*/  CALL.REL.NOINC `($__internal_2_$__cuda_sm20_div_rn_f64_full) ;  /* 0x0000000c001c7944 */ /* 0x000fea0003c00000 */
.L_x_70:
[----:B------:R-:W-:Y:S05]  /*27d0*/  BSYNC.RECONVERGENT B5 ;  /* 0x0000000000057941 */ /* 0x000fea0003800200 */
.L_x_69:
        /* <DEDUP_REMOVED lines=23> */
[----:B------:R-:W-:Y:S02]  /*2950*/  MOV R14, R12 ;  /* 0x0000000c000e7202 */ /* 0x000fe40000000f00 */
[----:B------:R-:W-:-:S07]  /*2960*/  MOV R15, R13 ;  /* 0x0000000d000f7202 */ /* 0x000fce0000000f00 */
.L_x_72:
[----:B------:R-:W-:Y:S05]  /*2970*/  BSYNC.RECONVERGENT B5 ;  /* 0x0000000000057941 */ /* 0x000fea0003800200 */
.L_x_71:
[----:B------:R-:W0:Y:S02]  /*2980*/  F2F.F32.F64 R15, R14 ;  /* 0x0000000e000f7310 */ /* 0x000e240000301000 */
[----:B0-----:R0:W-:Y:S01]  /*2990*/  STG.E desc[UR4][R28.64+0x48], R15 ;  /* 0x0000480f1c007986 */ /* 0x0011e2000c101904 */
[----:B------:R-:W-:Y:S05]  /*29a0*/  @P1 BRA `(.L_x_73) ;  /* 0xfffffff800501947 */ /* 0x000fea000383ffff */
[----:B------:R-:W-:Y:S05]  /*29b0*/  BSYNC.RECONVERGENT B4 ;  /* 0x0000000000047941 */ /* 0x000fea0003800200 */
.L_x_64:
[----:B------:R-:W-:-:S07]  /*29c0*/  IMAD.MOV.U32 R13, RZ, RZ, R6 ;  /* 0x000000ffff0d7224 */ /* 0x000fce00078e0006 */
.L_x_63:
[----:B------:R-:W-:Y:S05]  /*29d0*/  BSYNC.RECONVERGENT B3 ;  /* 0x0000000000037941 */ /* 0x000fea0003800200 */
.L_x_62:
[----:B------:R-:W-:Y:S01]  /*29e0*/  ISETP.NE.AND P0, PT, R8, RZ, PT ;  /* 0x000000ff0800720c */ /* 0x000fe20003f05270 */
[----:B------:R-:W-:-:S12]  /*29f0*/  BSSY.RECONVERGENT B3, `(.L_x_74) ;  /* 0x0000053000037945 */ /* 0x000fd80003800200 */
[----:B------:R-:W-:Y:S05]  /*2a00*/  @!P0 BRA `(.L_x_75) ;  /* 0x0000000400448947 */ /* 0x000fea0003800000 */
[----:B------:R-:W1:Y:S01]  /*2a10*/  LDCU UR6, c[0x0][0x3a8] ;  /* 0x00007500ff0677ac */ /* 0x000e620008000800 */
[----:B0-----:R-:W0:Y:S01]  /*2a20*/  LDC.64 R28, c[0x0][0x388] ;  /* 0x0000e200ff1c7b82 */ /* 0x001e220000000a00 */
[----:B-1----:R-:W-:-:S04]  /*2a30*/  IMAD R12, R0, UR6, R13 ;  /* 0x00000006000c7c24 */ /* 0x002fc8000f8e020d */
[----:B------:R-:W-:-:S04]  /*2a40*/  IMAD R13, R12, 0x6, R3 ;  /* 0x000000060c0d7824 */ /* 0x000fc800078e0203 */
[----:B0-----:R-:W-:-:S05]  /*2a50*/  IMAD.WIDE R28, R13, 0x4, R28 ;  /* 0x000000040d1c7825 */ /* 0x001fca00078e021c */
[----:B------:R-:W2:Y:S01]  /*2a60*/  LDG.E R18, desc[UR4][R28.64] ;  /* 0x000000041c127981 */ /* 0x000ea2000c1e1900 */
[----:B------:R-:W0:Y:S01]  /*2a70*/  MUFU.RCP64H R13, R11 ;  /* 0x0000000b000d7308 */ /* 0x000e220000001800 */
[----:B------:R-:W-:Y:S01]  /*2a80*/  HFMA2 R12, -RZ, RZ, 0, 5.9604644775390625e-08 ;  /* 0x00000001ff0c7431 */ /* 0x000fe200000001ff */
[----:B------:R-:W-:Y:S01]  /*2a90*/  BSSY.RECONVERGENT B4, `(.L_x_76) ;  /* 0x0000013000047945 */ /* 0x000fe20003800200 */
[----:B------:R-:W-:-:S04]  /*2aa0*/  ISETP.NE.AND P1, PT, R8, 0x1, PT ;  /* 0x000000010800780c */ /* 0x000fc80003f25270 */
        /* <DEDUP_REMOVED lines=13> */
[----:B------:R-:W-:Y:S01]  /*2b80*/  MOV R14, R10 ;  /* 0x0000000a000e7202 */ /* 0x000fe20000000f00 */
[----:B------:R-:W-:Y:S01]  /*2b90*/  IMAD.MOV.U32 R15, RZ, RZ, R11 ;  /* 0x000000ffff0f7224 */ /* 0x000fe200078e000b */
[----:B------:R-:W-:-:S07]  /*2ba0*/  MOV R30, 0x2bc0 ;  /* 0x00002bc0001e7802 */ /* 0x000fce0000000f00 */
[----:B------:R-:W-:Y:S05]  /*2bb0*/  CALL.REL.NOINC `($__internal_2_$__cuda_sm20_div_rn_f64_full) ;  /* 0x0000000800207944 */ /* 0x000fea0003c00000 */
.L_x_77:
[----:B------:R-:W-:Y:S05]  /*2bc0*/  BSYNC.RECONVERGENT B4 ;  /* 0x0000000000047941 */ /* 0x000fea0003800200 */
.L_x_76:
[----:B------:R-:W0:Y:S02]  /*2bd0*/  F2F.F32.F64 R13, R12 ;  /* 0x0000000c000d7310 */ /* 0x000e240000301000 */
[----:B0-----:R1:W-:Y:S01]  /*2be0*/  STG.E desc[UR4][R28.64], R13 ;  /* 0x0000000d1c007986 */ /* 0x0013e2000c101904 */
[----:B------:R-:W-:Y:S05]  /*2bf0*/  @!P1 BRA `(.L_x_75) ;  /* 0x0000000000c89947 */ /* 0x000fea0003800000 */
[----:B------:R-:W2:Y:S01]  /*2c00*/  LDG.E R18, desc[UR4][R28.64+0x18] ;  /* 0x000018041c127981 */ /* 0x000ea2000c1e1900 */
[----:B-1----:R-:W0:Y:S01]  /*2c10*/  MUFU.RCP64H R13, R11 ;  /* 0x0000000b000d7308 */ /* 0x002e220000001800 */
[----:B------:R-:W-:Y:S01]  /*2c20*/  MOV R12, 0x1 ;  /* 0x00000001000c7802 */ /* 0x000fe20000000f00 */
        /* <DEDUP_REMOVED lines=19> */
.L_x_79:
[----:B------:R-:W-:Y:S05]  /*2d60*/  BSYNC.RECONVERGENT B4 ;  /* 0x0000000000047941 */ /* 0x000fea0003800200 */
.L_x_78:
[----:B------:R-:W0:Y:S02]  /*2d70*/  F2F.F32.F64 R13, R12 ;  /* 0x0000000c000d7310 */ /* 0x000e240000301000 */
[----:B0-----:R2:W-:Y:S01]  /*2d80*/  STG.E desc[UR4][R28.64+0x18], R13 ;  /* 0x0000180d1c007986 */ /* 0x0015e2000c101904 */
[----:B------:R-:W-:Y:S05]  /*2d90*/  @!P1 BRA `(.L_x_75) ;  /* 0x0000000000609947 */ /* 0x000fea0003800000 */
[----:B------:R-:W3:Y:S01]  /*2da0*/  LDG.E R18, desc[UR4][R28.64+0x30] ;  /* 0x000030041c127981 */ /* 0x000ee2000c1e1900 */
[----:B--2---:R-:W0:Y:S01]  /*2db0*/  MUFU.RCP64H R13, R11 ;  /* 0x0000000b000d7308 */ /* 0x004e220000001800 */
[----:B------:R-:W-:Y:S01]  /*2dc0*/  MOV R12, 0x1 ;  /* 0x00000001000c7802 */ /* 0x000fe20000000f00 */
[----:B------:R-:W-:Y:S05]  /*2dd0*/  BSSY.RECONVERGENT B4, `(.L_x_80) ;  /* 0x0000012000047945 */ /* 0x000fea0003800200 */
[----:B0-----:R-:W-:-:S08]  /*2de0*/  DFMA R14, R12, -R10, 1 ;  /* 0x3ff000000c0e742b */ /* 0x001fd0000000080a */
[----:B------:R-:W-:-:S08]  /*2df0*/  DFMA R14, R14, R14, R14 ;  /* 0x0000000e0e0e722b */ /* 0x000fd0000000000e */
[----:B------:R-:W-:-:S08]  /*2e00*/  DFMA R14, R12, R14, R12 ;  /* 0x0000000e0c0e722b */ /* 0x000fd0000000000c */
[----:B------:R-:W-:-:S08]  /*2e10*/  DFMA R12, R14, -R10, 1 ;  /* 0x3ff000000e0c742b */ /* 0x000fd0000000080a */
[----:B------:R-:W-:Y:S01]  /*2e20*/  DFMA R20, R14, R12, R14 ;  /* 0x0000000c0e14722b */ /* 0x000fe2000000000e */
[----:B---3--:R-:W0:Y:S07]  /*2e30*/  F2F.F64.F32 R18, R18 ;  /* 0x0000001200127310 */ /* 0x008e2e0000201800 */
        /* <DEDUP_REMOVED lines=11> */
.L_x_81:
[----:B------:R-:W-:Y:S05]  /*2ef0*/  BSYNC.RECONVERGENT B4 ;  /* 0x0000000000047941 */ /* 0x000fea0003800200 */
.L_x_80:
[----:B------:R-:W0:Y:S02]  /*2f00*/  F2F.F32.F64 R13, R12 ;  /* 0x0000000c000d7310 */ /* 0x000e240000301000 */
[----:B0-----:R3:W-:Y:S02]  /*2f10*/  STG.E desc[UR4][R28.64+0x30], R13 ;  /* 0x0000300d1c007986 */ /* 0x0017e4000c101904 */
.L_x_75:
[----:B------:R-:W-:Y:S05]  /*2f20*/  BSYNC.RECONVERGENT B3 ;  /* 0x0000000000037941 */ /* 0x000fea0003800200 */
.L_x_74:
[----:B------:R-:W-:-:S07]  /*2f30*/  IADD3 R3, PT, PT, R3, 0x1, RZ ;  /* 0x0000000103037810 */ /* 0x000fce0007ffe0ff */
.L_x_59:
[----:B------:R-:W-:Y:S05]  /*2f40*/  BSYNC.RECONVERGENT B1 ;  /* 0x0000000000017941 */ /* 0x000fea0003800200 */
.L_x_58:
[----:B------:R-:W-:Y:S02]  /*2f50*/  IADD3 R9, PT, PT, R9, 0x1, RZ ;  /* 0x0000000109097810 */ /* 0x000fe40007ffe0ff */
[----:B------:R-:W-:-:S04]  /*2f60*/  ISETP.NE.AND P0, PT, R3, R2, PT ;  /* 0x000000020300720c */ /* 0x000fc80003f05270 */
[----:B------:R-:W-:-:S13]  /*2f70*/  ISETP.GE.OR P0, PT, R9, R2, !P0 ;  /* 0x000000020900720c */ /* 0x000fda0004706670 */
[----:B------:R-:W-:Y:S05]  /*2f80*/  @!P0 BRA `(.L_x_82) ;  /* 0xffffffd0007c8947 */ /* 0x000fea000383ffff */
.L_x_25:
[----:B------:R-:W-:Y:S05]  /*2f90*/  BSYNC.RECONVERGENT B0 ;  /* 0x0000000000007941 */ /* 0x000fea0003800200 */
.L_x_24:
[----:B------:R-:W-:-:S13]  /*2fa0*/  ISETP.GE.AND P0, PT, R3, 0x1, PT ;  /* 0x000000010300780c */ /* 0x000fda0003f06270 */
[----:B------:R-:W-:Y:S05]  /*2fb0*/  @!P0 EXIT ;  /* 0x000000000000894d */ /* 0x000fea0003800000 */
[----:B------:R-:W4:Y:S01]  /*2fc0*/  LDCU UR6, c[0x0][0x3a8] ;  /* 0x00007500ff0677ac */ /* 0x000f220008000800 */
[C---:B------:R-:W-:Y:S01]  /*2fd0*/  VIADD R5, R2.reuse, 0xffffffff ;  /* 0xffffffff02057836 */ /* 0x040fe20000000000 */
[C---:B------:R-:W-:Y:S02]  /*2fe0*/  LOP3.LUT R6, R2.reuse, 0x7ffffffc, RZ, 0xc0, !PT ;  /* 0x7ffffffc02067812 */ /* 0x040fe400078ec0ff */
[----:B------:R-:W-:Y:S02]  /*2ff0*/  LOP3.LUT R9, R2, 0x3, RZ, 0xc0, !PT ;  /* 0x0000000302097812 */ /* 0x000fe400078ec0ff */
[----:B------:R-:W-:Y:S02]  /*3000*/  ISETP.GE.U32.AND P1, PT, R5, 0x3, PT ;  /* 0x000000030500780c */ /* 0x000fe40003f26070 */
[----:B------:R-:W-:Y:S01]  /*3010*/  MOV R5, RZ ;  /* 0x000000ff00057202 */ /* 0x000fe20000000f00 */
[----:B----4-:R-:W-:Y:S01]  /*3020*/  IMAD R10, R0, UR6, RZ ;  /* 0x00000006000a7c24 */ /* 0x010fe2000f8e02ff */
[----:B------:R-:W-:Y:S01]  /*3030*/  IADD3 R0, PT, PT, -R6, RZ, RZ ;  /* 0x000000ff06007210 */ /* 0x000fe20007ffe1ff */
[----:B------:R-:W-:-:S08]  /*3040*/  IMAD R8, R4, UR6, R4 ;  /* 0x0000000604087c24 */ /* 0x000fd0000f8e0204 */
.L_x_89:
[----:B------:R-:W-:Y:S01]  /*3050*/  ISETP.GE.AND P0, PT, R2, 0x1, PT ;  /* 0x000000010200780c */ /* 0x000fe20003f06270 */
[----:B------:R-:W-:-:S12]  /*3060*/  BSSY.RECONVERGENT B0, `(.L_x_83) ;  /* 0x0000039000007945 */ /* 0x000fd80003800200 */
[----:B0-2-4-:R-:W-:Y:S05]  /*3070*/  @!P0 BRA `(.L_x_84) ;  /* 0x0000000000dc8947 */ /* 0x015fea0003800000 */
[----:B------:R-:W-:Y:S01]  /*3080*/  BSSY.RECONVERGENT B1, `(.L_x_85) ;  /* 0x000001e000017945 */ /* 0x000fe20003800200 */
[----:B------:R-:W-:-:S03]  /*3090*/  IMAD.MOV.U32 R7, RZ, RZ, RZ ;  /* 0x000000ffff077224 */ /* 0x000fc600078e00ff */
[----:B------:R-:W-:Y:S05]  /*30a0*/  @!P1 BRA `(.L_x_86) ;  /* 0x00000000006c9947 */ /* 0x000fea0003800000 */
[----:B------:R-:W4:Y:S01]  /*30b0*/  LDC R35, c[0x0][0x3a8] ;  /* 0x0000ea00ff237b82 */ /* 0x000f220000000800 */
[----:B------:R-:W-:Y:S01]  /*30c0*/  BSSY.RECONVERGENT B2, `(.L_x_87) ;  /* 0x0000018000027945 */ /* 0x000fe20003800200 */
[----:B------:R-:W-:Y:S01]  /*30d0*/  IADD3 R7, PT, PT, R8, R5, RZ ;  /* 0x0000000508077210 */ /* 0x000fe20007ffe0ff */
[----:B------:R-:W-:Y:S01]  /*30e0*/  IMAD R11, R10, 0x6, R5 ;  /* 0x000000060a0b7824 */ /* 0x000fe200078e0205 */
[----:B------:R-:W-:-:S04]  /*30f0*/  MOV R26, R0 ;  /* 0x00000000001a7202 */ /* 0x000fc80000000f00 */
[----:B0-----:R-:W0:Y:S08]  /*3100*/  LDC.64 R14, c[0x0][0x380] ;  /* 0x0000e000ff0e7b82 */ /* 0x001e300000000a00 */
[----:B-123--:R-:W1:Y:S02]  /*3110*/  LDC.64 R12, c[0x0][0x388] ;  /* 0x0000e200ff0c7b82 */ /* 0x00ee640000000a00 */
.L_x_88:
[----:B-1----:R-:W-:-:S05]  /*3120*/  IMAD.WIDE R16, R11, 0x4, R12 ;  /* 0x000000040b107825 */ /* 0x002fca00078e020c */
[----:B--2---:R-:W2:Y:S01]  /*3130*/  LDG.E R27, desc[UR4][R16.64] ;  /* 0x00000004101b7981 */ /* 0x004ea2000c1e1900 */
[----:B0-----:R-:W-:-:S05]  /*3140*/  IMAD.WIDE R18, R7, 0x4, R14 ;  /* 0x0000000407127825 */ /* 0x001fca00078e020e */
[----:B--2---:R2:W-:Y:S04]  /*3150*/  STG.E desc[UR4][R18.64], R27 ;  /* 0x0000001b12007986 */ /* 0x0045e8000c101904 */
[----:B------:R-:W3:Y:S01]  /*3160*/  LDG.E R29, desc[UR4][R16.64+0x18] ;  /* 0x00001804101d7981 */ /* 0x000ee2000c1e1900 */
[----:B----4-:R-:W-:-:S05]  /*3170*/  IMAD.WIDE R20, R35, 0x4, R18 ;  /* 0x0000000423147825 */ /* 0x010fca00078e0212 */
[----:B---3--:R2:W-:Y:S04]  /*3180*/  STG.E desc[UR4][R20.64], R29 ;  /* 0x0000001d14007986 */ /* 0x0085e8000c101904 */
[----:B------:R-:W3:Y:S01]  /*3190*/  LDG.E R31, desc[UR4][R16.64+0x30] ;  /* 0x00003004101f7981 */ /* 0x000ee2000c1e1900 */
[----:B------:R-:W-:-:S05]  /*31a0*/  IMAD.WIDE R22, R35, 0x4, R20 ;  /* 0x0000000423167825 */ /* 0x000fca00078e0214 */
[----:B---3--:R2:W-:Y:S04]  /*31b0*/  STG.E desc[UR4][R22.64], R31 ;  /* 0x0000001f16007986 */ /* 0x0085e8000c101904 */
[----:B------:R-:W3:Y:S01]  /*31c0*/  LDG.E R33, desc[UR4][R16.64+0x48] ;  /* 0x0000480410217981 */ /* 0x000ee2000c1e1900 */
[----:B------:R-:W-:Y:S01]  /*31d0*/  IMAD.WIDE R24, R35, 0x4, R22 ;  /* 0x0000000423187825 */ /* 0x000fe200078e0216 */
[----:B------:R-:W-:Y:S02]  /*31e0*/  IADD3 R11, PT, PT, R11, 0x18, RZ ;  /* 0x000000180b0b7810 */ /* 0x000fe40007ffe0ff */
[----:B------:R-:W-:Y:S01]  /*31f0*/  LEA R7, R35, R7, 0x2 ;  /* 0x0000000723077211 */ /* 0x000fe200078e10ff */
[----:B------:R-:W-:-:S05]  /*3200*/  VIADD R26, R26, 0x4 ;  /* 0x000000041a1a7836 */ /* 0x000fca0000000000 */
[----:B------:R-:W-:Y:S01]  /*3210*/  ISETP.NE.AND P0, PT, R26, RZ, PT ;  /* 0x000000ff1a00720c */ /* 0x000fe20003f05270 */
[----:B---3--:R2:W-:-:S12]  /*3220*/  STG.E desc[UR4][R24.64], R33 ;  /* 0x0000002118007986 */ /* 0x0085d8000c101904 */
[----:B------:R-:W-:Y:S05]  /*3230*/  @P0 BRA `(.L_x_88) ;  /* 0xfffffffc00b80947 */ /* 0x000fea000383ffff */
[----:B------:R-:W-:Y:S05]  /*3240*/  BSYNC.RECONVERGENT B2 ;  /* 0x0000000000027941 */ /* 0x000fea0003800200 */
.L_x_87:
[----:B------:R-:W-:-:S07]  /*3250*/  IMAD.MOV.U32 R7, RZ, RZ, R6 ;  /* 0x000000ffff077224 */ /* 0x000fce00078e0006 */
.L_x_86:
[----:B------:R-:W-:Y:S05]  /*3260*/  BSYNC.RECONVERGENT B1 ;  /* 0x0000000000017941 */ /* 0x000fea0003800200 */
.L_x_85:
[----:B------:R-:W-:-:S13]  /*3270*/  ISETP.NE.AND P0, PT, R9, RZ, PT ;  /* 0x000000ff0900720c */ /* 0x000fda0003f05270 */
[----:B------:R-:W-:Y:S05]  /*3280*/  @!P0 BRA `(.L_x_84) ;  /* 0x0000000000588947 */ /* 0x000fea0003800000 */
[----:B-123--:R-:W1:Y:S01]  /*3290*/  LDC.64 R12, c[0x0][0x388] ;  /* 0x0000e200ff0c7b82 */ /* 0x00ee620000000a00 */
[----:B------:R-:W-:-:S05]  /*32a0*/  IADD3 R14, PT, PT, R10, R7, RZ ;  /* 0x000000070a0e7210 */ /* 0x000fca0007ffe0ff */
[----:B------:R-:W-:Y:S02]  /*32b0*/  IMAD R11, R14, 0x6, R5 ;  /* 0x000000060e0b7824 */ /* 0x000fe400078e0205 */
[----:B------:R-:W2:Y:S08]  /*32c0*/  LDC R17, c[0x0][0x3a8] ;  /* 0x0000ea00ff117b82 */ /* 0x000eb00000000800 */
[----:B0-----:R-:W0:Y:S01]  /*32d0*/  LDC.64 R14, c[0x0][0x380] ;  /* 0x0000e000ff0e7b82 */ /* 0x001e220000000a00 */
[----:B-1----:R-:W-:-:S05]  /*32e0*/  IMAD.WIDE R12, R11, 0x4, R12 ;  /* 0x000000040b0c7825 */ /* 0x002fca00078e020c */
[----:B------:R-:W3:Y:S01]  /*32f0*/  LDG.E R11, desc[UR4][R12.64] ;  /* 0x000000040c0b7981 */ /* 0x000ee2000c1e1900 */
[C---:B------:R-:W-:Y:S01]  /*3300*/  IADD3 R7, PT, PT, R4.reuse, R7, RZ ;  /* 0x0000000704077210 */ /* 0x040fe20007ffe0ff */
[----:B------:R-:W-:Y:S01]  /*3310*/  IMAD.IADD R16, R4, 0x1, R5 ;  /* 0x0000000104107824 */ /* 0x000fe200078e0205 */
[----:B------:R-:W-:-:S03]  /*3320*/  ISETP.NE.AND P0, PT, R9, 0x1, PT ;  /* 0x000000010900780c */ /* 0x000fc60003f05270 */
[----:B--2---:R-:W-:-:S04]  /*3330*/  IMAD R7, R7, R17, R16 ;  /* 0x0000001107077224 */ /* 0x004fc800078e0210 */
[----:B0-----:R-:W-:-:S05]  /*3340*/  IMAD.WIDE R14, R7, 0x4, R14 ;  /* 0x00000004070e7825 */ /* 0x001fca00078e020e */
[----:B---3--:R4:W-:Y:S01]  /*3350*/  STG.E desc[UR4][R14.64], R11 ;  /* 0x0000000b0e007986 */ /* 0x0089e2000c101904 */
[----:B------:R-:W-:Y:S05]  /*3360*/  @!P0 BRA `(.L_x_84) ;  /* 0x0000000000208947 */ /* 0x000fea0003800000 */
[----:B------:R-:W2:Y:S01]  /*3370*/  LDG.E R7, desc[UR4][R12.64+0x18] ;  /* 0x000018040c077981 */ /* 0x000ea2000c1e1900 */
[----:B----4-:R-:W-:Y:S01]  /*3380*/  IMAD.WIDE R14, R17, 0x4, R14 ;  /* 0x00000004110e7825 */ /* 0x010fe200078e020e */
[----:B------:R-:W-:-:S04]  /*3390*/  ISETP.NE.AND P0, PT, R9, 0x2, PT ;  /* 0x000000020900780c */ /* 0x000fc80003f05270 */
[----:B--2---:R0:W-:Y:S09]  /*33a0*/  STG.E desc[UR4][R14.64], R7 ;  /* 0x000000070e007986 */ /* 0x0041f2000c101904 */
[----:B------:R-:W-:Y:S05]  /*33b0*/  @!P0 BRA `(.L_x_84) ;  /* 0x00000000000c8947 */ /* 0x000fea0003800000 */
[----:B------:R-:W2:Y:S01]  /*33c0*/  LDG.E R13, desc[UR4][R12.64+0x30] ;  /* 0x000030040c0d7981 */ /* 0x000ea2000c1e1900 */
[----:B0-----:R-:W-:-:S05]  /*33d0*/  IMAD.WIDE R14, R17, 0x4, R14 ;  /* 0x00000004110e7825 */ /* 0x001fca00078e020e */
[----:B--2---:R0:W-:Y:S02]  /*33e0*/  STG.E desc[UR4][R14.64], R13 ;  /* 0x0000000d0e007986 */ /* 0x0041e4000c101904 */
.L_x_84:
[----:B------:R-:W-:Y:S05]  /*33f0*/  BSYNC.RECONVERGENT B0 ;  /* 0x0000000000007941 */ /* 0x000fea0003800200 */
.L_x_83:
[----:B------:R-:W-:-:S04]  /*3400*/  IADD3 R5, PT, PT, R5, 0x1, RZ ;  /* 0x0000000105057810 */ /* 0x000fc80007ffe0ff */
[----:B------:R-:W-:-:S13]  /*3410*/  ISETP.NE.AND P0, PT, R5, R3, PT ;  /* 0x000000030500720c */ /* 0x000fda0003f05270 */
[----:B------:R-:W-:Y:S05]  /*3420*/  @P0 BRA `(.L_x_89) ;  /* 0xfffffffc00080947 */ /* 0x000fea000383ffff */
[----:B------:R-:W-:Y:S05]  /*3430*/  EXIT ;  /* 0x000000000000794d */ /* 0x000fea0003800000 */
        .weak           $__internal_2_$__cuda_sm20_div_rn_f64_full
        .type           $__internal_2_$__cuda_sm20_div_rn_f64_full,@function
        .size           $__internal_2_$__cuda_sm20_div_rn_f64_full,($__internal_3_$__cuda_sm20_dsqrt_rn_f64_mediumpath_v1 - $__internal_2_$__cuda_sm20_div_rn_f64_full)
$__internal_2_$__cuda_sm20_div_rn_f64_full:
[C---:B------:R-:W-:Y:S01]  /*3440*/  FSETP.GEU.AND P0, PT, |R15|.reuse, 1.469367938527859385e-39, PT ;  /* 0x001000000f00780b */ /* 0x040fe20003f0e200 */
[----:B------:R-:W-:Y:S01]  /*3450*/  IMAD.MOV.U32 R20, RZ, RZ, 0x1 ;  /* 0x00000001ff147424 */ /* 0x000fe200078e00ff */
[----:B------:R-:W-:Y:S01]  /*3460*/  LOP3.LUT R12, R15, 0x800fffff, RZ, 0xc0, !PT ;  /* 0x800fffff0f0c7812 */ /* 0x000fe200078ec0ff */
[----:B------:R-:W-:Y:S01]  /*3470*/  BSSY.RECONVERGENT B2, `(.L_x_90) ;  /* 0x0000054000027945 */ /* 0x000fe20003800200 */
[C---:B------:R-:W-:Y:S02]  /*3480*/  FSETP.GEU.AND P3, PT, |R19|.reuse, 1.469367938527859385e-39, PT ;  /* 0x001000001300780b */ /* 0x040fe40003f6e200 */
[----:B------:R-:W-:Y:S02]  /*3490*/  LOP3.LUT R13, R12, 0x3ff00000, RZ, 0xfc, !PT ;  /* 0x3ff000000c0d7812 */ /* 0x000fe400078efcff */
[----:B------:R-:W-:Y:S02]  /*34a0*/  MOV R12, R14 ;  /* 0x0000000e000c7202 */ /* 0x000fe40000000f00 */
[----:B------:R-:W-:-:S02]  /*34b0*/  LOP3.LUT R31, R19, 0x7ff00000, RZ, 0xc0, !PT ;  /* 0x7ff00000131f7812 */ /* 0x000fc400078ec0ff */
[----:B------:R-:W-:Y:S01]  /*34c0*/  MOV R32, 0x1ca00000 ;  /* 0x1ca0000000207802 */ /* 0x000fe20000000f00 */
[----:B------:R-:W-:Y:S01]  /*34d0*/  @!P0 DMUL R12, R14, 8.98846567431157953865e+307 ;  /* 0x7fe000000e0c8828 */ /* 0x000fe20000000000 */
[----:B------:R-:W-:-:S03]  /*34e0*/  LOP3.LUT R34, R15, 0x7ff00000, RZ, 0xc0, !PT ;  /* 0x7ff000000f227812 */ /* 0x000fc600078ec0ff */
[----:B------:R-:W-:Y:S02]  /*34f0*/  @!P3 LOP3.LUT R22, R15, 0x7ff00000, RZ, 0xc0, !PT ;  /* 0x7ff000000f16b812 */ /* 0x000fe400078ec0ff */
[----:B------:R-:W0:Y:S01]  /*3500*/  MUFU.RCP64H R21, R13 ;  /* 0x0000000d00157308 */ /* 0x000e220000001800 */
[C---:B------:R-:W-:Y:S02]  /*3510*/  ISETP.GE.U32.AND P2, PT, R31.reuse, R34, PT ;  /* 0x000000221f00720c */ /* 0x040fe40003f46070 */
[----:B------:R-:W-:Y:S02]  /*3520*/  @!P3 ISETP.GE.U32.AND P4, PT, R31, R22, PT ;  /* 0x000000161f00b20c */ /* 0x000fe40003f86070 */
[----:B------:R-:W-:Y:S02]  /*3530*/  @!P0 LOP3.LUT R34, R13, 0x7ff00000, RZ, 0xc0, !PT ;  /* 0x7ff000000d228812 */ /* 0x000fe400078ec0ff */
[----:B------:R-:W-:-:S04]  /*3540*/  @!P3 SEL R23, R32, 0x63400000, !P4 ;  /* 0x634000002017b807 */ /* 0x000fc80006000000 */
[----:B------:R-:W-:-:S04]  /*3550*/  @!P3 LOP3.LUT R26, R23, 0x80000000, R19, 0xf8, !PT ;  /* 0x80000000171ab812 */ /* 0x000fc800078ef813 */
[----:B------:R-:W-:Y:S01]  /*3560*/  @!P3 LOP3.LUT R27, R26, 0x100000, RZ, 0xfc, !PT ;  /* 0x001000001a1bb812 */ /* 0x000fe200078efcff */
[----:B------:R-:W-:Y:S01]  /*3570*/  @!P3 IMAD.MOV.U32 R26, RZ, RZ, RZ ;  /* 0x000000ffff1ab224 */ /* 0x000fe200078e00ff */
[----:B0-----:R-:W-:-:S08]  /*3580*/  DFMA R24, R20, -R12, 1 ;  /* 0x3ff000001418742b */ /* 0x001fd0000000080c */
[----:B------:R-:W-:-:S08]  /*3590*/  DFMA R24, R24, R24, R24 ;  /* 0x000000181818722b */ /* 0x000fd00000000018 */
[----:B------:R-:W-:Y:S01]  /*35a0*/  DFMA R24, R20, R24, R20 ;  /* 0x000000181418722b */ /* 0x000fe20000000014 */
[----:B------:R-:W-:Y:S02]  /*35b0*/  SEL R21, R32, 0x63400000, !P2 ;  /* 0x6340000020157807 */ /* 0x000fe40005000000 */
[----:B------:R-:W-:Y:S02]  /*35c0*/  MOV R20, R18 ;  /* 0x0000001200147202 */ /* 0x000fe40000000f00 */
[----:B------:R-:W-:-:S03]  /*35d0*/  LOP3.LUT R21, R21, 0x800fffff, R19, 0xf8, !PT ;  /* 0x800fffff15157812 */ /* 0x000fc600078ef813 */
[----:B------:R-:W-:-:S03]  /*35e0*/  DFMA R22, R24, -R12, 1 ;  /* 0x3ff000001816742b */ /* 0x000fc6000000080c */
[----:B------:R-:W-:-:S05]  /*35f0*/  @!P3 DFMA R20, R20, 2, -R26 ;  /* 0x400000001414b82b */ /* 0x000fca000000081a */
[----:B------:R-:W-:-:S08]  /*3600*/  DFMA R22, R24, R22, R24 ;  /* 0x000000161816722b */ /* 0x000fd00000000018 */
[----:B------:R-:W-:-:S08]  /*3610*/  DMUL R24, R22, R20 ;  /* 0x0000001416187228 */ /* 0x000fd00000000000 */
[----:B------:R-:W-:-:S08]  /*3620*/  DFMA R26, R24, -R12, R20 ;  /* 0x8000000c181a722b */ /* 0x000fd00000000014 */
[----:B------:R-:W-:Y:S01]  /*3630*/  DFMA R26, R22, R26, R24 ;  /* 0x0000001a161a722b */ /* 0x000fe20000000018 */
[----:B------:R-:W-:Y:S02]  /*3640*/  MOV R24, R31 ;  /* 0x0000001f00187202 */ /* 0x000fe40000000f00 */
[----:B------:R-:W-:-:S04]  /*3650*/  @!P3 LOP3.LUT R24, R21, 0x7ff00000, RZ, 0xc0, !PT ;  /* 0x7ff000001518b812 */ /* 0x000fc800078ec0ff */
[----:B------:R-:W-:-:S04]  /*3660*/  IADD3 R22, PT, PT, R24, -0x1, RZ ;  /* 0xffffffff18167810 */ /* 0x000fc80007ffe0ff */
[----:B------:R-:W-:Y:S01]  /*3670*/  ISETP.GT.U32.AND P0, PT, R22, 0x7feffffe, PT ;  /* 0x7feffffe1600780c */ /* 0x000fe20003f04070 */
[----:B------:R-:W-:-:S05]  /*3680*/  VIADD R22, R34, 0xffffffff ;  /* 0xffffffff22167836 */ /* 0x000fca0000000000 */
[----:B------:R-:W-:-:S13]  /*3690*/  ISETP.GT.U32.OR P0, PT, R22, 0x7feffffe, P0 ;  /* 0x7feffffe1600780c */ /* 0x000fda0000704470 */
[----:B------:R-:W-:Y:S05]  /*36a0*/  @P0 BRA `(.L_x_91) ;  /* 0x00000000006c0947 */ /* 0x000fea0003800000 */
[----:B------:R-:W-:-:S04]  /*36b0*/  LOP3.LUT R22, R15, 0x7ff00000, RZ, 0xc0, !PT ;  /* 0x7ff000000f167812 */ /* 0x000fc800078ec0ff */
[CC--:B------:R-:W-:Y:S02]  /*36c0*/  VIADDMNMX R18, R31.reuse, -R22.reuse, 0xb9600000, !PT ;  /* 0xb96000001f127446 */ /* 0x0c0fe40007800916 */
[----:B------:R-:W-:Y:S02]  /*36d0*/  ISETP.GE.U32.AND P0, PT, R31, R22, PT ;  /* 0x000000161f00720c */ /* 0x000fe40003f06070 */
[----:B------:R-:W-:Y:S02]  /*36e0*/  VIMNMX R18, PT, PT, R18, 0x46a00000, PT ;  /* 0x46a0000012127848 */ /* 0x000fe40003fe0100 */
[----:B------:R-:W-:-:S04]  /*36f0*/  SEL R19, R32, 0x63400000, !P0 ;  /* 0x6340000020137807 */ /* 0x000fc80004000000 */
[----:B------:R-:W-:Y:S01]  /*3700*/  IADD3 R24, PT, PT, -R19, R18, RZ ;  /* 0x0000001213187210 */ /* 0x000fe20007ffe1ff */
[----:B------:R-:W-:-:S03]  /*3710*/  IMAD.MOV.U32 R18, RZ, RZ, RZ ;  /* 0x000000ffff127224 */ /* 0x000fc600078e00ff */
[----:B------:R-:W-:-:S06]  /*3720*/  IADD3 R19, PT, PT, R24, 0x7fe00000, RZ ;  /* 0x7fe0000018137810 */ /* 0x000fcc0007ffe0ff */
[----:B------:R-:W-:-:S10]  /*3730*/  DMUL R22, R26, R18 ;  /* 0x000000121a167228 */ /* 0x000fd40000000000 */
[----:B------:R-:W-:-:S13]  /*3740*/  FSETP.GTU.AND P0, PT, |R23|, 1.469367938527859385e-39, PT ;  /* 0x001000001700780b */ /* 0x000fda0003f0c200 */
[----:B------:R-:W-:Y:S05]  /*3750*/  @P0 BRA `(.L_x_92) ;  /* 0x0000000000940947 */ /* 0x000fea0003800000 */
[----:B------:R-:W-:Y:S01]  /*3760*/  DFMA R12, R26, -R12, R20 ;  /* 0x8000000c1a0c722b */ /* 0x000fe20000000014 */
[----:B------:R-:W-:-:S09]  /*3770*/  MOV R18, RZ ;  /* 0x000000ff00127202 */ /* 0x000fd20000000f00 */
[C---:B------:R-:W-:Y:S02]  /*3780*/  FSETP.NEU.AND P0, PT, R13.reuse, RZ, PT ;  /* 0x000000ff0d00720b */ /* 0x040fe40003f0d000 */
[----:B------:R-:W-:-:S04]  /*3790*/  LOP3.LUT R15, R13, 0x80000000, R15, 0x48, !PT ;  /* 0x800000000d0f7812 */ /* 0x000fc800078e480f */
[----:B------:R-:W-:-:S07]  /*37a0*/  LOP3.LUT R19, R15, R19, RZ, 0xfc, !PT ;  /* 0x000000130f137212 */ /* 0x000fce00078efcff */
[----:B------:R-:W-:Y:S05]  /*37b0*/  @!P0 BRA `(.L_x_92) ;  /* 0x00000000007c8947 */ /* 0x000fea0003800000 */
[----:B------:R-:W-:Y:S01]  /*37c0*/  IADD3 R13, PT, PT, -R24, RZ, RZ ;  /* 0x000000ff180d7210 */ /* 0x000fe20007ffe1ff */
[----:B------:R-:W-:Y:S01]  /*37d0*/  IMAD.MOV.U32 R12, RZ, RZ, RZ ;  /* 0x000000ffff0c7224 */ /* 0x000fe200078e00ff */
        /* <DEDUP_REMOVED lines=8> */
.L_x_91:
[----:B------:R-:W-:-:S14]  /*3860*/  DSETP.NAN.AND P0, PT, R18, R18, PT ;  /* 0x000000121200722a */ /* 0x000fdc0003f08000 */
[----:B------:R-:W-:Y:S05]  /*3870*/  @P0 BRA `(.L_x_93) ;  /* 0x0000000000440947 */ /* 0x000fea0003800000 */
[----:B------:R-:W-:-:S14]  /*3880*/  DSETP.NAN.AND P0, PT, R14, R14, PT ;  /* 0x0000000e0e00722a */ /* 0x000fdc0003f08000 */
[----:B------:R-:W-:Y:S05]  /*3890*/  @P0 BRA `(.L_x_94) ;  /* 0x0000000000300947 */ /* 0x000fea0003800000 */
[----:B------:R-:W-:Y:S02]  /*38a0*/  ISETP.NE.AND P0, PT, R24, R34, PT ;  /* 0x000000221800720c */ /* 0x000fe40003f05270 */
[----:B------:R-:W-:Y:S02]  /*38b0*/  MOV R22, 0x0 ;  /* 0x0000000000167802 */ /* 0x000fe40000000f00 */
[----:B------:R-:W-:-:S09]  /*38c0*/  MOV R23, 0xfff80000 ;  /* 0xfff8000000177802 */ /* 0x000fd20000000f00 */
[----:B------:R-:W-:Y:S05]  /*38d0*/  @!P0 BRA `(.L_x_92) ;  /* 0x0000000000348947 */ /* 0x000fea0003800000 */
[----:B------:R-:W-:Y:S02]  /*38e0*/  ISETP.NE.AND P0, PT, R24, 0x7ff00000, PT ;  /* 0x7ff000001800780c */ /* 0x000fe40003f05270 */
[----:B------:R-:W-:Y:S02]  /*38f0*/  LOP3.LUT R23, R19, 0x80000000, R15, 0x48, !PT ;  /* 0x8000000013177812 */ /* 0x000fe400078e480f */
[----:B------:R-:W-:-:S13]  /*3900*/  ISETP.EQ.OR P0, PT, R34, RZ, !P0 ;  /* 0x000000ff2200720c */ /* 0x000fda0004702670 */
[----:B------:R-:W-:Y:S01]  /*3910*/  @P0 LOP3.LUT R12, R23, 0x7ff00000, RZ, 0xfc, !PT ;  /* 0x7ff00000170c0812 */ /* 0x000fe200078efcff */
[----:B------:R-:W-:Y:S01]  /*3920*/  @!P0 IMAD.MOV.U32 R22, RZ, RZ, RZ ;  /* 0x000000ffff168224 */ /* 0x000fe200078e00ff */
[----:B------:R-:W-:Y:S02]  /*3930*/  @P0 MOV R22, RZ ;  /* 0x000000ff00160202 */ /* 0x000fe40000000f00 */
[----:B------:R-:W-:Y:S01]  /*3940*/  @P0 MOV R23, R12 ;  /* 0x0000000c00170202 */ /* 0x000fe20000000f00 */
[----:B------:R-:W-:Y:S06]  /*3950*/  BRA `(.L_x_92) ;  /* 0x0000000000147947 */ /* 0x000fec0003800000 */
.L_x_94:
[----:B------:R-:W-:Y:S01]  /*3960*/  LOP3.LUT R23, R15, 0x80000, RZ, 0xfc, !PT ;  /* 0x000800000f177812 */ /* 0x000fe200078efcff */
[----:B------:R-:W-:Y:S01]  /*3970*/  IMAD.MOV.U32 R22, RZ, RZ, R14 ;  /* 0x000000ffff167224 */ /* 0x000fe200078e000e */
[----:B------:R-:W-:Y:S06]  /*3980*/  BRA `(.L_x_92) ;  /* 0x0000000000087947 */ /* 0x000fec0003800000 */
.L_x_93:
[----:B------:R-:W-:Y:S02]  /*3990*/  LOP3.LUT R23, R19, 0x80000, RZ, 0xfc, !PT ;  /* 0x0008000013177812 */ /* 0x000fe400078efcff */
[----:B------:R-:W-:-:S07]  /*39a0*/  MOV R22, R18 ;  /* 0x0000001200167202 */ /* 0x000fce0000000f00 */
.L_x_92:
[----:B------:R-:W-:Y:S05]  /*39b0*/  BSYNC.RECONVERGENT B2 ;  /* 0x0000000000027941 */ /* 0x000fea0003800200 */
.L_x_90:
[----:B------:R-:W-:Y:S01]  /*39c0*/  HFMA2 R31, -RZ, RZ, 0, 0 ;  /* 0x00000000ff1f7431 */ /* 0x000fe200000001ff */
[----:B------:R-:W-:Y:S01]  /*39d0*/  MOV R12, R22 ;  /* 0x00000016000c7202 */ /* 0x000fe20000000f00 */
[----:B------:R-:W-:Y:S02]  /*39e0*/  IMAD.MOV.U32 R13, RZ, RZ, R23 ;  /* 0x000000ffff0d7224 */ /* 0x000fe400078e0017 */
[----:B------:R-:W-:Y:S05]  /*39f0*/  RET.REL.NODEC R30 `(_Z13orthogonalizePfS_iPiS0_i) ;  /* 0xffffffc41e807950 */ /* 0x000fea0003c3ffff */
        .weak           $__internal_3_$__cuda_sm20_dsqrt_rn_f64_mediumpath_v1
        .type           $__internal_3_$__cuda_sm20_dsqrt_rn_f64_mediumpath_v1,@function
        .size           $__internal_3_$__cuda_sm20_dsqrt_rn_f64_mediumpath_v1,(.L_x_333 - $__internal_3_$__cuda_sm20_dsqrt_rn_f64_mediumpath_v1)
$__internal_3_$__cuda_sm20_dsqrt_rn_f64_mediumpath_v1:
[----:B------:R-:W-:Y:S01]  /*3a00*/  ISETP.GE.U32.AND P1, PT, R20, -0x3400000, PT ;  /* 0xfcc000001400780c */ /* 0x000fe20003f26070 */
[----:B------:R-:W-:Y:S01]  /*3a10*/  BSSY.RECONVERGENT B3, `(.L_x_95) ;  /* 0x0000024000037945 */ /* 0x000fe20003800200 */
[----:B------:R-:W-:-:S11]  /*3a20*/  MOV R22, R24 ;  /* 0x0000001800167202 */ /* 0x000fd60000000f00 */
[----:B------:R-:W-:Y:S05]  /*3a30*/  @!P1 BRA `(.L_x_96) ;  /* 0x0000000000209947 */ /* 0x000fea0003800000 */
[----:B------:R-:W-:-:S10]  /*3a40*/  DFMA.RM R22, R18, R22, R14 ;  /* 0x000000161216722b */ /* 0x000fd4000000400e */
[----:B------:R-:W-:-:S05]  /*3a50*/  IADD3 R14, P1, PT, R22, 0x1, RZ ;  /* 0x00000001160e7810 */ /* 0x000fca0007f3e0ff */
[----:B------:R-:W-:-:S06]  /*3a60*/  IMAD.X R15, RZ, RZ, R23, P1 ;  /* 0x000000ffff0f7224 */ /* 0x000fcc00008e0617 */
[----:B------:R-:W-:-:S08]  /*3a70*/  DFMA.RP R12, -R22, R14, R12 ;  /* 0x0000000e160c722b */ /* 0x000fd0000000810c */
[----:B------:R-:W-:-:S06]  /*3a80*/  DSETP.GT.AND P1, PT, R12, RZ, PT ;  /* 0x000000ff0c00722a */ /* 0x000fcc0003f24000 */
[----:B------:R-:W-:Y:S02]  /*3a90*/  FSEL R14, R14, R22, P1 ;  /* 0x000000160e0e7208 */ /* 0x000fe40000800000 */
[----:B------:R-:W-:Y:S01]  /*3aa0*/  FSEL R15, R15, R23, P1 ;  /* 0x000000170f0f7208 */ /* 0x000fe20000800000 */
[----:B------:R-:W-:Y:S06]  /*3ab0*/  BRA `(.L_x_97) ;  /* 0x0000000000647947 */ /* 0x000fec0003800000 */
.L_x_96:
[----:B------:R-:W-:-:S14]  /*3ac0*/  DSETP.NE.AND P1, PT, R12, RZ, PT ;  /* 0x000000ff0c00722a */ /* 0x000fdc0003f25000 */
[----:B------:R-:W-:Y:S05]  /*3ad0*/  @!P1 BRA `(.L_x_98) ;  /* 0x0000000000589947 */ /* 0x000fea0003800000 */
[----:B------:R-:W-:-:S13]  /*3ae0*/  ISETP.GE.AND P1, PT, R13, RZ, PT ;  /* 0x000000ff0d00720c */ /* 0x000fda0003f26270 */
[----:B------:R-:W-:Y:S02]  /*3af0*/  @!P1 MOV R14, 0x0 ;  /* 0x00000000000e9802 */ /* 0x000fe40000000f00 */
[----:B------:R-:W-:Y:S01]  /*3b00*/  @!P1 MOV R15, 0xfff80000 ;  /* 0xfff80000000f9802 */ /* 0x000fe20000000f00 */
[----:B------:R-:W-:Y:S06]  /*3b10*/  @!P1 BRA `(.L_x_97) ;  /* 0x00000000004c9947 */ /* 0x000fec0003800000 */
[----:B------:R-:W-:-:S13]  /*3b20*/  ISETP.GT.AND P1, PT, R13, 0x7fefffff, PT ;  /* 0x7fefffff0d00780c */ /* 0x000fda0003f24270 */
[----:B------:R-:W-:Y:S05]  /*3b30*/  @P1 BRA `(.L_x_98) ;  /* 0x0000000000401947 */ /* 0x000fea0003800000 */
[----:B------:R-:W-:Y:S01]  /*3b40*/  DMUL R12, R12, 8.11296384146066816958e+31 ;  /* 0x469000000c0c7828 */ /* 0x000fe20000000000 */
[----:B------:R-:W-:Y:S02]  /*3b50*/  IMAD.MOV.U32 R14, RZ, RZ, RZ ;  /* 0x000000ffff0e7224 */ /* 0x000fe400078e00ff */
[----:B------:R-:W-:Y:S01]  /*3b60*/  HFMA2 R21, -RZ, RZ, 1.9609375, 0 ;  /* 0x3fd80000ff157431 */ /* 0x000fe200000001ff */
[----:B------:R-:W-:Y:S02]  /*3b70*/  MOV R20, 0x0 ;  /* 0x0000000000147802 */ /* 0x000fe40000000f00 */
[----:B------:R-:W0:Y:S02]  /*3b80*/  MUFU.RSQ64H R15, R13 ;  /* 0x0000000d000f7308 */ /* 0x000e240000001c00 */
[----:B0-----:R-:W-:-:S08]  /*3b90*/  DMUL R18, R14, R14 ;  /* 0x0000000e0e127228 */ /* 0x001fd00000000000 */
[----:B------:R-:W-:-:S08]  /*3ba0*/  DFMA R18, R12, -R18, 1 ;  /* 0x3ff000000c12742b */ /* 0x000fd00000000812 */
[----:B------:R-:W-:Y:S02]  /*3bb0*/  DFMA R20, R18, R20, 0.5 ;  /* 0x3fe000001214742b */ /* 0x000fe40000000014 */
[----:B------:R-:W-:-:S08]  /*3bc0*/  DMUL R18, R14, R18 ;  /* 0x000000120e127228 */ /* 0x000fd00000000000 */
[----:B------:R-:W-:-:S08]  /*3bd0*/  DFMA R18, R20, R18, R14 ;  /* 0x000000121412722b */ /* 0x000fd0000000000e */
[----:B------:R-:W-:Y:S02]  /*3be0*/  DMUL R14, R12, R18 ;  /* 0x000000120c0e7228 */ /* 0x000fe40000000000 */
[----:B------:R-:W-:-:S06]  /*3bf0*/  VIADD R19, R19, 0xfff00000 ;  /* 0xfff0000013137836 */ /* 0x000fcc0000000000 */
[----:B------:R-:W-:-:S08]  /*3c00*/  DFMA R20, R14, -R14, R12 ;  /* 0x8000000e0e14722b */ /* 0x000fd0000000000c */
[----:B------:R-:W-:-:S10]  /*3c10*/  DFMA R14, R18, R20, R14 ;  /* 0x00000014120e722b */ /* 0x000fd4000000000e */
[----:B------:R-:W-:Y:S01]  /*3c20*/  IADD3 R15, PT, PT, R15, -0x3500000, RZ ;  /* 0xfcb000000f0f7810 */ /* 0x000fe20007ffe0ff */
[----:B------:R-:W-:Y:S06]  /*3c30*/  BRA `(.L_x_97) ;  /* 0x0000000000047947 */ /* 0x000fec0003800000 */
.L_x_98:
[----:B------:R-:W-:-:S11]  /*3c40*/  DADD R14, R12, R12 ;  /* 0x000000000c0e7229 */ /* 0x000fd6000000000c */
.L_x_97:
[----:B------:R-:W-:Y:S05]  /*3c50*/  BSYNC.RECONVERGENT B3 ;  /* 0x0000000000037941 */ /* 0x000fea0003800200 */
.L_x_95:
[----:B------:R-:W-:-:S04]  /*3c60*/  MOV R11, 0x0 ;  /* 0x00000000000b7802 */ /* 0x000fc80000000f00 */
[----:B------:R-:W-:Y:S05]  /*3c70*/  RET.REL.NODEC R10 `(_Z13orthogonalizePfS_iPiS0_i) ;  /* 0xffffffc00ae07950 */ /* 0x000fea0003c3ffff */
.L_x_99:
        /* <DEDUP_REMOVED lines=16> */
.L_x_333:


//--------------------- .text._Z15orthogonalize23PfPiii --------------------------
	.section	.text._Z15orthogonalize23PfPiii,"ax",@progbits
	.align	128
        .global         _Z15orthogonalize23PfPiii
        .type           _Z15orthogonalize23PfPiii,@function
        .size           _Z15orthogonalize23PfPiii,(.L_x_335 - _Z15orthogonalize23PfPiii)
        .other          _Z15orthogonalize23PfPiii,@"STO_CUDA_ENTRY STV_DEFAULT"
_Z15orthogonalize23PfPiii:
.text._Z15orthogonalize23PfPiii:
[----:B------:R-:W-:Y:S01]  /*0000*/  LDC R1, c[0x0][0x37c] ;  /* 0x0000df00ff017b82 */ /* 0x000fe20000000800 */
[----:B------:R-:W0:Y:S07]  /*0010*/  S2R R0, SR_TID.X ;  /* 0x0000000000007919 */ /* 0x000e2e0000002100 */
[----:B------:R-:W0:Y:S01]  /*0020*/  S2UR UR6, SR_CTAID.X ;  /* 0x00000000000679c3 */ /* 0x000e220000002500 */
[----:B------:R-:W1:Y:S07]  /*0030*/  LDCU.64 UR4, c[0x0][0x358] ;  /* 0x00006b00ff0477ac */ /* 0x000e6e0008000a00 */
[----:B------:R-:W0:Y:S08]  /*0040*/  LDC R7, c[0x0][0x360] ;  /* 0x0000d800ff077b82 */ /* 0x000e300000000800 */
[----:B------:R-:W2:Y:S01]  /*0050*/  LDC.64 R4, c[0x0][0x388] ;  /* 0x0000e200ff047b82 */ /* 0x000ea20000000a00 */
[----:B0-----:R-:W-:Y:S01]  /*0060*/  IMAD R7, R7, UR6, R0 ;  /* 0x0000000607077c24 */ /* 0x001fe2000f8e0200 */
[----:B------:R-:W0:Y:S03]  /*0070*/  LDCU UR6, c[0x0][0x394] ;  /* 0x00007280ff0677ac */ /* 0x000e260008000800 */
[----:B--2---:R-:W-:-:S05]  /*0080*/  IMAD.WIDE R4, R7, 0x4, R4 ;  /* 0x0000000407047825 */ /* 0x004fca00078e0204 */
[----:B-1----:R1:W5:Y:S01]  /*0090*/  LDG.E R2, desc[UR4][R4.64] ;  /* 0x0000000404027981 */ /* 0x002362000c1e1900 */
[----:B------:R-:W-:Y:S02]  /*00a0*/  HFMA2 R3, -RZ, RZ, 0, 2.384185791015625e-07 ;  /* 0x00000004ff037431 */ /* 0x000fe400000001ff */
[----:B0-----:R-:W-:-:S07]  /*00b0*/  IMAD R6, R7, UR6, RZ ;  /* 0x0000000607067c24 */ /* 0x001fce000f8e02ff */
.L_x_130:
[----:B------:R-:W-:Y:S01]  /*00c0*/  IMAD R0, R6, 0x6, R3 ;  /* 0x0000000606007824 */ /* 0x000fe200078e0203 */
[----:B------:R-:W-:-:S07]  /*00d0*/  MOV R7, 0x3 ;  /* 0x0000000300077802 */ /* 0x000fce0000000f00 */
.L_x_110:
[----:B-----5:R-:W-:Y:S01]  /*00e0*/  ISETP.GE.AND P0, PT, R2, 0x1, PT ;  /* 0x000000010200780c */ /* 0x020fe20003f06270 */
[----:B------:R-:W-:Y:S01]  /*00f0*/  BSSY.RECONVERGENT B0, `(.L_x_100) ;  /* 0x0000063000007945 */ /* 0x000fe20003800200 */
[----:B------:R-:W-:-:S11]  /*0100*/  MOV R12, RZ ;  /* 0x000000ff000c7202 */ /* 0x000fd60000000f00 */
[----:B------:R-:W-:Y:S05]  /*0110*/  @!P0 BRA `(.L_x_101) ;  /* 0x0000000400808947 */ /* 0x000fea0003800000 */
[C---:B------:R-:W-:Y:S01]  /*0120*/  ISETP.GE.U32.AND P0, PT, R2.reuse, 0x8, PT ;  /* 0x000000080200780c */ /* 0x040fe20003f06070 */
[----:B------:R-:W-:Y:S01]  /*0130*/  BSSY.RECONVERGENT B1, `(.L_x_102) ;  /* 0x000002a000017945 */ /* 0x000fe20003800200 */
[----:B------:R-:W-:Y:S02]  /*0140*/  LOP3.LUT R28, R2, 0x7, RZ, 0xc0, !PT ;  /* 0x00000007021c7812 */ /* 0x000fe400078ec0ff */
[----:B------:R-:W-:Y:S02]  /*0150*/  CS2R R12, SRZ ;  /* 0x00000000000c7805 */ /* 0x000fe4000001ff00 */
[----:B------:R-:W-:-:S07]  /*0160*/  ISETP.NE.AND P1, PT, R28, RZ, PT ;  /* 0x000000ff1c00720c */ /* 0x000fce0003f25270 */
[----:B------:R-:W-:Y:S06]  /*0170*/  @!P0 BRA `(.L_x_103) ;  /* 0x0000000000948947 */ /* 0x000fec0003800000 */
[----:B------:R-:W-:Y:S01]  /*0180*/  LOP3.LUT R13, R2, 0x7ffffff8, RZ, 0xc0, !PT ;  /* 0x7ffffff8020d7812 */ /* 0x000fe200078ec0ff */
[----:B------:R-:W-:Y:S02]  /*0190*/  HFMA2 R12, -RZ, RZ, 0, 0 ;  /* 0x00000000ff0c7431 */ /* 0x000fe400000001ff */
[----:B------:R-:W-:Y:S01]  /*01a0*/  IMAD R15, R6, 0x6, R7 ;  /* 0x00000006060f7824 */ /* 0x000fe200078e0207 */
[----:B------:R-:W-:Y:S02]  /*01b0*/  MOV R14, R0 ;  /* 0x00000000000e7202 */ /* 0x000fe40000000f00 */
[----:B------:R-:W-:-:S07]  /*01c0*/  IADD3 R16, PT, PT, -R13, RZ, RZ ;  /* 0x000000ff0d107210 */ /* 0x000fce0007ffe1ff */
.L_x_104:
[----:B------:R-:W0:Y:S02]  /*01d0*/  LDC.64 R10, c[0x0][0x380] ;  /* 0x0000e000ff0a7b82 */ /* 0x000e240000000a00 */
[----:B0-----:R-:W-:-:S04]  /*01e0*/  IMAD.WIDE R8, R15, 0x4, R10 ;  /* 0x000000040f087825 */ /* 0x001fc800078e020a */
[----:B------:R-:W-:Y:S01]  /*01f0*/  IMAD.WIDE R10, R14, 0x4, R10 ;  /* 0x000000040e0a7825 */ /* 0x000fe200078e020a */
[----:B------:R-:W2:Y:S04]  /*0200*/  LDG.E R19, desc[UR4][R8.64] ;  /* 0x0000000408137981 */ /* 0x000ea8000c1e1900 */
[----:B------:R-:W2:Y:S04]  /*0210*/  LDG.E R20, desc[UR4][R10.64] ;  /* 0x000000040a147981 */ /* 0x000ea8000c1e1900 */
[----:B------:R-:W3:Y:S04]  /*0220*/  LDG.E R21, desc[UR4][R8.64+0x18] ;  /* 0x0000180408157981 */ /* 0x000ee8000c1e1900 */
[----:B------:R-:W3:Y:S04]  /*0230*/  LDG.E R22, desc[UR4][R10.64+0x18] ;  /* 0x000018040a167981 */ /* 0x000ee8000c1e1900 */
[----:B------:R-:W4:Y:S04]  /*0240*/  LDG.E R17, desc[UR4][R8.64+0x30] ;  /* 0x0000300408117981 */ /* 0x000f28000c1e1900 */
[----:B------:R-:W4:Y:S04]  /*0250*/  LDG.E R18, desc[UR4][R10.64+0x30] ;  /* 0x000030040a127981 */ /* 0x000f28000c1e1900 */
[----:B------:R-:W5:Y:S04]  /*0260*/  LDG.E R23, desc[UR4][R10.64+0x60] ;  /* 0x000060040a177981 */ /* 0x000f68000c1e1900 */
[----:B------:R-:W5:Y:S04]  /*0270*/  LDG.E R26, desc[UR4][R10.64+0x78] ;  /* 0x000078040a1a7981 */ /* 0x000f68000c1e1900 */
[----:B------:R-:W5:Y:S04]  /*0280*/  LDG.E R25, desc[UR4][R10.64+0x90] ;  /* 0x000090040a197981 */ /* 0x000f68000c1e1900 */
[----:B------:R-:W5:Y:S04]  /*0290*/  LDG.E R24, desc[UR4][R8.64+0xa8] ;  /* 0x0000a80408187981 */ /* 0x000f68000c1e1900 */
[----:B------:R-:W5:Y:S01]  /*02a0*/  LDG.E R27, desc[UR4][R10.64+0xa8] ;  /* 0x0000a8040a1b7981 */ /* 0x000f62000c1e1900 */
[----:B--2---:R-:W-:-:S03]  /*02b0*/  FFMA R20, R19, R20, R12 ;  /* 0x0000001413147223 */ /* 0x004fc6000000000c */
[----:B------:R-:W2:Y:S04]  /*02c0*/  LDG.E R12, desc[UR4][R8.64+0x48] ;  /* 0x00004804080c7981 */ /* 0x000ea8000c1e1900 */
[----:B------:R-:W2:Y:S01]  /*02d0*/  LDG.E R19, desc[UR4][R10.64+0x48] ;  /* 0x000048040a137981 */ /* 0x000ea2000c1e1900 */
[----:B---3--:R-:W-:-:S03]  /*02e0*/  FFMA R29, R21, R22, R20 ;  /* 0x00000016151d7223 */ /* 0x008fc60000000014 */
[----:B------:R-:W5:Y:S04]  /*02f0*/  LDG.E R22, desc[UR4][R8.64+0x60] ;  /* 0x0000600408167981 */ /* 0x000f68000c1e1900 */
[----:B------:R-:W3:Y:S04]  /*0300*/  LDG.E R21, desc[UR4][R8.64+0x78] ;  /* 0x0000780408157981 */ /* 0x000ee8000c1e1900 */
[----:B------:R-:W3:Y:S01]  /*0310*/  LDG.E R20, desc[UR4][R8.64+0x90] ;  /* 0x0000900408147981 */ /* 0x000ee2000c1e1900 */
[----:B----4-:R-:W-:Y:S01]  /*0320*/  FFMA R17, R17, R18, R29 ;  /* 0x0000001211117223 */ /* 0x010fe2000000001d */
[----:B------:R-:W-:-:S04]  /*0330*/  IADD3 R16, PT, PT, R16, 0x8, RZ ;  /* 0x0000000810107810 */ /* 0x000fc80007ffe0ff */
[----:B------:R-:W-:Y:S01]  /*0340*/  ISETP.NE.AND P0, PT, R16, RZ, PT ;  /* 0x000000ff1000720c */ /* 0x000fe20003f05270 */
[----:B------:R-:W-:Y:S01]  /*0350*/  VIADD R14, R14, 0x30 ;  /* 0x000000300e0e7836 */ /* 0x000fe20000000000 */
[----:B------:R-:W-:Y:S01]  /*0360*/  IADD3 R15, PT, PT, R15, 0x30, RZ ;  /* 0x000000300f0f7810 */ /* 0x000fe20007ffe0ff */
[----:B--2---:R-:W-:-:S04]  /*0370*/  FFMA R17, R12, R19, R17 ;  /* 0x000000130c117223 */ /* 0x004fc80000000011 */
[----:B-----5:R-:W-:-:S04]  /*0380*/  FFMA R22, R22, R23, R17 ;  /* 0x0000001716167223 */ /* 0x020fc80000000011 */
[----:B---3--:R-:W-:-:S04]  /*0390*/  FFMA R21, R21, R26, R22 ;  /* 0x0000001a15157223 */ /* 0x008fc80000000016 */
[----:B------:R-:W-:-:S04]  /*03a0*/  FFMA R21, R20, R25, R21 ;  /* 0x0000001914157223 */ /* 0x000fc80000000015 */
[----:B------:R-:W-:Y:S01]  /*03b0*/  FFMA R12, R24, R27, R21 ;  /* 0x0000001b180c7223 */ /* 0x000fe20000000015 */
[----:B------:R-:W-:Y:S06]  /*03c0*/  @P0 BRA `(.L_x_104) ;  /* 0xfffffffc00800947 */ /* 0x000fec000383ffff */
.L_x_103:
[----:B------:R-:W-:Y:S05]  /*03d0*/  BSYNC.RECONVERGENT B1 ;  /* 0x0000000000017941 */ /* 0x000fea0003800200 */
.L_x_102:
[----:B------:R-:W-:Y:S05]  /*03e0*/  @!P1 BRA `(.L_x_101) ;  /* 0x0000000000cc9947 */ /* 0x000fea0003800000 */
[----:B------:R-:W-:Y:S01]  /*03f0*/  ISETP.GE.U32.AND P0, PT, R28, 0x4, PT ;  /* 0x000000041c00780c */ /* 0x000fe20003f06070 */
[----:B------:R-:W-:Y:S01]  /*0400*/  BSSY.RECONVERGENT B1, `(.L_x_105) ;  /* 0x0000017000017945 */ /* 0x000fe20003800200 */
[----:B------:R-:W-:-:S04]  /*0410*/  LOP3.LUT R20, R2, 0x3, RZ, 0xc0, !PT ;  /* 0x0000000302147812 */ /* 0x000fc800078ec0ff */
[----:B------:R-:W-:-:S07]  /*0420*/  ISETP.NE.AND P1, PT, R20, RZ, PT ;  /* 0x000000ff1400720c */ /* 0x000fce0003f25270 */
[----:B------:R-:W-:Y:S06]  /*0430*/  @!P0 BRA `(.L_x_106) ;  /* 0x00000000004c8947 */ /* 0x000fec0003800000 */
[----:B------:R-:W0:Y:S01]  /*0440*/  LDC.64 R10, c[0x0][0x380] ;  /* 0x0000e000ff0a7b82 */ /* 0x000e220000000a00 */
[----:B------:R-:W-:-:S05]  /*0450*/  IADD3 R8, PT, PT, R6, R13, RZ ;  /* 0x0000000d06087210 */ /* 0x000fca0007ffe0ff */
[C---:B------:R-:W-:Y:S02]  /*0460*/  IMAD R9, R8.reuse, 0x6, R7 ;  /* 0x0000000608097824 */ /* 0x040fe400078e0207 */
[----:B------:R-:W-:Y:S02]  /*0470*/  IMAD R15, R8, 0x6, R3 ;  /* 0x00000006080f7824 */ /* 0x000fe400078e0203 */
[----:B0-----:R-:W-:-:S04]  /*0480*/  IMAD.WIDE R8, R9, 0x4, R10 ;  /* 0x0000000409087825 */ /* 0x001fc800078e020a */
[----:B------:R-:W-:Y:S01]  /*0490*/  IMAD.WIDE R10, R15, 0x4, R10 ;  /* 0x000000040f0a7825 */ /* 0x000fe200078e020a */
[----:B------:R-:W2:Y:S04]  /*04a0*/  LDG.E R17, desc[UR4][R8.64+0x18] ;  /* 0x0000180408117981 */ /* 0x000ea8000c1e1900 */
[----:B------:R-:W3:Y:S04]  /*04b0*/  LDG.E R15, desc[UR4][R8.64] ;  /* 0x00000004080f7981 */ /* 0x000ee8000c1e1900 */
[----:B------:R-:W3:Y:S04]  /*04c0*/  LDG.E R14, desc[UR4][R10.64] ;  /* 0x000000040a0e7981 */ /* 0x000ee8000c1e1900 */
[----:B------:R-:W2:Y:S04]  /*04d0*/  LDG.E R16, desc[UR4][R10.64+0x18] ;  /* 0x000018040a107981 */ /* 0x000ea8000c1e1900 */
[----:B------:R-:W4:Y:S04]  /*04e0*/  LDG.E R18, desc[UR4][R10.64+0x30] ;  /* 0x000030040a127981 */ /* 0x000f28000c1e1900 */
[----:B------:R-:W4:Y:S04]  /*04f0*/  LDG.E R19, desc[UR4][R8.64+0x30] ;  /* 0x0000300408137981 */ /* 0x000f28000c1e1900 */
[----:B------:R-:W5:Y:S04]  /*0500*/  LDG.E R22, desc[UR4][R10.64+0x48] ;  /* 0x000048040a167981 */ /* 0x000f68000c1e1900 */
[----:B------:R-:W5:Y:S01]  /*0510*/  LDG.E R21, desc[UR4][R8.64+0x48] ;  /* 0x0000480408157981 */ /* 0x000f62000c1e1900 */
[----:B------:R-:W-:Y:S01]  /*0520*/  IADD3 R13, PT, PT, R13, 0x4, RZ ;  /* 0x000000040d0d7810 */ /* 0x000fe20007ffe0ff */
[----:B---3--:R-:W-:-:S04]  /*0530*/  FFMA R14, R15, R14, R12 ;  /* 0x0000000e0f0e7223 */ /* 0x008fc8000000000c */
[----:B--2---:R-:W-:-:S04]  /*0540*/  FFMA R14, R17, R16, R14 ;  /* 0x00000010110e7223 */ /* 0x004fc8000000000e */
[----:B----4-:R-:W-:-:S04]  /*0550*/  FFMA R14, R19, R18, R14 ;  /* 0x00000012130e7223 */ /* 0x010fc8000000000e */
[----:B-----5:R-:W-:-:S07]  /*0560*/  FFMA R12, R21, R22, R14 ;  /* 0x00000016150c7223 */ /* 0x020fce000000000e */
.L_x_106:
[----:B------:R-:W-:Y:S05]  /*0570*/  BSYNC.RECONVERGENT B1 ;  /* 0x0000000000017941 */ /* 0x000fea0003800200 */
.L_x_105:
[----:B------:R-:W-:Y:S05]  /*0580*/  @!P1 BRA `(.L_x_101) ;  /* 0x0000000000649947 */ /* 0x000fea0003800000 */
[----:B------:R-:W-:Y:S02]  /*0590*/  ISETP.NE.AND P0, PT, R20, 0x1, PT ;  /* 0x000000011400780c */ /* 0x000fe40003f05270 */
[----:B------:R-:W-:-:S04]  /*05a0*/  LOP3.LUT R8, R2, 0x1, RZ, 0xc0, !PT ;  /* 0x0000000102087812 */ /* 0x000fc800078ec0ff */
[----:B------:R-:W-:-:S07]  /*05b0*/  ISETP.NE.U32.AND P1, PT, R8, 0x1, PT ;  /* 0x000000010800780c */ /* 0x000fce0003f25070 */
[----:B------:R-:W0:Y:S01]  /*05c0*/  @P0 LDC.64 R10, c[0x0][0x380] ;  /* 0x0000e000ff0a0b82 */ /* 0x000e220000000a00 */
[----:B------:R-:W-:Y:S02]  /*05d0*/  @P0 IADD3 R14, PT, PT, R6, R13, RZ ;  /* 0x0000000d060e0210 */ /* 0x000fe40007ffe0ff */
[----:B------:R-:W-:-:S03]  /*05e0*/  @P0 IADD3 R13, PT, PT, R13, 0x2, RZ ;  /* 0x000000020d0d0810 */ /* 0x000fc60007ffe0ff */
[----:B------:R-:W-:Y:S01]  /*05f0*/  @P0 IMAD R15, R14, 0x6, R7 ;  /* 0x000000060e0f0824 */ /* 0x000fe200078e0207 */
[----:B------:R-:W-:Y:S01]  /*0600*/  @!P1 IADD3 R16, PT, PT, R6, R13, RZ ;  /* 0x0000000d06109210 */ /* 0x000fe20007ffe0ff */
[----:B------:R-:W2:Y:S01]  /*0610*/  @!P1 LDC.64 R8, c[0x0][0x380] ;  /* 0x0000e000ff089b82 */ /* 0x000ea20000000a00 */
[----:B------:R-:W-:-:S03]  /*0620*/  @P0 IMAD R17, R14, 0x6, R3 ;  /* 0x000000060e110824 */ /* 0x000fc600078e0203 */
[----:B------:R-:W-:Y:S02]  /*0630*/  @!P1 IMAD R13, R16, 0x6, R3 ;  /* 0x00000006100d9824 */ /* 0x000fe400078e0203 */
[----:B0-----:R-:W-:-:S04]  /*0640*/  @P0 IMAD.WIDE R14, R15, 0x4, R10 ;  /* 0x000000040f0e0825 */ /* 0x001fc800078e020a */
[----:B------:R-:W-:Y:S01]  /*0650*/  @P0 IMAD.WIDE R10, R17, 0x4, R10 ;  /* 0x00000004110a0825 */ /* 0x000fe200078e020a */
[----:B------:R-:W3:Y:S03]  /*0660*/  @P0 LDG.E R19, desc[UR4][R14.64] ;  /* 0x000000040e130981 */ /* 0x000ee6000c1e1900 */
[----:B------:R-:W-:Y:S01]  /*0670*/  @!P1 IMAD R17, R16, 0x6, R7 ;  /* 0x0000000610119824 */ /* 0x000fe200078e0207 */
[----:B------:R-:W3:Y:S03]  /*0680*/  @P0 LDG.E R18, desc[UR4][R10.64] ;  /* 0x000000040a120981 */ /* 0x000ee6000c1e1900 */
[--C-:B--2---:R-:W-:Y:S01]  /*0690*/  @!P1 IMAD.WIDE R16, R17, 0x4, R8.reuse ;  /* 0x0000000411109825 */ /* 0x104fe200078e0208 */
[----:B------:R-:W2:Y:S03]  /*06a0*/  @P0 LDG.E R21, desc[UR4][R14.64+0x18] ;  /* 0x000018040e150981 */ /* 0x000ea6000c1e1900 */
[----:B------:R-:W-:-:S02]  /*06b0*/  @!P1 IMAD.WIDE R8, R13, 0x4, R8 ;  /* 0x000000040d089825 */ /* 0x000fc400078e0208 */
[----:B------:R-:W2:Y:S04]  /*06c0*/  @P0 LDG.E R13, desc[UR4][R10.64+0x18] ;  /* 0x000018040a0d0981 */ /* 0x000ea8000c1e1900 */
[----:B------:R-:W4:Y:S04]  /*06d0*/  @!P1 LDG.E R17, desc[UR4][R16.64] ;  /* 0x0000000410119981 */ /* 0x000f28000c1e1900 */
[----:B------:R-:W4:Y:S01]  /*06e0*/  @!P1 LDG.E R8, desc[UR4][R8.64] ;  /* 0x0000000408089981 */ /* 0x000f22000c1e1900 */
[----:B---3--:R-:W-:-:S04]  /*06f0*/  @P0 FFMA R18, R19, R18, R12 ;  /* 0x0000001213120223 */ /* 0x008fc8000000000c */
[----:B--2---:R-:W-:-:S04]  /*0700*/  @P0 FFMA R12, R21, R13, R18 ;  /* 0x0000000d150c0223 */ /* 0x004fc80000000012 */
[----:B----4-:R-:W-:-:S07]  /*0710*/  @!P1 FFMA R12, R17, R8, R12 ;  /* 0x00000008110c9223 */ /* 0x010fce000000000c */
.L_x_101:
[----:B------:R-:W-:Y:S05]  /*0720*/  BSYNC.RECONVERGENT B0 ;  /* 0x0000000000007941 */ /* 0x000fea0003800200 */
.L_x_100:
[----:B------:R-:W-:Y:S01]  /*0730*/  ISETP.GE.AND P0, PT, R2, 0x1, PT ;  /* 0x000000010200780c */ /* 0x000fe20003f06270 */
[----:B------:R-:W-:-:S12]  /*0740*/  BSSY.RECONVERGENT B0, `(.L_x_107) ;  /* 0x0000013000007945 */ /* 0x000fd80003800200 */
[----:B------:R-:W-:Y:S05]  /*0750*/  @!P0 BRA `(.L_x_108) ;  /* 0x0000000000448947 */ /* 0x000fea0003800000 */
[----:B------:R-:W0:Y:S01]  /*0760*/  LDC.64 R8, c[0x0][0x380] ;  /* 0x0000e000ff087b82 */ /* 0x000e220000000a00 */
[----:B------:R-:W-:Y:S01]  /*0770*/  HFMA2 R13, -RZ, RZ, 0, 0 ;  /* 0x00000000ff0d7431 */ /* 0x000fe200000001ff */
[----:B------:R-:W-:Y:S06]  /*0780*/  BSSY.RECONVERGENT B1, `(.L_x_108) ;  /* 0x000000e000017945 */ /* 0x000fec0003800200 */
.L_x_109:
[----:B------:R-:W-:-:S04]  /*0790*/  IMAD.IADD R2, R6, 0x1, R13 ;  /* 0x0000000106027824 */ /* 0x000fc800078e020d */
[C---:B------:R-:W-:Y:S02]  /*07a0*/  IMAD R11, R2.reuse, 0x6, R7 ;  /* 0x00000006020b7824 */ /* 0x040fe400078e0207 */
[----:B------:R-:W-:Y:S02]  /*07b0*/  IMAD R15, R2, 0x6, R3 ;  /* 0x00000006020f7824 */ /* 0x000fe400078e0203 */
[----:B0-----:R-:W-:-:S04]  /*07c0*/  IMAD.WIDE R10, R11, 0x4, R8 ;  /* 0x000000040b0a7825 */ /* 0x001fc800078e0208 */
[----:B------:R-:W-:Y:S02]  /*07d0*/  IMAD.WIDE R14, R15, 0x4, R8 ;  /* 0x000000040f0e7825 */ /* 0x000fe400078e0208 */
[----:B------:R-:W2:Y:S04]  /*07e0*/  LDG.E R11, desc[UR4][R10.64] ;  /* 0x000000040a0b7981 */ /* 0x000ea8000c1e1900 */
[----:B------:R-:W2:Y:S02]  /*07f0*/  LDG.E R2, desc[UR4][R14.64] ;  /* 0x000000040e027981 */ /* 0x000ea4000c1e1900 */
[----:B--2---:R-:W-:-:S05]  /*0800*/  FFMA R17, R11, -R12, R2 ;  /* 0x8000000c0b117223 */ /* 0x004fca0000000002 */
[----:B------:R2:W-:Y:S04]  /*0810*/  STG.E desc[UR4][R14.64], R17 ;  /* 0x000000110e007986 */ /* 0x0005e8000c101904 */
[----:B------:R-:W3:Y:S01]  /*0820*/  LDG.E R2, desc[UR4][R4.64] ;  /* 0x0000000404027981 */ /* 0x000ee2000c1e1900 */
[----:B------:R-:W-:-:S04]  /*0830*/  IADD3 R13, PT, PT, R13, 0x1, RZ ;  /* 0x000000010d0d7810 */ /* 0x000fc80007ffe0ff */
[----:B---3--:R-:W-:-:S13]  /*0840*/  ISETP.GE.AND P0, PT, R13, R2, PT ;  /* 0x000000020d00720c */ /* 0x008fda0003f06270 */
[----:B--2---:R-:W-:Y:S05]  /*0850*/  @!P0 BRA `(.L_x_109) ;  /* 0xfffffffc00cc8947 */ /* 0x004fea000383ffff */
[----:B------:R-:W-:Y:S05]  /*0860*/  BSYNC.RECONVERGENT B1 ;  /* 0x0000000000017941 */ /* 0x000fea0003800200 */
.L_x_108:
[----:B------:R-:W-:Y:S05]  /*0870*/  BSYNC.RECONVERGENT B0 ;  /* 0x0000000000007941 */ /* 0x000fea0003800200 */
.L_x_107:
[----:B------:R-:W-:-:S04]  /*0880*/  IADD3 R7, PT, PT, R7, 0x1, RZ ;  /* 0x0000000107077810 */ /* 0x000fc80007ffe0ff */
[----:B------:R-:W-:-:S13]  /*0890*/  ISETP.NE.AND P0, PT, R7, R3, PT ;  /* 0x000000030700720c */ /* 0x000fda0003f05270 */
[----:B------:R-:W-:Y:S05]  /*08a0*/  @P0 BRA `(.L_x_110) ;  /* 0xfffffff8000c0947 */ /* 0x000fea000383ffff */
[----:B------:R-:W-:Y:S01]  /*08b0*/  ISETP.GE.AND P0, PT, R2, 0x1, PT ;  /* 0x000000010200780c */ /* 0x000fe20003f06270 */
[----:B------:R-:W-:Y:S01]  /*08c0*/  BSSY.RECONVERGENT B0, `(.L_x_111) ;  /* 0x0000073000007945 */ /* 0x000fe20003800200 */
[----:B------:R-:W-:-:S11]  /*08d0*/  MOV R0, RZ ;  /* 0x000000ff00007202 */ /* 0x000fd60000000f00 */
[----:B------:R-:W-:Y:S05]  /*08e0*/  @!P0 BRA `(.L_x_112) ;  /* 0x0000000400c08947 */ /* 0x000fea0003800000 */
[C---:B------:R-:W-:Y:S01]  /*08f0*/  ISETP.GE.U32.AND P0, PT, R2.reuse, 0x10, PT ;  /* 0x000000100200780c */ /* 0x040fe20003f06070 */
[----:B------:R-:W-:Y:S01]  /*0900*/  BSSY.RECONVERGENT B1, `(.L_x_113) ;  /* 0x0000030000017945 */ /* 0x000fe20003800200 */
[----:B------:R-:W-:Y:S01]  /*0910*/  LOP3.LUT R24, R2, 0xf, RZ, 0xc0, !PT ;  /* 0x0000000f02187812 */ /* 0x000fe200078ec0ff */
[----:B------:R-:W-:Y:S01]  /*0920*/  HFMA2 R0, -RZ, RZ, 0, 0 ;  /* 0x00000000ff007431 */ /* 0x000fe200000001ff */
[----:B------:R-:W-:Y:S02]  /*0930*/  MOV R7, RZ ;  /* 0x000000ff00077202 */ /* 0x000fe40000000f00 */
[----:B------:R-:W-:-:S07]  /*0940*/  ISETP.NE.AND P1, PT, R24, RZ, PT ;  /* 0x000000ff1800720c */ /* 0x000fce0003f25270 */
[----:B------:R-:W-:Y:S06]  /*0950*/  @!P0 BRA `(.L_x_114) ;  /* 0x0000000000a88947 */ /* 0x000fec0003800000 */
[----:B------:R-:W-:Y:S01]  /*0960*/  LOP3.LUT R7, R2, 0x7ffffff0, RZ, 0xc0, !PT ;  /* 0x7ffffff002077812 */ /* 0x000fe200078ec0ff */
[----:B------:R-:W-:Y:S01]  /*0970*/  IMAD.MOV.U32 R10, RZ, RZ, RZ ;  /* 0x000000ffff0a7224 */ /* 0x000fe200078e00ff */
[----:B------:R-:W-:-:S07]  /*0980*/  MOV R0, RZ ;  /* 0x000000ff00007202 */ /* 0x000fce0000000f00 */
.L_x_115:
[----:B------:R-:W0:Y:S01]  /*0990*/  LDC.64 R8, c[0x0][0x380] ;  /* 0x0000e000ff087b82 */ /* 0x000e220000000a00 */
[----:B------:R-:W-:-:S05]  /*09a0*/  IADD3 R12, PT, PT, R6, R10, RZ ;  /* 0x0000000a060c7210 */ /* 0x000fca0007ffe0ff */
[----:B------:R-:W-:-:S04]  /*09b0*/  IMAD R11, R12, 0x6, R3 ;  /* 0x000000060c0b7824 */ /* 0x000fc800078e0203 */
[----:B0-----:R-:W-:-:S05]  /*09c0*/  IMAD.WIDE R8, R11, 0x4, R8 ;  /* 0x000000040b087825 */ /* 0x001fca00078e0208 */
        /* <DEDUP_REMOVED lines=16> */
[----:B------:R-:W-:-:S04]  /*0ad0*/  IADD3 R10, PT, PT, R10, 0x10, RZ ;  /* 0x000000100a0a7810 */ /* 0x000fc80007ffe0ff */
[----:B------:R-:W-:Y:S01]  /*0ae0*/  ISETP.NE.AND P0, PT, R10, R7, PT ;  /* 0x000000070a00720c */ /* 0x000fe20003f05270 */
[----:B--2---:R-:W-:-:S04]  /*0af0*/  FFMA R0, R25, R25, R0 ;  /* 0x0000001919007223 */ /* 0x004fc80000000000 */
[----:B---3--:R-:W-:-:S04]  /*0b00*/  FFMA R0, R27, R27, R0 ;  /* 0x0000001b1b007223 */ /* 0x008fc80000000000 */
[----:B----4-:R-:W-:-:S04]  /*0b10*/  FFMA R29, R29, R29, R0 ;  /* 0x0000001d1d1d7223 */ /* 0x010fc80000000000 */
[----:B-----5:R-:W-:-:S04]  /*0b20*/  FFMA R22, R22, R22, R29 ;  /* 0x0000001616167223 */ /* 0x020fc8000000001d */
[----:B------:R-:W-:-:S04]  /*0b30*/  FFMA R21, R21, R21, R22 ;  /* 0x0000001515157223 */ /* 0x000fc80000000016 */
        /* <DEDUP_REMOVED lines=10> */
[----:B------:R-:W-:Y:S01]  /*0be0*/  FFMA R0, R23, R23, R12 ;  /* 0x0000001717007223 */ /* 0x000fe2000000000c */
[----:B------:R-:W-:Y:S06]  /*0bf0*/  @P0 BRA `(.L_x_115) ;  /* 0xfffffffc00640947 */ /* 0x000fec000383ffff */
.L_x_114:
[----:B------:R-:W-:Y:S05]  /*0c00*/  BSYNC.RECONVERGENT B1 ;  /* 0x0000000000017941 */ /* 0x000fea0003800200 */
.L_x_113:
        /* <DEDUP_REMOVED lines=18> */
[----:B------:R-:W-:Y:S01]  /*0d30*/  IADD3 R7, PT, PT, R7, 0x8, RZ ;  /* 0x0000000807077810 */ /* 0x000fe20007ffe0ff */
[----:B--2---:R-:W-:-:S04]  /*0d40*/  FFMA R0, R11, R11, R0 ;  /* 0x0000000b0b007223 */ /* 0x004fc80000000000 */
[----:B---3--:R-:W-:-:S04]  /*0d50*/  FFMA R0, R13, R13, R0 ;  /* 0x0000000d0d007223 */ /* 0x008fc80000000000 */
[----:B----4-:R-:W-:-:S04]  /*0d60*/  FFMA R0, R15, R15, R0 ;  /* 0x0000000f0f007223 */ /* 0x010fc80000000000 */
[----:B-----5:R-:W-:-:S04]  /*0d70*/  FFMA R0, R17, R17, R0 ;  /* 0x0000001111007223 */ /* 0x020fc80000000000 */
[----:B------:R-:W-:-:S04]  /*0d80*/  FFMA R0, R19, R19, R0 ;  /* 0x0000001313007223 */ /* 0x000fc80000000000 */
[----:B------:R-:W-:-:S04]  /*0d90*/  FFMA R0, R21, R21, R0 ;  /* 0x0000001515007223 */ /* 0x000fc80000000000 */
[----:B------:R-:W-:-:S04]  /*0da0*/  FFMA R0, R23, R23, R0 ;  /* 0x0000001717007223 */ /* 0x000fc80000000000 */
[----:B------:R-:W-:-:S07]  /*0db0*/  FFMA R0, R25, R25, R0 ;  /* 0x0000001919007223 */ /* 0x000fce0000000000 */
.L_x_117:
[----:B------:R-:W-:Y:S05]  /*0dc0*/  BSYNC.RECONVERGENT B1 ;  /* 0x0000000000017941 */ /* 0x000fea0003800200 */
.L_x_116:
        /* <DEDUP_REMOVED lines=13> */
[----:B------:R-:W5:Y:S01]  /*0ea0*/  LDG.E R17, desc[UR4][R8.64+0x48] ;  /* 0x0000480408117981 */ /* 0x000f62000c1e1900 */
[----:B------:R-:W-:Y:S01]  /*0eb0*/  IADD3 R7, PT, PT, R7, 0x4, RZ ;  /* 0x0000000407077810 */ /* 0x000fe20007ffe0ff */
[----:B--2---:R-:W-:-:S04]  /*0ec0*/  FFMA R0, R11, R11, R0 ;  /* 0x0000000b0b007223 */ /* 0x004fc80000000000 */
[----:B---3--:R-:W-:-:S04]  /*0ed0*/  FFMA R0, R13, R13, R0 ;  /* 0x0000000d0d007223 */ /* 0x008fc80000000000 */
[----:B----4-:R-:W-:-:S04]  /*0ee0*/  FFMA R0, R15, R15, R0 ;  /* 0x0000000f0f007223 */ /* 0x010fc80000000000 */
[----:B-----5:R-:W-:-:S07]  /*0ef0*/  FFMA R0, R17, R17, R0 ;  /* 0x0000001111007223 */ /* 0x020fce0000000000 */
.L_x_119:
[----:B------:R-:W-:Y:S05]  /*0f00*/  BSYNC.RECONVERGENT B1 ;  /* 0x0000000000017941 */ /* 0x000fea0003800200 */
.L_x_118:
[----:B------:R-:W-:Y:S05]  /*0f10*/  @!P1 BRA `(.L_x_112) ;  /* 0x0000000000349947 */ /* 0x000fea0003800000 */
[----:B------:R-:W0:Y:S01]  /*0f20*/  LDC.64 R8, c[0x0][0x380] ;  /* 0x0000e000ff087b82 */ /* 0x000e220000000a00 */
[----:B------:R-:W-:-:S05]  /*0f30*/  IADD3 R10, PT, PT, R6, R7, RZ ;  /* 0x00000007060a7210 */ /* 0x000fca0007ffe0ff */
[----:B------:R-:W-:-:S04]  /*0f40*/  IMAD R7, R10, 0x6, R3 ;  /* 0x000000060a077824 */ /* 0x000fc800078e0203 */
[----:B0-----:R-:W-:-:S05]  /*0f50*/  IMAD.WIDE R8, R7, 0x4, R8 ;  /* 0x0000000407087825 */ /* 0x001fca00078e0208 */
[----:B------:R-:W2:Y:S01]  /*0f60*/  LDG.E R7, desc[UR4][R8.64] ;  /* 0x0000000408077981 */ /* 0x000ea2000c1e1900 */
[----:B------:R-:W-:Y:S01]  /*0f70*/  ISETP.NE.AND P0, PT, R14, 0x1, PT ;  /* 0x000000010e00780c */ /* 0x000fe20003f05270 */
[----:B--2---:R-:W-:-:S12]  /*0f80*/  FFMA R0, R7, R7, R0 ;  /* 0x0000000707007223 */ /* 0x004fd80000000000 */
[----:B------:R-:W-:Y:S05]  /*0f90*/  @!P0 BRA `(.L_x_112) ;  /* 0x0000000000148947 */ /* 0x000fea0003800000 */
[----:B------:R-:W-:Y:S01]  /*0fa0*/  ISETP.NE.AND P0, PT, R14, 0x2, PT ;  /* 0x000000020e00780c */ /* 0x000fe20003f05270 */
[----:B------:R-:W2:-:S12]  /*0fb0*/  LDG.E R7, desc[UR4][R8.64+0x18] ;  /* 0x0000180408077981 */ /* 0x000e98000c1e1900 */
[----:B------:R-:W3:Y:S01]  /*0fc0*/  @P0 LDG.E R11, desc[UR4][R8.64+0x30] ;  /* 0x00003004080b0981 */ /* 0x000ee2000c1e1900 */
[----:B--2---:R-:W-:-:S04]  /*0fd0*/  FFMA R0, R7, R7, R0 ;  /* 0x0000000707007223 */ /* 0x004fc80000000000 */
[----:B---3--:R-:W-:-:S07]  /*0fe0*/  @P0 FFMA R0, R11, R11, R0 ;  /* 0x0000000b0b000223 */ /* 0x008fce0000000000 */
.L_x_112:
[----:B------:R-:W-:Y:S05]  /*0ff0*/  BSYNC.RECONVERGENT B0 ;  /* 0x0000000000007941 */ /* 0x000fea0003800200 */
.L_x_111:
[----:B------:R-:W-:Y:S01]  /*1000*/  VIADD R7, R0, 0xf3000000 ;  /* 0xf300000000077836 */ /* 0x000fe20000000000 */
[----:B------:R0:W2:Y:S01]  /*1010*/  MUFU.RSQ R9, R0 ;  /* 0x0000000000097308 */ /* 0x0000a20000001400 */
[----:B------:R-:W-:Y:S01]  /*1020*/  BSSY.RECONVERGENT B0, `(.L_x_120) ;  /* 0x000000c000007945 */ /* 0x000fe20003800200 */
[----:B------:R-:W-:Y:S02]  /*1030*/  ISETP.GE.AND P0, PT, R2, 0x1, PT ;  /* 0x000000010200780c */ /* 0x000fe40003f06270 */
[----:B------:R-:W-:-:S13]  /*1040*/  ISETP.GT.U32.AND P1, PT, R7, 0x727fffff, PT ;  /* 0x727fffff0700780c */ /* 0x000fda0003f24070 */
[----:B0-2---:R-:W-:Y:S05]  /*1050*/  @!P1 BRA `(.L_x_121) ;  /* 0x0000000000109947 */ /* 0x005fea0003800000 */
[----:B------:R-:W-:-:S07]  /*1060*/  MOV R12, 0x1080 ;  /* 0x00001080000c7802 */ /* 0x000fce0000000f00 */
[----:B-1----:R-:W-:Y:S05]  /*1070*/  CALL.REL.NOINC `($__internal_5_$__cuda_sm20_sqrt_rn_f32_slowpath) ;  /* 0x00000004007c7944 */ /* 0x002fea0003c00000 */
[----:B------:R-:W-:Y:S01]  /*1080*/  MOV R0, R7 ;  /* 0x0000000700007202 */ /* 0x000fe20000000f00 */
[----:B------:R-:W-:Y:S06]  /*1090*/  BRA `(.L_x_122) ;  /* 0x0000000000107947 */ /* 0x000fec0003800000 */
.L_x_121:
[C---:B------:R-:W-:Y:S01]  /*10a0*/  FMUL.FTZ R7, R9.reuse, R0 ;  /* 0x0000000009077220 */ /* 0x040fe20000410000 */
[----:B------:R-:W-:-:S03]  /*10b0*/  FMUL.FTZ R8, R9, 0.5 ;  /* 0x3f00000009087820 */ /* 0x000fc60000410000 */
[----:B------:R-:W-:-:S04]  /*10c0*/  FFMA R0, -R7, R7, R0 ;  /* 0x0000000707007223 */ /* 0x000fc80000000100 */
[----:B------:R-:W-:-:S07]  /*10d0*/  FFMA R0, R0, R8, R7 ;  /* 0x0000000800007223 */ /* 0x000fce0000000007 */
.L_x_122:
[----:B------:R-:W-:Y:S05]  /*10e0*/  BSYNC.RECONVERGENT B0 ;  /* 0x0000000000007941 */ /* 0x000fea0003800200 */
.L_x_120:
[----:B------:R-:W-:Y:S04]  /*10f0*/  BSSY.RECONVERGENT B0, `(.L_x_123) ;  /* 0x000001f000007945 */ /* 0x000fe80003800200 */
[----:B------:R-:W-:Y:S05]  /*1100*/  @!P0 BRA `(.L_x_124) ;  /* 0x0000000000748947 */ /* 0x000fea0003800000 */
[----:B------:R-:W-:Y:S01]  /*1110*/  IADD3 R2, PT, PT, R0, 0x1800000, RZ ;  /* 0x0180000000027810 */ /* 0x000fe20007ffe0ff */
[----:B------:R-:W-:Y:S03]  /*1120*/  BSSY.RECONVERGENT B1, `(.L_x_125) ;  /* 0x000000c000017945 */ /* 0x000fe60003800200 */
[----:B------:R-:W-:-:S04]  /*1130*/  LOP3.LUT R2, R2, 0x7f800000, RZ, 0xc0, !PT ;  /* 0x7f80000002027812 */ /* 0x000fc800078ec0ff */
[----:B------:R-:W-:-:S13]  /*1140*/  ISETP.GT.U32.AND P0, PT, R2, 0x1ffffff, PT ;  /* 0x01ffffff0200780c */ /* 0x000fda0003f04070 */
[----:B------:R-:W-:Y:S05]  /*1150*/  @P0 BRA `(.L_x_126) ;  /* 0x0000000000100947 */ /* 0x000fea0003800000 */
[----:B------:R-:W-:-:S07]  /*1160*/  MOV R8, 0x1180 ;  /* 0x0000118000087802 */ /* 0x000fce0000000f00 */
[----:B-1----:R-:W-:Y:S05]  /*1170*/  CALL.REL.NOINC `($__internal_4_$__cuda_sm20_rcp_rn_f32_slowpath) ;  /* 0x00000000006c7944 */ /* 0x002fea0003c00000 */
[----:B------:R-:W-:Y:S01]  /*1180*/  MOV R2, R7 ;  /* 0x0000000700027202 */ /* 0x000fe20000000f00 */
[----:B------:R-:W-:Y:S06]  /*1190*/  BRA `(.L_x_127) ;  /* 0x0000000000107947 */ /* 0x000fec0003800000 */
.L_x_126:
[----:B------:R-:W0:Y:S02]  /*11a0*/  MUFU.RCP R7, R0 ;  /* 0x0000000000077308 */ /* 0x000e240000001000 */
[----:B0-----:R-:W-:-:S04]  /*11b0*/  FFMA R2, R7, R0, -1 ;  /* 0xbf80000007027423 */ /* 0x001fc80000000000 */
[----:B------:R-:W-:-:S04]  /*11c0*/  FADD.FTZ R2, -R2, -RZ ;  /* 0x800000ff02027221 */ /* 0x000fc80000010100 */
[----:B------:R-:W-:-:S07]  /*11d0*/  FFMA R2, R7, R2, R7 ;  /* 0x0000000207027223 */ /* 0x000fce0000000007 */
.L_x_127:
[----:B------:R-:W-:Y:S05]  /*11e0*/  BSYNC.RECONVERGENT B1 ;  /* 0x0000000000017941 */ /* 0x000fea0003800200 */
.L_x_125:
[----:B------:R-:W0:Y:S01]  /*11f0*/  LDC.64 R10, c[0x0][0x380] ;  /* 0x0000e000ff0a7b82 */ /* 0x000e220000000a00 */
[----:B------:R-:W-:Y:S01]  /*1200*/  HFMA2 R7, -RZ, RZ, 0, 0 ;  /* 0x00000000ff077431 */ /* 0x000fe200000001ff */
[----:B------:R-:W-:Y:S06]  /*1210*/  BSSY.RECONVERGENT B1, `(.L_x_128) ;  /* 0x000000b000017945 */ /* 0x000fec0003800200 */
.L_x_129:
[----:B------:R-:W-:-:S05]  /*1220*/  IADD3 R0, PT, PT, R6, R7, RZ ;  /* 0x0000000706007210 */ /* 0x000fca0007ffe0ff */
[----:B------:R-:W-:-:S04]  /*1230*/  IMAD R9, R0, 0x6, R3 ;  /* 0x0000000600097824 */ /* 0x000fc800078e0203 */
[----:B0-----:R-:W-:-:S05]  /*1240*/  IMAD.WIDE R8, R9, 0x4, R10 ;  /* 0x0000000409087825 */ /* 0x001fca00078e020a */
[----:B------:R-:W2:Y:S02]  /*1250*/  LDG.E R13, desc[UR4][R8.64] ;  /* 0x00000004080d7981 */ /* 0x000ea4000c1e1900 */
[----:B--2---:R-:W-:-:S05]  /*1260*/  FMUL R13, R13, R2 ;  /* 0x000000020d0d7220 */ /* 0x004fca0000400000 */
[----:B------:R2:W-:Y:S04]  /*1270*/  STG.E desc[UR4][R8.64], R13 ;  /* 0x0000000d08007986 */ /* 0x0005e8000c101904 */
[----:B------:R-:W3:Y:S01]  /*1280*/  LDG.E R0, desc[UR4][R4.64] ;  /* 0x0000000404007981 */ /* 0x000ee2000c1e1900 */
[----:B------:R-:W-:-:S04]  /*1290*/  IADD3 R7, PT, PT, R7, 0x1, RZ ;  /* 0x0000000107077810 */ /* 0x000fc80007ffe0ff */
[----:B---3--:R-:W-:-:S13]  /*12a0*/  ISETP.GE.AND P0, PT, R7, R0, PT ;  /* 0x000000000700720c */ /* 0x008fda0003f06270 */
[----:B--2---:R-:W-:Y:S05]  /*12b0*/  @!P0 BRA `(.L_x_129) ;  /* 0xfffffffc00d88947 */ /* 0x004fea000383ffff */
[----:B------:R-:W-:Y:S05]  /*12c0*/  BSYNC.RECONVERGENT B1 ;  /* 0x0000000000017941 */ /* 0x000fea0003800200 */
.L_x_128:
[----:B------:R-:W-:-:S07]  /*12d0*/  MOV R2, R0 ;  /* 0x0000000000027202 */ /* 0x000fce0000000f00 */
.L_x_124:
[----:B------:R-:W-:Y:S05]  /*12e0*/  BSYNC.RECONVERGENT B0 ;  /* 0x0000000000007941 */ /* 0x000fea0003800200 */
.L_x_123:
[----:B------:R-:W-:-:S05]  /*12f0*/  VIADD R3, R3, 0x1 ;  /* 0x0000000103037836 */ /* 0x000fca0000000000 */
[----:B------:R-:W-:-:S13]  /*1300*/  ISETP.NE.AND P0, PT, R3, 0x6, PT ;  /* 0x000000060300780c */ /* 0x000fda0003f05270 */
[----:B------:R-:W-:Y:S05]  /*1310*/  @P0 BRA `(.L_x_130) ;  /* 0xffffffec00680947 */ /* 0x000fea000383ffff */
[----:B------:R-:W-:Y:S05]  /*1320*/  EXIT ;  /* 0x000000000000794d */ /* 0x000fea0003800000 */
        .weak           $__internal_4_$__cuda_sm20_rcp_rn_f32_slowpath
        .type           $__internal_4_$__cuda_sm20_rcp_rn_f32_slowpath,@function
        .size           $__internal_4_$__cuda_sm20_rcp_rn_f32_slowpath,($__internal_5_$__cuda_sm20_sqrt_rn_f32_slowpath - $__internal_4_$__cuda_sm20_rcp_rn_f32_slowpath)
$__internal_4_$__cuda_sm20_rcp_rn_f32_slowpath:
[----:B------:R-:W-:Y:S01]  /*1330*/  SHF.L.U32 R2, R0, 0x1, RZ ;  /* 0x0000000100027819 */ /* 0x000fe200000006ff */
[----:B------:R-:W-:Y:S03]  /*1340*/  BSSY.RECONVERGENT B2, `(.L_x_131) ;  /* 0x0000030000027945 */ /* 0x000fe60003800200 */
[----:B------:R-:W-:-:S04]  /*1350*/  SHF.R.U32.HI R11, RZ, 0x18, R2 ;  /* 0x00000018ff0b7819 */ /* 0x000fc80000011602 */
[----:B------:R-:W-:-:S13]  /*1360*/  ISETP.NE.U32.AND P0, PT, R11, RZ, PT ;  /* 0x000000ff0b00720c */ /* 0x000fda0003f05070 */
[----:B------:R-:W-:Y:S05]  /*1370*/  @P0 BRA `(.L_x_132) ;  /* 0x0000000000280947 */ /* 0x000fea0003800000 */
[----:B------:R-:W-:-:S04]  /*1380*/  SHF.L.U32 R2, R0, 0x1, RZ ;  /* 0x0000000100027819 */ /* 0x000fc800000006ff */
[----:B------:R-:W-:-:S13]  /*1390*/  ISETP.NE.AND P0, PT, R2, RZ, PT ;  /* 0x000000ff0200720c */ /* 0x000fda0003f05270 */
[----:B------:R-:W-:Y:S01]  /*13a0*/  @P0 FFMA R9, R0, 1.84467440737095516160e+19, RZ ;  /* 0x5f80000000090823 */ /* 0x000fe200000000ff */
[----:B------:R-:W-:Y:S08]  /*13b0*/  @!P0 MUFU.RCP R7, R0 ;  /* 0x0000000000078308 */ /* 0x000ff00000001000 */
[----:B------:R-:W0:Y:S02]  /*13c0*/  @P0 MUFU.RCP R2, R9 ;  /* 0x0000000900020308 */ /* 0x000e240000001000 */
[----:B0-----:R-:W-:-:S04]  /*13d0*/  @P0 FFMA R10, R9, R2, -1 ;  /* 0xbf800000090a0423 */ /* 0x001fc80000000002 */
[----:B------:R-:W-:-:S04]  /*13e0*/  @P0 FADD.FTZ R11, -R10, -RZ ;  /* 0x800000ff0a0b0221 */ /* 0x000fc80000010100 */
[----:B------:R-:W-:-:S04]  /*13f0*/  @P0 FFMA R2, R2, R11, R2 ;  /* 0x0000000b02020223 */ /* 0x000fc80000000002 */
[----:B------:R-:W-:Y:S01]  /*1400*/  @P0 FFMA R7, R2, 1.84467440737095516160e+19, RZ ;  /* 0x5f80000002070823 */ /* 0x000fe200000000ff */
[----:B------:R-:W-:Y:S06]  /*1410*/  BRA `(.L_x_133) ;  /* 0x0000000000887947 */ /* 0x000fec0003800000 */
.L_x_132:
[----:B------:R-:W-:-:S04]  /*1420*/  IADD3 R13, PT, PT, R11, -0xfd, RZ ;  /* 0xffffff030b0d7810 */ /* 0x000fc80007ffe0ff */
[----:B------:R-:W-:-:S13]  /*1430*/  ISETP.GT.U32.AND P0, PT, R13, 0x1, PT ;  /* 0x000000010d00780c */ /* 0x000fda0003f04070 */
[----:B------:R-:W-:Y:S05]  /*1440*/  @P0 BRA `(.L_x_134) ;  /* 0x0000000000780947 */ /* 0x000fea0003800000 */
[----:B------:R-:W-:Y:S01]  /*1450*/  LOP3.LUT R2, R0, 0x7fffff, RZ, 0xc0, !PT ;  /* 0x007fffff00027812 */ /* 0x000fe200078ec0ff */
[----:B------:R-:W-:-:S03]  /*1460*/  HFMA2 R12, -RZ, RZ, 0, 1.78813934326171875e-07 ;  /* 0x00000003ff0c7431 */ /* 0x000fc600000001ff */
[----:B------:R-:W-:-:S04]  /*1470*/  LOP3.LUT R2, R2, 0x3f800000, RZ, 0xfc, !PT ;  /* 0x3f80000002027812 */ /* 0x000fc800078efcff */
[----:B------:R-:W0:Y:S01]  /*1480*/  MUFU.RCP R7, R2 ;  /* 0x0000000200077308 */ /* 0x000e220000001000 */
[----:B------:R-:W-:Y:S01]  /*1490*/  SHF.L.U32 R12, R12, R13, RZ ;  /* 0x0000000d0c0c7219 */ /* 0x000fe200000006ff */
[----:B0-----:R-:W-:-:S04]  /*14a0*/  FFMA R9, R2, R7, -1 ;  /* 0xbf80000002097423 */ /* 0x001fc80000000007 */
[----:B------:R-:W-:-:S04]  /*14b0*/  FADD.FTZ R10, -R9, -RZ ;  /* 0x800000ff090a7221 */ /* 0x000fc80000010100 */
[CCC-:B------:R-:W-:Y:S01]  /*14c0*/  FFMA.RM R9, R7.reuse, R10.reuse, R7.reuse ;  /* 0x0000000a07097223 */ /* 0x1c0fe20000004007 */
[----:B------:R-:W-:-:S04]  /*14d0*/  FFMA.RP R10, R7, R10, R7 ;  /* 0x0000000a070a7223 */ /* 0x000fc80000008007 */
[C---:B------:R-:W-:Y:S02]  /*14e0*/  LOP3.LUT R7, R9.reuse, 0x7fffff, RZ, 0xc0, !PT ;  /* 0x007fffff09077812 */ /* 0x040fe400078ec0ff */
[----:B------:R-:W-:Y:S02]  /*14f0*/  FSETP.NEU.FTZ.AND P0, PT, R9, R10, PT ;  /* 0x0000000a0900720b */ /* 0x000fe40003f1d000 */
[----:B------:R-:W-:Y:S02]  /*1500*/  LOP3.LUT R7, R7, 0x800000, RZ, 0xfc, !PT ;  /* 0x0080000007077812 */ /* 0x000fe400078efcff */
[----:B------:R-:W-:Y:S02]  /*1510*/  SEL R9, RZ, 0xffffffff, !P0 ;  /* 0xffffffffff097807 */ /* 0x000fe40004000000 */
[----:B------:R-:W-:Y:S02]  /*1520*/  LOP3.LUT R12, R12, R7, RZ, 0xc0, !PT ;  /* 0x000000070c0c7212 */ /* 0x000fe400078ec0ff */
[----:B------:R-:W-:-:S02]  /*1530*/  IADD3 R2, PT, PT, -R9, RZ, RZ ;  /* 0x000000ff09027210 */ /* 0x000fc40007ffe1ff */
[-C--:B------:R-:W-:Y:S02]  /*1540*/  SHF.R.U32.HI R12, RZ, R13.reuse, R12 ;  /* 0x0000000dff0c7219 */ /* 0x080fe4000001160c */
[----:B------:R-:W-:Y:S02]  /*1550*/  LOP3.LUT P1, RZ, R2, R13, R7, 0xf8, !PT ;  /* 0x0000000d02ff7212 */ /* 0x000fe4000782f807 */
[C---:B------:R-:W-:Y:S02]  /*1560*/  LOP3.LUT P0, RZ, R12.reuse, 0x1, RZ, 0xc0, !PT ;  /* 0x000000010cff7812 */ /* 0x040fe4000780c0ff */
[----:B------:R-:W-:-:S04]  /*1570*/  LOP3.LUT P2, RZ, R12, 0x2, RZ, 0xc0, !PT ;  /* 0x000000020cff7812 */ /* 0x000fc8000784c0ff */
[----:B------:R-:W-:Y:S02]  /*1580*/  PLOP3.LUT P0, PT, P0, P1, P2, 0xe0, 0x0 ;  /* 0x000000000000781c */ /* 0x000fe40000703c20 */
[----:B------:R-:W-:Y:S02]  /*1590*/  LOP3.LUT P1, RZ, R0, 0x7fffff, RZ, 0xc0, !PT ;  /* 0x007fffff00ff7812 */ /* 0x000fe4000782c0ff */
[----:B------:R-:W-:-:S04]  /*15a0*/  SEL R2, RZ, 0x1, !P0 ;  /* 0x00000001ff027807 */ /* 0x000fc80004000000 */
[----:B------:R-:W-:-:S04]  /*15b0*/  IADD3 R2, PT, PT, -R2, RZ, RZ ;  /* 0x000000ff02027210 */ /* 0x000fc80007ffe1ff */
[----:B------:R-:W-:Y:S02]  /*15c0*/  ISETP.GE.AND P0, PT, R2, RZ, PT ;  /* 0x000000ff0200720c */ /* 0x000fe40003f06270 */
[----:B------:R-:W-:-:S04]  /*15d0*/  IADD3 R2, PT, PT, R11, -0xfc, RZ ;  /* 0xffffff040b027810 */ /* 0x000fc80007ffe0ff */
[----:B------:R-:W-:-:S07]  /*15e0*/  SHF.R.U32.HI R7, RZ, R2, R7 ;  /* 0x00000002ff077219 */ /* 0x000fce0000011607 */
[----:B------:R-:W-:-:S05]  /*15f0*/  @!P0 VIADD R7, R7, 0x1 ;  /* 0x0000000107078836 */ /* 0x000fca0000000000 */
[----:B------:R-:W-:-:S04]  /*1600*/  @!P1 SHF.L.U32 R7, R7, 0x1, RZ ;  /* 0x0000000107079819 */ /* 0x000fc800000006ff */
[----:B------:R-:W-:Y:S01]  /*1610*/  LOP3.LUT R7, R7, 0x80000000, R0, 0xf8, !PT ;  /* 0x8000000007077812 */ /* 0x000fe200078ef800 */
[----:B------:R-:W-:Y:S06]  /*1620*/  BRA `(.L_x_133) ;  /* 0x0000000000047947 */ /* 0x000fec0003800000 */
.L_x_134:
[----:B------:R0:W1:Y:S02]  /*1630*/  MUFU.RCP R7, R0 ;  /* 0x0000000000077308 */ /* 0x0000640000001000 */
.L_x_133:
[----:B------:R-:W-:Y:S05]  /*1640*/  BSYNC.RECONVERGENT B2 ;  /* 0x0000000000027941 */ /* 0x000fea0003800200 */
.L_x_131:
[----:B------:R-:W-:-:S04]  /*1650*/  MOV R9, 0x0 ;  /* 0x0000000000097802 */ /* 0x000fc80000000f00 */
[----:B01----:R-:W-:Y:S05]  /*1660*/  RET.REL.NODEC R8 `(_Z15orthogonalize23PfPiii) ;  /* 0xffffffe808647950 */ /* 0x003fea0003c3ffff */
        .weak           $__internal_5_$__cuda_sm20_sqrt_rn_f32_slowpath
        .type           $__internal_5_$__cuda_sm20_sqrt_rn_f32_slowpath,@function
        .size           $__internal_5_$__cuda_sm20_sqrt_rn_f32_slowpath,(.L_x_335 - $__internal_5_$__cuda_sm20_sqrt_rn_f32_slowpath)
$__internal_5_$__cuda_sm20_sqrt_rn_f32_slowpath:
[----:B------:R-:W-:-:S13]  /*1670*/  LOP3.LUT P1, RZ, R0, 0x7fffffff, RZ, 0xc0, !PT ;  /* 0x7fffffff00ff7812 */ /* 0x000fda000782c0ff */
[----:B------:R-:W-:Y:S01]  /*1680*/  @!P1 MOV R7, R0 ;  /* 0x0000000000079202 */ /* 0x000fe20000000f00 */
        /* <DEDUP_REMOVED lines=12> */
[----:B------:R-:W-:Y:S02]  /*1750*/  @!P1 MOV R7, R0 ;  /* 0x0000000000079202 */ /* 0x000fe40000000f00 */
[----:B------:R-:W-:-:S04]  /*1760*/  @P1 FADD.FTZ R10, -R9, -RZ ;  /* 0x800000ff090a1221 */ /* 0x000fc80000010100 */
[----:B------:R-:W-:-:S04]  /*1770*/  @P1 FFMA R10, R9, R10, R8 ;  /* 0x0000000a090a1223 */ /* 0x000fc80000000008 */
[----:B------:R-:W-:-:S04]  /*1780*/  @P1 FFMA R10, R10, R11, R9 ;  /* 0x0000000b0a0a1223 */ /* 0x000fc80000000009 */
[----:B------:R-:W-:-:S07]  /*1790*/  @P1 FMUL.FTZ R7, R10, 2.3283064365386962891e-10 ;  /* 0x2f8000000a071820 */ /* 0x000fce0000410000 */
.L_x_135:
[----:B------:R-:W-:Y:S01]  /*17a0*/  HFMA2 R9, -RZ, RZ, 0, 0 ;  /* 0x00000000ff097431 */ /* 0x000fe200000001ff */
[----:B------:R-:W-:-:S04]  /*17b0*/  MOV R8, R12 ;  /* 0x0000000c00087202 */ /* 0x000fc80000000f00 */
[----:B------:R-:W-:Y:S05]  /*17c0*/  RET.REL.NODEC R8 `(_Z15orthogonalize23PfPiii) ;  /* 0xffffffe8080c7950 */ /* 0x000fea0003c3ffff */
.L_x_136:
        /* <DEDUP_REMOVED lines=11> */
.L_x_335:


//--------------------- .text._Z12geometricDOFPfP6float4S_PiS2_iS_S_ --------------------------
	.section	.text._Z12geometricDOFPfP6float4S_PiS2_iS_S_,"ax",@progbits
	.align	128
        .global         _Z12geometricDOFPfP6float4S_PiS2_iS_S_
        .type           _Z12geometricDOFPfP6float4S_PiS2_iS_S_,@function
        .size           _Z12geometricDOFPfP6float4S_PiS2_iS_S_,(.L_x_338 - _Z12geometricDOFPfP6float4S_PiS2_iS_S_)
        .other          _Z12geometricDOFPfP6float4S_PiS2_iS_S_,@"STO_CUDA_ENTRY STV_DEFAULT"
_Z12geometricDOFPfP6float4S_PiS2_iS_S_:
.text._Z12geometricDOFPfP6float4S_PiS2_iS_S_:
[----:B------:R-:W-:Y:S01]  /*0000*/  LDC R1, c[0x0][0x37c] ;  /* 0x0000df00ff017b82 */ /* 0x000fe20000000800 */
[----:B------:R-:W0:Y:S07]  /*0010*/  S2R R3, SR_TID.X ;  /* 0x0000000000037919 */ /* 0x000e2e0000002100 */
[----:B------:R-:W0:Y:S01]  /*0020*/  S2UR UR6, SR_CTAID.X ;  /* 0x00000000000679c3 */ /* 0x000e220000002500 */
[----:B------:R-:W1:Y:S07]  /*0030*/  LDCU.64 UR4, c[0x0][0x358] ;  /* 0x00006b00ff0477ac */ /* 0x000e6e0008000a00 */
[----:B------:R-:W0:Y:S08]  /*0040*/  LDC R22, c[0x0][0x360] ;  /* 0x0000d800ff167b82 */ /* 0x000e300000000800 */
[----:B------:R-:W2:Y:S01]  /*0050*/  LDC.64 R4, c[0x0][0x3a0] ;  /* 0x0000e800ff047b82 */ /* 0x000ea20000000a00 */
[----:B0-----:R-:W-:-:S04]  /*0060*/  IMAD R22, R22, UR6, R3 ;  /* 0x0000000616167c24 */ /* 0x001fc8000f8e0203 */
[----:B--2---:R-:W-:-:S05]  /*0070*/  IMAD.WIDE R4, R22, 0x4, R4 ;  /* 0x0000000416047825 */ /* 0x004fca00078e0204 */
[----:B-1----:R-:W2:Y:S01]  /*0080*/  LDG.E R0, desc[UR4][R4.64] ;  /* 0x0000000404007981 */ /* 0x002ea2000c1e1900 */
[----:B------:R-:W-:Y:S01]  /*0090*/  BSSY.RECONVERGENT B1, `(.L_x_137) ;  /* 0x0000054000017945 */ /* 0x000fe20003800200 */
[----:B--2---:R-:W-:-:S13]  /*00a0*/  ISETP.GE.AND P0, PT, R0, 0x4, PT ;  /* 0x000000040000780c */ /* 0x004fda0003f06270 */
[----:B------:R-:W-:Y:S05]  /*00b0*/  @!P0 BRA `(.L_x_138) ;  /* 0x0000000400448947 */ /* 0x000fea0003800000 */
[----:B------:R-:W0:Y:S01]  /*00c0*/  LDC.64 R20, c[0x0][0x398] ;  /* 0x0000e600ff147b82 */ /* 0x000e220000000a00 */
[----:B------:R-:W1:Y:S01]  /*00d0*/  LDCU UR6, c[0x0][0x3a8] ;  /* 0x00007500ff0677ac */ /* 0x000e620008000800 */
[----:B------:R-:W-:Y:S01]  /*00e0*/  HFMA2 R2, -RZ, RZ, 0, 0 ;  /* 0x00000000ff027431 */ /* 0x000fe200000001ff */
[----:B------:R-:W-:Y:S05]  /*00f0*/  BSSY.RECONVERGENT B0, `(.L_x_138) ;  /* 0x000004d000007945 */ /* 0x000fea0003800200 */
[----:B------:R-:W2:Y:S08]  /*0100*/  LDC.64 R6, c[0x0][0x390] ;  /* 0x0000e400ff067b82 */ /* 0x000eb00000000a00 */
[----:B------:R-:W3:Y:S01]  /*0110*/  LDC.64 R12, c[0x0][0x3b0] ;  /* 0x0000ec00ff0c7b82 */ /* 0x000ee20000000a00 */
[----:B-1----:R-:W-:-:S07]  /*0120*/  IMAD R23, R22, UR6, RZ ;  /* 0x0000000616177c24 */ /* 0x002fce000f8e02ff */
[----:B------:R-:W1:Y:S01]  /*0130*/  LDC.64 R14, c[0x0][0x3b8] ;  /* 0x0000ee00ff0e7b82 */ /* 0x000e620000000a00 */
[----:B0-----:R-:W-:-:S07]  /*0140*/  IMAD.WIDE R20, R22, 0x4, R20 ;  /* 0x0000000416147825 */ /* 0x001fce00078e0214 */
[----:B------:R-:W0:Y:S08]  /*0150*/  LDC.64 R16, c[0x0][0x380] ;  /* 0x0000e000ff107b82 */ /* 0x000e300000000a00 */
[----:B--2---:R-:W4:Y:S02]  /*0160*/  LDC.64 R18, c[0x0][0x388] ;  /* 0x0000e200ff127b82 */ /* 0x004f240000000a00 */
.L_x_144:
[----:B------:R-:W2:Y:S02]  /*0170*/  LDG.E R3, desc[UR4][R20.64] ;  /* 0x0000000414037981 */ /* 0x000ea4000c1e1900 */
[----:B--2---:R-:W-:-:S04]  /*0180*/  IMAD.IADD R3, R3, 0x1, R2 ;  /* 0x0000000103037824 */ /* 0x004fc800078e0202 */
[----:B------:R-:W-:-:S05]  /*0190*/  IMAD.HI R3, R3, 0x55555556, RZ ;  /* 0x5555555603037827 */ /* 0x000fca00078e02ff */
[----:B------:R-:W-:-:S05]  /*01a0*/  LEA.HI R9, R3, R3, RZ, 0x1 ;  /* 0x0000000303097211 */ /* 0x000fca00078f08ff */
[----:B------:R-:W-:-:S06]  /*01b0*/  IMAD.WIDE R10, R9, 0x4, R6 ;  /* 0x00000004090a7825 */ /* 0x000fcc00078e0206 */
[----:B------:R-:W2:Y:S01]  /*01c0*/  LDG.E R10, desc[UR4][R10.64] ;  /* 0x000000040a0a7981 */ /* 0x000ea2000c1e1900 */
[----:B------:R-:W-:Y:S01]  /*01d0*/  BSSY.RECONVERGENT B2, `(.L_x_139) ;  /* 0x000000e000027945 */ /* 0x000fe20003800200 */
[----:B--2---:R-:W-:Y:S01]  /*01e0*/  IADD3 R0, PT, PT, R10, -0xd000000, RZ ;  /* 0xf30000000a007810 */ /* 0x004fe20007ffe0ff */
[----:B------:R2:W0:Y:S03]  /*01f0*/  MUFU.RSQ R3, R10 ;  /* 0x0000000a00037308 */ /* 0x0004260000001400 */
[----:B------:R-:W-:-:S13]  /*0200*/  ISETP.GT.U32.AND P0, PT, R0, 0x727fffff, PT ;  /* 0x727fffff0000780c */ /* 0x000fda0003f04070 */
[----:B--2---:R-:W-:Y:S05]  /*0210*/  @!P0 BRA `(.L_x_140) ;  /* 0x0000000000148947 */ /* 0x004fea0003800000 */
[----:B------:R-:W-:Y:S01]  /*0220*/  IMAD.MOV.U32 R0, RZ, RZ, R10 ;  /* 0x000000ffff007224 */ /* 0x000fe200078e000a */
[----:B------:R-:W-:-:S07]  /*0230*/  MOV R25, 0x250 ;  /* 0x0000025000197802 */ /* 0x000fce0000000f00 */
[----:B01-34-:R-:W-:Y:S05]  /*0240*/  CALL.REL.NOINC `($__internal_7_$__cuda_sm20_sqrt_rn_f32_slowpath) ;  /* 0x0000001000387944 */ /* 0x01bfea0003c00000 */
[----:B------:R-:W-:Y:S01]  /*0250*/  MOV R11, R3 ;  /* 0x00000003000b7202 */ /* 0x000fe20000000f00 */
[----:B------:R-:W-:Y:S06]  /*0260*/  BRA `(.L_x_141) ;  /* 0x0000000000107947 */ /* 0x000fec0003800000 */
.L_x_140:
[----:B0-----:R-:W-:Y:S01]  /*0270*/  FMUL.FTZ R11, R10, R3 ;  /* 0x000000030a0b7220 */ /* 0x001fe20000410000 */
[----:B------:R-:W-:-:S03]  /*0280*/  FMUL.FTZ R3, R3, 0.5 ;  /* 0x3f00000003037820 */ /* 0x000fc60000410000 */
[----:B------:R-:W-:-:S04]  /*0290*/  FFMA R0, -R11, R11, R10 ;  /* 0x0000000b0b007223 */ /* 0x000fc8000000010a */
[----:B------:R-:W-:-:S07]  /*02a0*/  FFMA R11, R0, R3, R11 ;  /* 0x00000003000b7223 */ /* 0x000fce000000000b */
.L_x_141:
[----:B------:R-:W-:Y:S05]  /*02b0*/  BSYNC.RECONVERGENT B2 ;  /* 0x0000000000027941 */ /* 0x000fea0003800200 */
.L_x_139:
[----:B---3--:R-:W-:-:S06]  /*02c0*/  IMAD.WIDE R24, R9, 0x4, R12 ;  /* 0x0000000409187825 */ /* 0x008fcc00078e020c */
[----:B------:R-:W2:Y:S01]  /*02d0*/  LDG.E R24, desc[UR4][R24.64] ;  /* 0x0000000418187981 */ /* 0x000ea2000c1e1900 */
[----:B------:R-:W-:Y:S01]  /*02e0*/  BSSY.RECONVERGENT B2, `(.L_x_142) ;  /* 0x000000d000027945 */ /* 0x000fe20003800200 */
[----:B--2---:R-:W0:Y:S08]  /*02f0*/  MUFU.RCP R3, R24 ;  /* 0x0000001800037308 */ /* 0x004e300000001000 */
[----:B------:R-:W2:Y:S01]  /*0300*/  FCHK P0, R11, R24 ;  /* 0x000000180b007302 */ /* 0x000ea20000000000 */
[----:B0-----:R-:W-:-:S04]  /*0310*/  FFMA R0, -R24, R3, 1 ;  /* 0x3f80000018007423 */ /* 0x001fc80000000103 */
[----:B------:R-:W-:-:S04]  /*0320*/  FFMA R0, R3, R0, R3 ;  /* 0x0000000003007223 */ /* 0x000fc80000000003 */
[----:B------:R-:W-:-:S04]  /*0330*/  FFMA R3, R0, R11, RZ ;  /* 0x0000000b00037223 */ /* 0x000fc800000000ff */
[----:B------:R-:W-:-:S04]  /*0340*/  FFMA R8, -R24, R3, R11 ;  /* 0x0000000318087223 */ /* 0x000fc8000000010b */
[----:B------:R-:W-:Y:S01]  /*0350*/  FFMA R3, R0, R8, R3 ;  /* 0x0000000800037223 */ /* 0x000fe20000000003 */
[----:B--2---:R-:W-:Y:S06]  /*0360*/  @!P0 BRA `(.L_x_143) ;  /* 0x0000000000108947 */ /* 0x004fec0003800000 */
[----:B------:R-:W-:Y:S01]  /*0370*/  IMAD.MOV.U32 R0, RZ, RZ, R11 ;  /* 0x000000ffff007224 */ /* 0x000fe200078e000b */
[----:B------:R-:W-:-:S07]  /*0380*/  MOV R8, 0x3a0 ;  /* 0x000003a000087802 */ /* 0x000fce0000000f00 */
[----:B-1--4-:R-:W-:Y:S05]  /*0390*/  CALL.REL.NOINC `($__internal_8_$__cuda_sm3x_div_rn_noftz_f32_slowpath) ;  /* 0x00000010003c7944 */ /* 0x012fea0003c00000 */
[----:B------:R-:W-:-:S07]  /*03a0*/  MOV R3, R0 ;  /* 0x0000000000037202 */ /* 0x000fce0000000f00 */
.L_x_143:
[----:B------:R-:W-:Y:S05]  /*03b0*/  BSYNC.RECONVERGENT B2 ;  /* 0x0000000000027941 */ /* 0x000fea0003800200 */
.L_x_142:
[----:B------:R-:W-:Y:S02]  /*03c0*/  IMAD.IADD R25, R23, 0x1, R2 ;  /* 0x0000000117197824 */ /* 0x000fe400078e0202 */
[----:B------:R-:W-:Y:S02]  /*03d0*/  IMAD R27, R9, 0x3, RZ ;  /* 0x00000003091b7824 */ /* 0x000fe400078e02ff */
[----:B------:R-:W-:Y:S02]  /*03e0*/  IMAD R25, R25, 0x6, RZ ;  /* 0x0000000619197824 */ /* 0x000fe400078e02ff */
[----:B----4-:R-:W-:-:S04]  /*03f0*/  IMAD.WIDE R8, R9, 0x10, R18 ;  /* 0x0000001009087825 */ /* 0x010fc800078e0212 */
[----:B------:R-:W-:-:S04]  /*0400*/  IMAD.WIDE R24, R25, 0x4, R16 ;  /* 0x0000000419187825 */ /* 0x000fc800078e0210 */
[----:B-1----:R-:W-:Y:S01]  /*0410*/  IMAD.WIDE R26, R27, 0x4, R14 ;  /* 0x000000041b1a7825 */ /* 0x002fe200078e020e */
[----:B------:R-:W-:Y:S04]  /*0420*/  STG.E desc[UR4][R24.64], R3 ;  /* 0x0000000318007986 */ /* 0x000fe8000c101904 */
[----:B------:R-:W-:Y:S04]  /*0430*/  STG.E desc[UR4][R24.64+0x1c], R3 ;  /* 0x00001c0318007986 */ /* 0x000fe8000c101904 */
[----:B------:R0:W-:Y:S04]  /*0440*/  STG.E desc[UR4][R24.64+0x38], R3 ;  /* 0x0000380318007986 */ /* 0x0001e8000c101904 */
[----:B------:R-:W2:Y:S04]  /*0450*/  LDG.E.128 R8, desc[UR4][R8.64] ;  /* 0x0000000408087981 */ /* 0x000ea8000c1e1d00 */
[----:B------:R-:W3:Y:S04]  /*0460*/  LDG.E R28, desc[UR4][R26.64+0x4] ;  /* 0x000004041a1c7981 */ /* 0x000ee8000c1e1900 */
[----:B------:R-:W4:Y:S04]  /*0470*/  LDG.E R29, desc[UR4][R26.64] ;  /* 0x000000041a1d7981 */ /* 0x000f28000c1e1900 */
[----:B--2---:R-:W2:Y:S01]  /*0480*/  LDG.E R11, desc[UR4][R26.64+0x8] ;  /* 0x000008041a0b7981 */ /* 0x004ea2000c1e1900 */
[----:B---3--:R-:W-:Y:S01]  /*0490*/  FADD R28, R9, -R28 ;  /* 0x8000001c091c7221 */ /* 0x008fe20000000000 */
[----:B----4-:R-:W-:-:S03]  /*04a0*/  FADD R0, R8, -R29 ;  /* 0x8000001d08007221 */ /* 0x010fc60000000000 */
[CC--:B------:R-:W-:Y:S01]  /*04b0*/  FMUL R29, R28.reuse, -R3.reuse ;  /* 0x800000031c1d7220 */ /* 0x0c0fe20000400000 */
[----:B------:R-:W-:-:S04]  /*04c0*/  FMUL R28, R28, R3 ;  /* 0x000000031c1c7220 */ /* 0x000fc80000400000 */
[----:B------:R1:W-:Y:S04]  /*04d0*/  STG.E desc[UR4][R24.64+0x3c], R29 ;  /* 0x00003c1d18007986 */ /* 0x0003e8000c101904 */
[----:B------:R1:W-:Y:S01]  /*04e0*/  STG.E desc[UR4][R24.64+0x14], R28 ;  /* 0x0000141c18007986 */ /* 0x0003e2000c101904 */
[----:B--2---:R-:W-:-:S04]  /*04f0*/  FADD R10, R10, -R11 ;  /* 0x8000000b0a0a7221 */ /* 0x004fc80000000000 */
[CC--:B------:R-:W-:Y:S01]  /*0500*/  FMUL R11, R10.reuse, R3.reuse ;  /* 0x000000030a0b7220 */ /* 0x0c0fe20000400000 */
[-C--:B------:R-:W-:Y:S01]  /*0510*/  FMUL R10, R10, -R3.reuse ;  /* 0x800000030a0a7220 */ /* 0x080fe20000400000 */
[----:B0-----:R-:W-:-:S03]  /*0520*/  FMUL R3, R0, -R3 ;  /* 0x8000000300037220 */ /* 0x001fc60000400000 */
[----:B------:R1:W-:Y:S04]  /*0530*/  STG.E desc[UR4][R24.64+0x24], R11 ;  /* 0x0000240b18007986 */ /* 0x0003e8000c101904 */
[----:B------:R1:W-:Y:S04]  /*0540*/  STG.E desc[UR4][R24.64+0x10], R10 ;  /* 0x0000100a18007986 */ /* 0x0003e8000c101904 */
[----:B------:R1:W-:Y:S04]  /*0550*/  STG.E desc[UR4][R24.64+0x40], R3 ;  /* 0x0000400318007986 */ /* 0x0003e8000c101904 */
[----:B------:R1:W-:Y:S04]  /*0560*/  STG.E desc[UR4][R24.64+0x2c], R3 ;  /* 0x00002c0318007986 */ /* 0x0003e8000c101904 */
[----:B------:R-:W2:Y:S01]  /*0570*/  LDG.E R0, desc[UR4][R4.64] ;  /* 0x0000000404007981 */ /* 0x000ea2000c1e1900 */
[----:B------:R-:W-:Y:S01]  /*0580*/  IADD3 R2, PT, PT, R2, 0x3, RZ ;  /* 0x0000000302027810 */ /* 0x000fe20007ffe0ff */
[----:B--2---:R-:W-:-:S05]  /*0590*/  VIADD R9, R0, 0xfffffffd ;  /* 0xfffffffd00097836 */ /* 0x004fca0000000000 */
[----:B------:R-:W-:-:S13]  /*05a0*/  ISETP.GE.AND P0, PT, R2, R9, PT ;  /* 0x000000090200720c */ /* 0x000fda0003f06270 */
[----:B-1----:R-:W-:Y:S05]  /*05b0*/  @!P0 BRA `(.L_x_144) ;  /* 0xfffffff800ec8947 */ /* 0x002fea000383ffff */
[----:B------:R-:W-:Y:S05]  /*05c0*/  BSYNC.RECONVERGENT B0 ;  /* 0x0000000000007941 */ /* 0x000fea0003800200 */
.L_x_138:
[----:B------:R-:W-:Y:S05]  /*05d0*/  BSYNC.RECONVERGENT B1 ;  /* 0x0000000000017941 */ /* 0x000fea0003800200 */
.L_x_137:
[----:B------:R-:W-:Y:S01]  /*05e0*/  ISETP.GE.AND P0, PT, R0, 0x1, PT ;  /* 0x000000010000780c */ /* 0x000fe20003f06270 */
[----:B------:R-:W-:Y:S01]  /*05f0*/  BSSY.RECONVERGENT B0, `(.L_x_145) ;  /* 0x0000073000007945 */ /* 0x000fe20003800200 */
[----:B------:R-:W-:-:S11]  /*0600*/  HFMA2 R8, -RZ, RZ, 0, 0 ;  /* 0x00000000ff087431 */ /* 0x000fd600000001ff */
[----:B------:R-:W-:Y:S05]  /*0610*/  @!P0 BRA `(.L_x_146) ;  /* 0x0000000400c08947 */ /* 0x000fea0003800000 */
[----:B------:R-:W0:Y:S01]  /*0620*/  LDCU UR6, c[0x0][0x3a8] ;  /* 0x00007500ff0677ac */ /* 0x000e220008000800 */
[C---:B------:R-:W-:Y:S01]  /*0630*/  ISETP.GE.U32.AND P2, PT, R0.reuse, 0x10, PT ;  /* 0x000000100000780c */ /* 0x040fe20003f46070 */
[----:B------:R-:W-:Y:S01]  /*0640*/  BSSY.RECONVERGENT B1, `(.L_x_147) ;  /* 0x0000031000017945 */ /* 0x000fe20003800200 */
[----:B------:R-:W-:Y:S01]  /*0650*/  LOP3.LUT R25, R0, 0xf, RZ, 0xc0, !PT ;  /* 0x0000000f00197812 */ /* 0x000fe200078ec0ff */
[----:B------:R-:W-:Y:S01]  /*0660*/  IMAD.MOV.U32 R8, RZ, RZ, RZ ;  /* 0x000000ffff087224 */ /* 0x000fe200078e00ff */
[----:B------:R-:W-:Y:S02]  /*0670*/  MOV R6, RZ ;  /* 0x000000ff00067202 */ /* 0x000fe40000000f00 */
[----:B------:R-:W-:Y:S01]  /*0680*/  ISETP.NE.AND P1, PT, R25, RZ, PT ;  /* 0x000000ff1900720c */ /* 0x000fe20003f25270 */
[----:B0-----:R-:W-:-:S06]  /*0690*/  IMAD R7, R22, UR6, RZ ;  /* 0x0000000616077c24 */ /* 0x001fcc000f8e02ff */
[----:B------:R-:W-:Y:S06]  /*06a0*/  @!P2 BRA `(.L_x_148) ;  /* 0x0000000000a8a947 */ /* 0x000fec0003800000 */
[----:B------:R-:W-:Y:S01]  /*06b0*/  LOP3.LUT R6, R0, 0x7ffffff0, RZ, 0xc0, !PT ;  /* 0x7ffffff000067812 */ /* 0x000fe200078ec0ff */
[----:B------:R-:W-:Y:S02]  /*06c0*/  IMAD R9, R7, 0x6, RZ ;  /* 0x0000000607097824 */ /* 0x000fe400078e02ff */
[----:B------:R-:W-:Y:S01]  /*06d0*/  IMAD.MOV.U32 R8, RZ, RZ, RZ ;  /* 0x000000ffff087224 */ /* 0x000fe200078e00ff */
[----:B------:R-:W-:-:S07]  /*06e0*/  IADD3 R24, PT, PT, -R6, RZ, RZ ;  /* 0x000000ff06187210 */ /* 0x000fce0007ffe1ff */
.L_x_149:
[----:B------:R-:W0:Y:S02]  /*06f0*/  LDC.64 R2, c[0x0][0x380] ;  /* 0x0000e000ff027b82 */ /* 0x000e240000000a00 */
        /* <DEDUP_REMOVED lines=18> */
[----:B---3--:R-:W-:Y:S01]  /*0820*/  FFMA R26, R27, R27, R26 ;  /* 0x0000001b1b1a7223 */ /* 0x008fe2000000001a */
[----:B------:R-:W-:Y:S01]  /*0830*/  VIADD R24, R24, 0x10 ;  /* 0x0000001018187836 */ /* 0x000fe20000000000 */
[----:B------:R-:W-:Y:S02]  /*0840*/  IADD3 R9, PT, PT, R9, 0x60, RZ ;  /* 0x0000006009097810 */ /* 0x000fe40007ffe0ff */
[----:B----4-:R-:W-:Y:S02]  /*0850*/  FFMA R21, R21, R21, R26 ;  /* 0x0000001515157223 */ /* 0x010fe4000000001a */
[----:B------:R-:W-:-:S02]  /*0860*/  ISETP.NE.AND P2, PT, R24, RZ, PT ;  /* 0x000000ff1800720c */ /* 0x000fc40003f45270 */
        /* <DEDUP_REMOVED lines=11> */
[----:B--2---:R-:W-:-:S04]  /*0920*/  FFMA R8, R8, R8, R11 ;  /* 0x0000000808087223 */ /* 0x004fc8000000000b */
[----:B------:R-:W-:Y:S01]  /*0930*/  FFMA R8, R23, R23, R8 ;  /* 0x0000001717087223 */ /* 0x000fe20000000008 */
[----:B------:R-:W-:Y:S06]  /*0940*/  @P2 BRA `(.L_x_149) ;  /* 0xfffffffc00682947 */ /* 0x000fec000383ffff */
.L_x_148:
[----:B------:R-:W-:Y:S05]  /*0950*/  BSYNC.RECONVERGENT B1 ;  /* 0x0000000000017941 */ /* 0x000fea0003800200 */
.L_x_147:
[----:B------:R-:W-:Y:S05]  /*0960*/  @!P1 BRA `(.L_x_146) ;  /* 0x0000000000ec9947 */ /* 0x000fea0003800000 */
[----:B------:R-:W-:Y:S01]  /*0970*/  ISETP.GE.U32.AND P1, PT, R25, 0x8, PT ;  /* 0x000000081900780c */ /* 0x000fe20003f26070 */
[----:B------:R-:W-:Y:S01]  /*0980*/  BSSY.RECONVERGENT B1, `(.L_x_150) ;  /* 0x0000019000017945 */ /* 0x000fe20003800200 */
[----:B------:R-:W-:-:S04]  /*0990*/  LOP3.LUT R10, R0, 0x7, RZ, 0xc0, !PT ;  /* 0x00000007000a7812 */ /* 0x000fc800078ec0ff */
[----:B------:R-:W-:-:S07]  /*09a0*/  ISETP.NE.AND P2, PT, R10, RZ, PT ;  /* 0x000000ff0a00720c */ /* 0x000fce0003f45270 */
[----:B------:R-:W-:Y:S06]  /*09b0*/  @!P1 BRA `(.L_x_151) ;  /* 0x0000000000549947 */ /* 0x000fec0003800000 */
[----:B------:R-:W0:Y:S01]  /*09c0*/  LDC.64 R2, c[0x0][0x380] ;  /* 0x0000e000ff027b82 */ /* 0x000e220000000a00 */
[----:B------:R-:W-:-:S04]  /*09d0*/  IMAD.IADD R9, R7, 0x1, R6 ;  /* 0x0000000107097824 */ /* 0x000fc800078e0206 */
[----:B------:R-:W-:-:S04]  /*09e0*/  IMAD R9, R9, 0x6, RZ ;  /* 0x0000000609097824 */ /* 0x000fc800078e02ff */
        /* <DEDUP_REMOVED lines=18> */
.L_x_151:
[----:B------:R-:W-:Y:S05]  /*0b10*/  BSYNC.RECONVERGENT B1 ;  /* 0x0000000000017941 */ /* 0x000fea0003800200 */
.L_x_150:
        /* <DEDUP_REMOVED lines=19> */
.L_x_153:
[----:B------:R-:W-:Y:S05]  /*0c50*/  BSYNC.RECONVERGENT B1 ;  /* 0x0000000000017941 */ /* 0x000fea0003800200 */
.L_x_152:
[----:B------:R-:W-:Y:S05]  /*0c60*/  @!P2 BRA `(.L_x_146) ;  /* 0x00000000002ca947 */ /* 0x000fea0003800000 */
[----:B------:R-:W0:Y:S01]  /*0c70*/  LDC.64 R10, c[0x0][0x380] ;  /* 0x0000e000ff0a7b82 */ /* 0x000e220000000a00 */
[----:B------:R-:W-:Y:S01]  /*0c80*/  IMAD.IADD R6, R7, 0x1, R6 ;  /* 0x0000000107067824 */ /* 0x000fe200078e0206 */
[----:B------:R-:W-:-:S03]  /*0c90*/  IADD3 R0, PT, PT, -R0, RZ, RZ ;  /* 0x000000ff00007210 */ /* 0x000fc60007ffe1ff */
[----:B------:R-:W-:-:S07]  /*0ca0*/  IMAD R7, R6, 0x6, RZ ;  /* 0x0000000606077824 */ /* 0x000fce00078e02ff */
.L_x_154:
[----:B0-----:R-:W-:-:S06]  /*0cb0*/  IMAD.WIDE R2, R7, 0x4, R10 ;  /* 0x0000000407027825 */ /* 0x001fcc00078e020a */
[----:B------:R-:W2:Y:S01]  /*0cc0*/  LDG.E R3, desc[UR4][R2.64+0xc] ;  /* 0x00000c0402037981 */ /* 0x000ea2000c1e1900 */
[----:B------:R-:W-:Y:S01]  /*0cd0*/  VIADD R0, R0, 0x1 ;  /* 0x0000000100007836 */ /* 0x000fe20000000000 */
[----:B------:R-:W-:-:S04]  /*0ce0*/  IADD3 R7, PT, PT, R7, 0x6, RZ ;  /* 0x0000000607077810 */ /* 0x000fc80007ffe0ff */
[----:B------:R-:W-:Y:S01]  /*0cf0*/  ISETP.NE.AND P1, PT, R0, RZ, PT ;  /* 0x000000ff0000720c */ /* 0x000fe20003f25270 */
[----:B--2---:R-:W-:-:S12]  /*0d00*/  FFMA R8, R3, R3, R8 ;  /* 0x0000000303087223 */ /* 0x004fd80000000008 */
[----:B------:R-:W-:Y:S05]  /*0d10*/  @P1 BRA `(.L_x_154) ;  /* 0xfffffffc00e41947 */ /* 0x000fea000383ffff */
.L_x_146:
[----:B------:R-:W-:Y:S05]  /*0d20*/  BSYNC.RECONVERGENT B0 ;  /* 0x0000000000007941 */ /* 0x000fea0003800200 */
.L_x_145:
[----:B------:R-:W-:Y:S01]  /*0d30*/  VIADD R0, R8, 0xf3000000 ;  /* 0xf300000008007836 */ /* 0x000fe20000000000 */
[----:B------:R0:W1:Y:S01]  /*0d40*/  MUFU.RSQ R7, R8 ;  /* 0x0000000800077308 */ /* 0x0000620000001400 */
[----:B------:R-:W-:Y:S03]  /*0d50*/  BSSY.RECONVERGENT B0, `(.L_x_155) ;  /* 0x000000c000007945 */ /* 0x000fe60003800200 */
[----:B------:R-:W-:-:S13]  /*0d60*/  ISETP.GT.U32.AND P1, PT, R0, 0x727fffff, PT ;  /* 0x727fffff0000780c */ /* 0x000fda0003f24070 */
[----:B01----:R-:W-:Y:S05]  /*0d70*/  @!P1 BRA `(.L_x_156) ;  /* 0x0000000000149947 */ /* 0x003fea0003800000 */
[----:B------:R-:W-:Y:S02]  /*0d80*/  MOV R0, R8 ;  /* 0x0000000800007202 */ /* 0x000fe40000000f00 */
[----:B------:R-:W-:-:S07]  /*0d90*/  MOV R25, 0xdb0 ;  /* 0x00000db000197802 */ /* 0x000fce0000000f00 */
[----:B------:R-:W-:Y:S05]  /*0da0*/  CALL.REL.NOINC `($__internal_7_$__cuda_sm20_sqrt_rn_f32_slowpath) ;  /* 0x0000000400607944 */ /* 0x000fea0003c00000 */
[----:B------:R-:W-:Y:S01]  /*0db0*/  IMAD.MOV.U32 R0, RZ, RZ, R3 ;  /* 0x000000ffff007224 */ /* 0x000fe200078e0003 */
[----:B------:R-:W-:Y:S06]  /*0dc0*/  BRA `(.L_x_157) ;  /* 0x0000000000107947 */ /* 0x000fec0003800000 */
.L_x_156:
[C---:B------:R-:W-:Y:S01]  /*0dd0*/  FMUL.FTZ R3, R7.reuse, R8 ;  /* 0x0000000807037220 */ /* 0x040fe20000410000 */
[----:B------:R-:W-:-:S03]  /*0de0*/  FMUL.FTZ R2, R7, 0.5 ;  /* 0x3f00000007027820 */ /* 0x000fc60000410000 */
[----:B------:R-:W-:-:S04]  /*0df0*/  FFMA R0, -R3, R3, R8 ;  /* 0x0000000303007223 */ /* 0x000fc80000000108 */
[----:B------:R-:W-:-:S07]  /*0e00*/  FFMA R0, R0, R2, R3 ;  /* 0x0000000200007223 */ /* 0x000fce0000000003 */
.L_x_157:
[----:B------:R-:W-:Y:S05]  /*0e10*/  BSYNC.RECONVERGENT B0 ;  /* 0x0000000000007941 */ /* 0x000fea0003800200 */
.L_x_155:
[----:B------:R-:W-:Y:S05]  /*0e20*/  @!P0 EXIT ;  /* 0x000000000000894d */ /* 0x000fea0003800000 */
[----:B------:R-:W-:Y:S01]  /*0e30*/  IADD3 R2, PT, PT, R0, 0x1800000, RZ ;  /* 0x0180000000027810 */ /* 0x000fe20007ffe0ff */
[----:B------:R-:W-:Y:S03]  /*0e40*/  BSSY.RECONVERGENT B0, `(.L_x_158) ;  /* 0x000000c000007945 */ /* 0x000fe60003800200 */
[----:B------:R-:W-:-:S04]  /*0e50*/  LOP3.LUT R2, R2, 0x7f800000, RZ, 0xc0, !PT ;  /* 0x7f80000002027812 */ /* 0x000fc800078ec0ff */
[----:B------:R-:W-:-:S13]  /*0e60*/  ISETP.GT.U32.AND P0, PT, R2, 0x1ffffff, PT ;  /* 0x01ffffff0200780c */ /* 0x000fda0003f04070 */
[----:B------:R-:W-:Y:S05]  /*0e70*/  @P0 BRA `(.L_x_159) ;  /* 0x0000000000100947 */ /* 0x000fea0003800000 */
[----:B------:R-:W-:-:S07]  /*0e80*/  MOV R6, 0xea0 ;  /* 0x00000ea000067802 */ /* 0x000fce0000000f00 */
[----:B------:R-:W-:Y:S05]  /*0e90*/  CALL.REL.NOINC `($__internal_6_$__cuda_sm20_rcp_rn_f32_slowpath) ;  /* 0x0000000000547944 */ /* 0x000fea0003c00000 */
[----:B------:R-:W-:Y:S01]  /*0ea0*/  IMAD.MOV.U32 R8, RZ, RZ, R3 ;  /* 0x000000ffff087224 */ /* 0x000fe200078e0003 */
[----:B------:R-:W-:Y:S06]  /*0eb0*/  BRA `(.L_x_160) ;  /* 0x0000000000107947 */ /* 0x000fec0003800000 */
.L_x_159:
[----:B------:R-:W0:Y:S02]  /*0ec0*/  MUFU.RCP R3, R0 ;  /* 0x0000000000037308 */ /* 0x000e240000001000 */
[----:B0-----:R-:W-:-:S04]  /*0ed0*/  FFMA R2, R3, R0, -1 ;  /* 0xbf80000003027423 */ /* 0x001fc80000000000 */
[----:B------:R-:W-:-:S04]  /*0ee0*/  FADD.FTZ R2, -R2, -RZ ;  /* 0x800000ff02027221 */ /* 0x000fc80000010100 */
[----:B------:R-:W-:-:S07]  /*0ef0*/  FFMA R8, R3, R2, R3 ;  /* 0x0000000203087223 */ /* 0x000fce0000000003 */
.L_x_160:
[----:B------:R-:W-:Y:S05]  /*0f00*/  BSYNC.RECONVERGENT B0 ;  /* 0x0000000000007941 */ /* 0x000fea0003800200 */
.L_x_158:
[----:B------:R-:W0:Y:S01]  /*0f10*/  LDC.64 R6, c[0x0][0x380] ;  /* 0x0000e000ff067b82 */ /* 0x000e220000000a00 */
[----:B------:R-:W-:Y:S01]  /*0f20*/  HFMA2 R9, -RZ, RZ, 0, 0 ;  /* 0x00000000ff097431 */ /* 0x000fe200000001ff */
[----:B------:R-:W1:Y:S06]  /*0f30*/  LDCU UR6, c[0x0][0x3a8] ;  /* 0x00007500ff0677ac */ /* 0x000e6c0008000800 */
.L_x_161:
[----:B-1----:R-:W-:-:S04]  /*0f40*/  IMAD R0, R22, UR6, R9 ;  /* 0x0000000616007c24 */ /* 0x002fc8000f8e0209 */
[----:B------:R-:W-:-:S04]  /*0f50*/  IMAD R3, R0, 0x6, RZ ;  /* 0x0000000600037824 */ /* 0x000fc800078e02ff */
[----:B0-----:R-:W-:-:S05]  /*0f60*/  IMAD.WIDE R2, R3, 0x4, R6 ;  /* 0x0000000403027825 */ /* 0x001fca00078e0206 */
[----:B------:R-:W2:Y:S02]  /*0f70*/  LDG.E R11, desc[UR4][R2.64+0xc] ;  /* 0x00000c04020b7981 */ /* 0x000ea4000c1e1900 */
[----:B--2---:R-:W-:-:S05]  /*0f80*/  FMUL R11, R11, R8 ;  /* 0x000000080b0b7220 */ /* 0x004fca0000400000 */
[----:B------:R2:W-:Y:S04]  /*0f90*/  STG.E desc[UR4][R2.64+0xc], R11 ;  /* 0x00000c0b02007986 */ /* 0x0005e8000c101904 */
[----:B------:R-:W3:Y:S01]  /*0fa0*/  LDG.E R0, desc[UR4][R4.64] ;  /* 0x0000000404007981 */ /* 0x000ee2000c1e1900 */
[----:B------:R-:W-:-:S05]  /*0fb0*/  VIADD R9, R9, 0x1 ;  /* 0x0000000109097836 */ /* 0x000fca0000000000 */
[----:B---3--:R-:W-:-:S13]  /*0fc0*/  ISETP.GE.AND P0, PT, R9, R0, PT ;  /* 0x000000000900720c */ /* 0x008fda0003f06270 */
[----:B--2---:R-:W-:Y:S05]  /*0fd0*/  @!P0 BRA `(.L_x_161) ;  /* 0xfffffffc00d88947 */ /* 0x004fea000383ffff */
[----:B------:R-:W-:Y:S05]  /*0fe0*/  EXIT ;  /* 0x000000000000794d */ /* 0x000fea0003800000 */
        .weak           $__internal_6_$__cuda_sm20_rcp_rn_f32_slowpath
        .type           $__internal_6_$__cuda_sm20_rcp_rn_f32_slowpath,@function
        .size           $__internal_6_$__cuda_sm20_rcp_rn_f32_slowpath,($__internal_7_$__cuda_sm20_sqrt_rn_f32_slowpath - $__internal_6_$__cuda_sm20_rcp_rn_f32_slowpath)
$__internal_6_$__cuda_sm20_rcp_rn_f32_slowpath:
[----:B------:R-:W-:Y:S01]  /*0ff0*/  SHF.L.U32 R2, R0, 0x1, RZ ;  /* 0x0000000100027819 */ /* 0x000fe200000006ff */
[----:B------:R-:W-:Y:S03]  /*1000*/  BSSY.RECONVERGENT B1, `(.L_x_162) ;  /* 0x0000030000017945 */ /* 0x000fe60003800200 */
[----:B------:R-:W-:-:S04]  /*1010*/  SHF.R.U32.HI R9, RZ, 0x18, R2 ;  /* 0x00000018ff097819 */ /* 0x000fc80000011602 */
[----:B------:R-:W-:-:S13]  /*1020*/  ISETP.NE.U32.AND P0, PT, R9, RZ, PT ;  /* 0x000000ff0900720c */ /* 0x000fda0003f05070 */
[----:B------:R-:W-:Y:S05]  /*1030*/  @P0 BRA `(.L_x_163) ;  /* 0x0000000000280947 */ /* 0x000fea0003800000 */
[----:B------:R-:W-:-:S05]  /*1040*/  IMAD.SHL.U32 R2, R0, 0x2, RZ ;  /* 0x0000000200027824 */ /* 0x000fca00078e00ff */
        /* <DEDUP_REMOVED lines=9> */
.L_x_163:
[----:B------:R-:W-:-:S04]  /*10e0*/  IADD3 R11, PT, PT, R9, -0xfd, RZ ;  /* 0xffffff03090b7810 */ /* 0x000fc80007ffe0ff */
[----:B------:R-:W-:-:S13]  /*10f0*/  ISETP.GT.U32.AND P0, PT, R11, 0x1, PT ;  /* 0x000000010b00780c */ /* 0x000fda0003f04070 */
[----:B------:R-:W-:Y:S05]  /*1100*/  @P0 BRA `(.L_x_165) ;  /* 0x0000000000780947 */ /* 0x000fea0003800000 */
[----:B------:R-:W-:Y:S01]  /*1110*/  LOP3.LUT R2, R0, 0x7fffff, RZ, 0xc0, !PT ;  /* 0x007fffff00027812 */ /* 0x000fe200078ec0ff */
[----:B------:R-:W-:-:S03]  /*1120*/  IMAD.MOV.U32 R10, RZ, RZ, 0x3 ;  /* 0x00000003ff0a7424 */ /* 0x000fc600078e00ff */
[----:B------:R-:W-:Y:S02]  /*1130*/  LOP3.LUT R2, R2, 0x3f800000, RZ, 0xfc, !PT ;  /* 0x3f80000002027812 */ /* 0x000fe400078efcff */
[----:B------:R-:W-:Y:S02]  /*1140*/  SHF.L.U32 R10, R10, R11, RZ ;  /* 0x0000000b0a0a7219 */ /* 0x000fe400000006ff */
[----:B------:R-:W0:Y:S02]  /*1150*/  MUFU.RCP R3, R2 ;  /* 0x0000000200037308 */ /* 0x000e240000001000 */
        /* <DEDUP_REMOVED lines=18> */
[----:B------:R-:W-:Y:S01]  /*1280*/  ISETP.GE.AND P0, PT, R2, RZ, PT ;  /* 0x000000ff0200720c */ /* 0x000fe20003f06270 */
[----:B------:R-:W-:-:S05]  /*1290*/  VIADD R2, R9, 0xffffff04 ;  /* 0xffffff0409027836 */ /* 0x000fca0000000000 */
[----:B------:R-:W-:-:S07]  /*12a0*/  SHF.R.U32.HI R3, RZ, R2, R3 ;  /* 0x00000002ff037219 */ /* 0x000fce0000011603 */
[----:B------:R-:W-:-:S04]  /*12b0*/  @!P0 IADD3 R3, PT, PT, R3, 0x1, RZ ;  /* 0x0000000103038810 */ /* 0x000fc80007ffe0ff */
[----:B------:R-:W-:-:S04]  /*12c0*/  @!P1 SHF.L.U32 R3, R3, 0x1, RZ ;  /* 0x0000000103039819 */ /* 0x000fc800000006ff */
[----:B------:R-:W-:Y:S01]  /*12d0*/  LOP3.LUT R3, R3, 0x80000000, R0, 0xf8, !PT ;  /* 0x8000000003037812 */ /* 0x000fe200078ef800 */
[----:B------:R-:W-:Y:S06]  /*12e0*/  BRA `(.L_x_164) ;  /* 0x0000000000047947 */ /* 0x000fec0003800000 */
.L_x_165:
[----:B------:R0:W1:Y:S02]  /*12f0*/  MUFU.RCP R3, R0 ;  /* 0x0000000000037308 */ /* 0x0000640000001000 */
.L_x_164:
[----:B------:R-:W-:Y:S05]  /*1300*/  BSYNC.RECONVERGENT B1 ;  /* 0x0000000000017941 */ /* 0x000fea0003800200 */
.L_x_162:
[----:B------:R-:W-:-:S04]  /*1310*/  IMAD.MOV.U32 R7, RZ, RZ, 0x0 ;  /* 0x00000000ff077424 */ /* 0x000fc800078e00ff */
[----:B01----:R-:W-:Y:S05]  /*1320*/  RET.REL.NODEC R6 `(_Z12geometricDOFPfP6float4S_PiS2_iS_S_) ;  /* 0xffffffec06347950 */ /* 0x003fea0003c3ffff */
        .weak           $__internal_7_$__cuda_sm20_sqrt_rn_f32_slowpath
        .type           $__internal_7_$__cuda_sm20_sqrt_rn_f32_slowpath,@function
        .size           $__internal_7_$__cuda_sm20_sqrt_rn_f32_slowpath,($__internal_8_$__cuda_sm3x_div_rn_noftz_f32_slowpath - $__internal_7_$__cuda_sm20_sqrt_rn_f32_slowpath)
$__internal_7_$__cuda_sm20_sqrt_rn_f32_slowpath:
        /* <DEDUP_REMOVED lines=19> */
.L_x_166:
[----:B------:R-:W-:Y:S01]  /*1460*/  HFMA2 R11, -RZ, RZ, 0, 0 ;  /* 0x00000000ff0b7431 */ /* 0x000fe200000001ff */
[----:B------:R-:W-:-:S04]  /*1470*/  MOV R10, R25 ;  /* 0x00000019000a7202 */ /* 0x000fc80000000f00 */
[----:B------:R-:W-:Y:S05]  /*1480*/  RET.REL.NODEC R10 `(_Z12geometricDOFPfP6float4S_PiS2_iS_S_) ;  /* 0xffffffe80adc7950 */ /* 0x000fea0003c3ffff */
        .weak           $__internal_8_$__cuda_sm3x_div_rn_noftz_f32_slowpath
        .type           $__internal_8_$__cuda_sm3x_div_rn_noftz_f32_slowpath,@function
        .size           $__internal_8_$__cuda_sm3x_div_rn_noftz_f32_slowpath,(.L_x_338 - $__internal_8_$__cuda_sm3x_div_rn_noftz_f32_slowpath)
$__internal_8_$__cuda_sm3x_div_rn_noftz_f32_slowpath:
[----:B------:R-:W-:Y:S01]  /*1490*/  SHF.R.U32.HI R10, RZ, 0x17, R24 ;  /* 0x00000017ff0a7819 */ /* 0x000fe20000011618 */
[----:B------:R-:W-:Y:S01]  /*14a0*/  BSSY.RECONVERGENT B3, `(.L_x_167) ;  /* 0x0000063000037945 */ /* 0x000fe20003800200 */
[----:B------:R-:W-:Y:S02]  /*14b0*/  SHF.R.U32.HI R25, RZ, 0x17, R0 ;  /* 0x00000017ff197819 */ /* 0x000fe40000011600 */
[----:B------:R-:W-:Y:S02]  /*14c0*/  LOP3.LUT R10, R10, 0xff, RZ, 0xc0, !PT ;  /* 0x000000ff0a0a7812 */ /* 0x000fe400078ec0ff */
[----:B------:R-:W-:-:S03]  /*14d0*/  LOP3.LUT R25, R25, 0xff, RZ, 0xc0, !PT ;  /* 0x000000ff19197812 */ /* 0x000fc600078ec0ff */
[----:B------:R-:W-:Y:S01]  /*14e0*/  VIADD R27, R10, 0xffffffff ;  /* 0xffffffff0a1b7836 */ /* 0x000fe20000000000 */
[----:B------:R-:W-:-:S04]  /*14f0*/  IADD3 R26, PT, PT, R25, -0x1, RZ ;  /* 0xffffffff191a7810 */ /* 0x000fc80007ffe0ff */
[----:B------:R-:W-:-:S04]  /*1500*/  ISETP.GT.U32.AND P0, PT, R27, 0xfd, PT ;  /* 0x000000fd1b00780c */ /* 0x000fc80003f04070 */
[----:B------:R-:W-:-:S13]  /*1510*/  ISETP.GT.U32.OR P0, PT, R26, 0xfd, P0 ;  /* 0x000000fd1a00780c */ /* 0x000fda0000704470 */
[----:B------:R-:W-:Y:S01]  /*1520*/  @!P0 MOV R11, RZ ;  /* 0x000000ff000b8202 */ /* 0x000fe20000000f00 */
[----:B------:R-:W-:Y:S06]  /*1530*/  @!P0 BRA `(.L_x_168) ;  /* 0x0000000000608947 */ /* 0x000fec0003800000 */
[----:B------:R-:W-:Y:S01]  /*1540*/  FSETP.GTU.FTZ.AND P0, PT, |R0|, +INF , PT ;  /* 0x7f8000000000780b */ /* 0x000fe20003f1c200 */
[----:B------:R-:W-:Y:S01]  /*1550*/  IMAD.MOV.U32 R3, RZ, RZ, R24 ;  /* 0x000000ffff037224 */ /* 0x000fe200078e0018 */
[----:B------:R-:W-:-:S04]  /*1560*/  FSETP.GTU.FTZ.AND P1, PT, |R24|, +INF , PT ;  /* 0x7f8000001800780b */ /* 0x000fc80003f3c200 */
[----:B------:R-:W-:-:S13]  /*1570*/  PLOP3.LUT P0, PT, P0, P1, PT, 0xf8, 0x8f ;  /* 0x00000000008f781c */ /* 0x000fda0000703f70 */
[----:B------:R-:W-:Y:S05]  /*1580*/  @P0 BRA `(.L_x_169) ;  /* 0x00000004004c0947 */ /* 0x000fea0003800000 */
[----:B------:R-:W-:-:S13]  /*1590*/  LOP3.LUT P0, RZ, R24, 0x7fffffff, R0, 0xc8, !PT ;  /* 0x7fffffff18ff7812 */ /* 0x000fda000780c800 */
[----:B------:R-:W-:Y:S05]  /*15a0*/  @!P0 BRA `(.L_x_170) ;  /* 0x00000004003c8947 */ /* 0x000fea0003800000 */
[C---:B------:R-:W-:Y:S02]  /*15b0*/  FSETP.NEU.FTZ.AND P2, PT, |R0|.reuse, +INF , PT ;  /* 0x7f8000000000780b */ /* 0x040fe40003f5d200 */
[----:B------:R-:W-:Y:S02]  /*15c0*/  FSETP.NEU.FTZ.AND P1, PT, |R3|, +INF , PT ;  /* 0x7f8000000300780b */ /* 0x000fe40003f3d200 */
[----:B------:R-:W-:-:S11]  /*15d0*/  FSETP.NEU.FTZ.AND P0, PT, |R0|, +INF , PT ;  /* 0x7f8000000000780b */ /* 0x000fd60003f1d200 */
[----:B------:R-:W-:Y:S05]  /*15e0*/  @!P1 BRA !P2, `(.L_x_170) ;  /* 0x00000004002c9947 */ /* 0x000fea0005000000 */
[----:B------:R-:W-:-:S04]  /*15f0*/  LOP3.LUT P2, RZ, R0, 0x7fffffff, RZ, 0xc0, !PT ;  /* 0x7fffffff00ff7812 */ /* 0x000fc8000784c0ff */
[----:B------:R-:W-:-:S13]  /*1600*/  PLOP3.LUT P1, PT, P1, P2, PT, 0x2f, 0xf2 ;  /* 0x0000000000f2781c */ /* 0x000fda0000f24577 */
[----:B------:R-:W-:Y:S05]  /*1610*/  @P1 BRA `(.L_x_171) ;  /* 0x0000000400181947 */ /* 0x000fea0003800000 */
[----:B------:R-:W-:-:S04]  /*1620*/  LOP3.LUT P1, RZ, R24, 0x7fffffff, RZ, 0xc0, !PT ;  /* 0x7fffffff18ff7812 */ /* 0x000fc8000782c0ff */
[----:B------:R-:W-:-:S13]  /*1630*/  PLOP3.LUT P0, PT, P0, P1, PT, 0x2f, 0xf2 ;  /* 0x0000000000f2781c */ /* 0x000fda0000702577 */
[----:B------:R-:W-:Y:S05]  /*1640*/  @P0 BRA `(.L_x_172) ;  /* 0x0000000400000947 */ /* 0x000fea0003800000 */
[----:B------:R-:W-:Y:S02]  /*1650*/  ISETP.GE.AND P0, PT, R26, RZ, PT ;  /* 0x000000ff1a00720c */ /* 0x000fe40003f06270 */
[----:B------:R-:W-:-:S11]  /*1660*/  ISETP.GE.AND P1, PT, R27, RZ, PT ;  /* 0x000000ff1b00720c */ /* 0x000fd60003f26270 */
[----:B------:R-:W-:Y:S01]  /*1670*/  @P0 MOV R11, RZ ;  /* 0x000000ff000b0202 */ /* 0x000fe20000000f00 */
[----:B------:R-:W-:Y:S01]  /*1680*/  @!P0 FFMA R0, R0, 1.84467440737095516160e+19, RZ ;  /* 0x5f80000000008823 */ /* 0x000fe200000000ff */
[----:B------:R-:W-:Y:S01]  /*1690*/  @!P0 MOV R11, 0xffffffc0 ;  /* 0xffffffc0000b8802 */ /* 0x000fe20000000f00 */
[----:B------:R-:W-:-:S04]  /*16a0*/  @!P1 FFMA R24, R3, 1.84467440737095516160e+19, RZ ;  /* 0x5f80000003189823 */ /* 0x000fc800000000ff */
[----:B------:R-:W-:-:S07]  /*16b0*/  @!P1 VIADD R11, R11, 0x40 ;  /* 0x000000400b0b9836 */ /* 0x000fce0000000000 */
.L_x_168:
[----:B------:R-:W-:Y:S01]  /*16c0*/  LEA R3, R10, 0xc0800000, 0x17 ;  /* 0xc08000000a037811 */ /* 0x000fe200078eb8ff */
[----:B------:R-:W-:Y:S01]  /*16d0*/  BSSY.RECONVERGENT B4, `(.L_x_173) ;  /* 0x0000036000047945 */ /* 0x000fe20003800200 */
[----:B------:R-:W-:Y:S02]  /*16e0*/  IADD3 R25, PT, PT, R25, -0x7f, RZ ;  /* 0xffffff8119197810 */ /* 0x000fe40007ffe0ff */
[----:B------:R-:W-:-:S03]  /*16f0*/  IADD3 R26, PT, PT, -R3, R24, RZ ;  /* 0x00000018031a7210 */ /* 0x000fc60007ffe1ff */
[C---:B------:R-:W-:Y:S01]  /*1700*/  IMAD R0, R25.reuse, -0x800000, R0 ;  /* 0xff80000019007824 */ /* 0x040fe200078e0200 */
[----:B------:R0:W1:Y:S01]  /*1710*/  MUFU.RCP R24, R26 ;  /* 0x0000001a00187308 */ /* 0x0000620000001000 */
[----:B------:R-:W-:Y:S01]  /*1720*/  FADD.FTZ R27, -R26, -RZ ;  /* 0x800000ff1a1b7221 */ /* 0x000fe20000010100 */
[----:B0-----:R-:W-:-:S05]  /*1730*/  IADD3 R26, PT, PT, R25, 0x7f, -R10 ;  /* 0x0000007f191a7810 */ /* 0x001fca0007ffe80a */
[----:B------:R-:W-:Y:S02]  /*1740*/  IMAD.IADD R11, R26, 0x1, R11 ;  /* 0x000000011a0b7824 */ /* 0x000fe400078e020b */
[----:B-1----:R-:W-:-:S04]  /*1750*/  FFMA R3, R24, R27, 1 ;  /* 0x3f80000018037423 */ /* 0x002fc8000000001b */
[----:B------:R-:W-:-:S04]  /*1760*/  FFMA R3, R24, R3, R24 ;  /* 0x0000000318037223 */ /* 0x000fc80000000018 */
[----:B------:R-:W-:-:S04]  /*1770*/  FFMA R24, R0, R3, RZ ;  /* 0x0000000300187223 */ /* 0x000fc800000000ff */
[----:B------:R-:W-:-:S04]  /*1780*/  FFMA R28, R27, R24, R0 ;  /* 0x000000181b1c7223 */ /* 0x000fc80000000000 */
[----:B------:R-:W-:-:S04]  /*1790*/  FFMA R24, R3, R28, R24 ;  /* 0x0000001c03187223 */ /* 0x000fc80000000018 */
[----:B------:R-:W-:-:S04]  /*17a0*/  FFMA R27, R27, R24, R0 ;  /* 0x000000181b1b7223 */ /* 0x000fc80000000000 */
[----:B------:R-:W-:-:S05]  /*17b0*/  FFMA R0, R3, R27, R24 ;  /* 0x0000001b03007223 */ /* 0x000fca0000000018 */
[----:B------:R-:W-:-:S04]  /*17c0*/  SHF.R.U32.HI R10, RZ, 0x17, R0 ;  /* 0x00000017ff0a7819 */ /* 0x000fc80000011600 */
[----:B------:R-:W-:-:S04]  /*17d0*/  LOP3.LUT R10, R10, 0xff, RZ, 0xc0, !PT ;  /* 0x000000ff0a0a7812 */ /* 0x000fc800078ec0ff */
[----:B------:R-:W-:-:S04]  /*17e0*/  IADD3 R10, PT, PT, R10, R11, RZ ;  /* 0x0000000b0a0a7210 */ /* 0x000fc80007ffe0ff */
[----:B------:R-:W-:-:S04]  /*17f0*/  IADD3 R25, PT, PT, R10, -0x1, RZ ;  /* 0xffffffff0a197810 */ /* 0x000fc80007ffe0ff */
[----:B------:R-:W-:-:S13]  /*1800*/  ISETP.GE.U32.AND P0, PT, R25, 0xfe, PT ;  /* 0x000000fe1900780c */ /* 0x000fda0003f06070 */
[----:B------:R-:W-:Y:S05]  /*1810*/  @!P0 BRA `(.L_x_174) ;  /* 0x0000000000808947 */ /* 0x000fea0003800000 */
[----:B------:R-:W-:-:S13]  /*1820*/  ISETP.GT.AND P0, PT, R10, 0xfe, PT ;  /* 0x000000fe0a00780c */ /* 0x000fda0003f04270 */
[----:B------:R-:W-:Y:S05]  /*1830*/  @P0 BRA `(.L_x_175) ;  /* 0x00000000006c0947 */ /* 0x000fea0003800000 */
[----:B------:R-:W-:-:S13]  /*1840*/  ISETP.GE.AND P0, PT, R10, 0x1, PT ;  /* 0x000000010a00780c */ /* 0x000fda0003f06270 */
[----:B------:R-:W-:Y:S05]  /*1850*/  @P0 BRA `(.L_x_176) ;  /* 0x0000000000740947 */ /* 0x000fea0003800000 */
[----:B------:R-:W-:Y:S02]  /*1860*/  ISETP.GE.AND P0, PT, R10, -0x18, PT ;  /* 0xffffffe80a00780c */ /* 0x000fe40003f06270 */
[----:B------:R-:W-:-:S11]  /*1870*/  LOP3.LUT R0, R0, 0x80000000, RZ, 0xc0, !PT ;  /* 0x8000000000007812 */ /* 0x000fd600078ec0ff */
[----:B------:R-:W-:Y:S05]  /*1880*/  @!P0 BRA `(.L_x_176) ;  /* 0x0000000000688947 */ /* 0x000fea0003800000 */
[-CC-:B------:R-:W-:Y:S01]  /*1890*/  FFMA.RZ R11, R3, R27.reuse, R24.reuse ;  /* 0x0000001b030b7223 */ /* 0x180fe2000000c018 */
[C---:B------:R-:W-:Y:S01]  /*18a0*/  VIADD R26, R10.reuse, 0x20 ;  /* 0x000000200a1a7836 */ /* 0x040fe20000000000 */
[C---:B------:R-:W-:Y:S02]  /*18b0*/  ISETP.NE.AND P2, PT, R10.reuse, RZ, PT ;  /* 0x000000ff0a00720c */ /* 0x040fe40003f45270 */
[C---:B------:R-:W-:Y:S02]  /*18c0*/  ISETP.NE.AND P1, PT, R10.reuse, RZ, PT ;  /* 0x000000ff0a00720c */ /* 0x040fe40003f25270 */
[----:B------:R-:W-:Y:S01]  /*18d0*/  LOP3.LUT R25, R11, 0x7fffff, RZ, 0xc0, !PT ;  /* 0x007fffff0b197812 */ /* 0x000fe200078ec0ff */
[CCC-:B------:R-:W-:Y:S01]  /*18e0*/  FFMA.RP R11, R3.reuse, R27.reuse, R24.reuse ;  /* 0x0000001b030b7223 */ /* 0x1c0fe20000008018 */
[----:B------:R-:W-:Y:S01]  /*18f0*/  FFMA.RM R24, R3, R27, R24 ;  /* 0x0000001b03187223 */ /* 0x000fe20000004018 */
[----:B------:R-:W-:Y:S02]  /*1900*/  IADD3 R10, PT, PT, -R10, RZ, RZ ;  /* 0x000000ff0a0a7210 */ /* 0x000fe40007ffe1ff */
[----:B------:R-:W-:-:S02]  /*1910*/  LOP3.LUT R25, R25, 0x800000, RZ, 0xfc, !PT ;  /* 0x0080000019197812 */ /* 0x000fc400078efcff */
[----:B------:R-:W-:Y:S02]  /*1920*/  FSETP.NEU.FTZ.AND P0, PT, R11, R24, PT ;  /* 0x000000180b00720b */ /* 0x000fe40003f1d000 */
[----:B------:R-:W-:Y:S02]  /*1930*/  SHF.L.U32 R26, R25, R26, RZ ;  /* 0x0000001a191a7219 */ /* 0x000fe400000006ff */
[----:B------:R-:W-:Y:S02]  /*1940*/  SEL R10, R10, RZ, P2 ;  /* 0x000000ff0a0a7207 */ /* 0x000fe40001000000 */
[----:B------:R-:W-:Y:S02]  /*1950*/  ISETP.NE.AND P1, PT, R26, RZ, P1 ;  /* 0x000000ff1a00720c */ /* 0x000fe40000f25270 */
[----:B------:R-:W-:Y:S02]  /*1960*/  SHF.R.U32.HI R10, RZ, R10, R25 ;  /* 0x0000000aff0a7219 */ /* 0x000fe40000011619 */
[----:B------:R-:W-:-:S02]  /*1970*/  PLOP3.LUT P0, PT, P0, P1, PT, 0xf8, 0x8f ;  /* 0x00000000008f781c */ /* 0x000fc40000703f70 */
[----:B------:R-:W-:Y:S02]  /*1980*/  SHF.R.U32.HI R24, RZ, 0x1, R10 ;  /* 0x00000001ff187819 */ /* 0x000fe4000001160a */
[----:B------:R-:W-:-:S04]  /*1990*/  SEL R3, RZ, 0x1, !P0 ;  /* 0x00000001ff037807 */ /* 0x000fc80004000000 */
[----:B------:R-:W-:-:S04]  /*19a0*/  LOP3.LUT R3, R3, 0x1, R24, 0xf8, !PT ;  /* 0x0000000103037812 */ /* 0x000fc800078ef818 */
[----:B------:R-:W-:-:S04]  /*19b0*/  LOP3.LUT R3, R3, R10, RZ, 0xc0, !PT ;  /* 0x0000000a03037212 */ /* 0x000fc800078ec0ff */
[----:B------:R-:W-:-:S04]  /*19c0*/  IADD3 R3, PT, PT, R24, R3, RZ ;  /* 0x0000000318037210 */ /* 0x000fc80007ffe0ff */
[----:B------:R-:W-:Y:S01]  /*19d0*/  LOP3.LUT R0, R3, R0, RZ, 0xfc, !PT ;  /* 0x0000000003007212 */ /* 0x000fe200078efcff */
[----:B------:R-:W-:Y:S06]  /*19e0*/  BRA `(.L_x_176) ;  /* 0x0000000000107947 */ /* 0x000fec0003800000 */
.L_x_175:
[----:B------:R-:W-:-:S04]  /*19f0*/  LOP3.LUT R0, R0, 0x80000000, RZ, 0xc0, !PT ;  /* 0x8000000000007812 */ /* 0x000fc800078ec0ff */
[----:B------:R-:W-:Y:S01]  /*1a00*/  LOP3.LUT R0, R0, 0x7f800000, RZ, 0xfc, !PT ;  /* 0x7f80000000007812 */ /* 0x000fe200078efcff */
[----:B------:R-:W-:Y:S06]  /*1a10*/  BRA `(.L_x_176) ;  /* 0x0000000000047947 */ /* 0x000fec0003800000 */
.L_x_174:
[----:B------:R-:W-:-:S07]  /*1a20*/  IMAD R0, R11, 0x800000, R0 ;  /* 0x008000000b007824 */ /* 0x000fce00078e0200 */
.L_x_176:
[----:B------:R-:W-:Y:S05]  /*1a30*/  BSYNC.RECONVERGENT B4 ;  /* 0x0000000000047941 */ /* 0x000fea0003800200 */
.L_x_173:
[----:B------:R-:W-:Y:S05]  /*1a40*/  BRA `(.L_x_177) ;  /* 0x0000000000207947 */ /* 0x000fea0003800000 */
.L_x_172:
[----:B------:R-:W-:-:S04]  /*1a50*/  LOP3.LUT R0, R24, 0x80000000, R0, 0x48, !PT ;  /* 0x8000000018007812 */ /* 0x000fc800078e4800 */
[----:B------:R-:W-:Y:S01]  /*1a60*/  LOP3.LUT R0, R0, 0x7f800000, RZ, 0xfc, !PT ;  /* 0x7f80000000007812 */ /* 0x000fe200078efcff */
[----:B------:R-:W-:Y:S06]  /*1a70*/  BRA `(.L_x_177) ;  /* 0x0000000000147947 */ /* 0x000fec0003800000 */
.L_x_171:
[----:B------:R-:W-:Y:S01]  /*1a80*/  LOP3.LUT R0, R24, 0x80000000, R0, 0x48, !PT ;  /* 0x8000000018007812 */ /* 0x000fe200078e4800 */
[----:B------:R-:W-:Y:S06]  /*1a90*/  BRA `(.L_x_177) ;  /* 0x00000000000c7947 */ /* 0x000fec0003800000 */
.L_x_170:
[----:B------:R-:W0:Y:S01]  /*1aa0*/  MUFU.RSQ R0, -QNAN ;  /* 0xffc0000000007908 */ /* 0x000e220000001400 */
[----:B------:R-:W-:Y:S05]  /*1ab0*/  BRA `(.L_x_177) ;  /* 0x0000000000047947 */ /* 0x000fea0003800000 */
.L_x_169:
[----:B------:R-:W-:-:S07]  /*1ac0*/  FADD.FTZ R0, R0, R3 ;  /* 0x0000000300007221 */ /* 0x000fce0000010000 */
.L_x_177:
[----:B------:R-:W-:Y:S05]  /*1ad0*/  BSYNC.RECONVERGENT B3 ;  /* 0x0000000000037941 */ /* 0x000fea0003800200 */
.L_x_167:
[----:B------:R-:W-:Y:S01]  /*1ae0*/  HFMA2 R11, -RZ, RZ, 0, 0 ;  /* 0x00000000ff0b7431 */ /* 0x000fe200000001ff */
[----:B------:R-:W-:-:S04]  /*1af0*/  MOV R10, R8 ;  /* 0x00000008000a7202 */ /* 0x000fc80000000f00 */
[----:B0-----:R-:W-:Y:S05]  /*1b00*/  RET.REL.NODEC R10 `(_Z12geometricDOFPfP6float4S_PiS2_iS_S_) ;  /* 0xffffffe40a3c7950 */ /* 0x001fea0003c3ffff */
.L_x_178:
        /* <DEDUP_REMOVED lines=15> */
.L_x_338:


//--------------------- .text._Z21computeNormsAndCenterPfS_S_P6float4PiS2_ --------------------------
	.section	.text._Z21computeNormsAndCenterPfS_S_P6float4PiS2_,"ax",@progbits
	.align	128
        .global         _Z21computeNormsAndCenterPfS_S_P6float4PiS2_
        .type           _Z21computeNormsAndCenterPfS_S_P6float4PiS2_,@function
        .size           _Z21computeNormsAndCenterPfS_S_P6float4PiS2_,(.L_x_340 - _Z21computeNormsAndCenterPfS_S_P6float4PiS2_)
        .other          _Z21computeNormsAndCenterPfS_S_P6float4PiS2_,@"STO_CUDA_ENTRY STV_DEFAULT"
_Z21computeNormsAndCenterPfS_S_P6float4PiS2_:
.text._Z21computeNormsAndCenterPfS_S_P6float4PiS2_:
        /* <DEDUP_REMOVED lines=10> */
[----:B------:R-:W-:Y:S01]  /*00a0*/  BSSY.RECONVERGENT B0, `(.L_x_179) ;  /* 0x0000021000007945 */ /* 0x000fe20003800200 */
[----:B------:R-:W-:Y:S01]  /*00b0*/  IMAD.MOV.U32 R3, RZ, RZ, RZ ;  /* 0x000000ffff037224 */ /* 0x000fe200078e00ff */
[----:B--2---:R-:W-:-:S13]  /*00c0*/  ISETP.GE.AND P0, PT, R0, 0x1, PT ;  /* 0x000000010000780c */ /* 0x004fda0003f06270 */
[----:B---3--:R-:W-:Y:S05]  /*00d0*/  @!P0 BRA `(.L_x_180) ;  /* 0x0000000000748947 */ /* 0x008fea0003800000 */
[C---:B------:R-:W-:Y:S01]  /*00e0*/  IMAD.WIDE R6, R2.reuse, 0x4, R6 ;  /* 0x0000000402067825 */ /* 0x040fe200078e0206 */
[----:B------:R-:W0:Y:S04]  /*00f0*/  LDC.64 R8, c[0x0][0x388] ;  /* 0x0000e200ff087b82 */ /* 0x000e280000000a00 */
[----:B------:R1:W5:Y:S01]  /*0100*/  LDG.E R0, desc[UR4][R6.64] ;  /* 0x0000000406007981 */ /* 0x000362000c1e1900 */
[----:B------:R-:W-:Y:S02]  /*0110*/  IMAD R11, R2, 0x3, RZ ;  /* 0x00000003020b7824 */ /* 0x000fe400078e02ff */
[----:B------:R-:W-:Y:S02]  /*0120*/  IMAD.MOV.U32 R3, RZ, RZ, RZ ;  /* 0x000000ffff037224 */ /* 0x000fe400078e00ff */
[----:B01----:R-:W-:-:S07]  /*0130*/  IMAD.WIDE R8, R11, 0x4, R8 ;  /* 0x000000040b087825 */ /* 0x003fce00078e0208 */
.L_x_181:
[----:B------:R-:W0:Y:S01]  /*0140*/  LDC.64 R10, c[0x0][0x390] ;  /* 0x0000e400ff0a7b82 */ /* 0x000e220000000a00 */
[----:B-----5:R-:W-:-:S05]  /*0150*/  IMAD.HI R14, R0, 0x55555556, RZ ;  /* 0x55555556000e7827 */ /* 0x020fca00078e02ff */
[----:B------:R-:W-:Y:S02]  /*0160*/  LEA.HI R15, R14, R14, RZ, 0x1 ;  /* 0x0000000e0e0f7211 */ /* 0x000fe400078f08ff */
[----:B------:R-:W1:Y:S03]  /*0170*/  LDC.64 R12, c[0x0][0x398] ;  /* 0x0000e600ff0c7b82 */ /* 0x000e660000000a00 */
[----:B0-----:R-:W-:-:S06]  /*0180*/  IMAD.WIDE R10, R15, 0x4, R10 ;  /* 0x000000040f0a7825 */ /* 0x001fcc00078e020a */
[----:B------:R-:W2:Y:S01]  /*0190*/  LDG.E R10, desc[UR4][R10.64] ;  /* 0x000000040a0a7981 */ /* 0x000ea2000c1e1900 */
[----:B-1----:R-:W-:-:S05]  /*01a0*/  IMAD.WIDE R12, R15, 0x10, R12 ;  /* 0x000000100f0c7825 */ /* 0x002fca00078e020c */
[----:B------:R-:W2:Y:S02]  /*01b0*/  LDG.E R15, desc[UR4][R12.64] ;  /* 0x000000040c0f7981 */ /* 0x000ea4000c1e1900 */
[----:B--2---:R-:W-:-:S05]  /*01c0*/  FMUL R15, R10, R15 ;  /* 0x0000000f0a0f7220 */ /* 0x004fca0000400000 */
[----:B------:R0:W-:Y:S04]  /*01d0*/  STG.E desc[UR4][R8.64], R15 ;  /* 0x0000000f08007986 */ /* 0x0001e8000c101904 */
[----:B------:R-:W2:Y:S02]  /*01e0*/  LDG.E R17, desc[UR4][R12.64+0x4] ;  /* 0x000004040c117981 */ /* 0x000ea4000c1e1900 */
[----:B--2---:R-:W-:-:S05]  /*01f0*/  FMUL R17, R10, R17 ;  /* 0x000000110a117220 */ /* 0x004fca0000400000 */
[----:B------:R0:W-:Y:S04]  /*0200*/  STG.E desc[UR4][R8.64+0x4], R17 ;  /* 0x0000041108007986 */ /* 0x0001e8000c101904 */
[----:B------:R-:W2:Y:S02]  /*0210*/  LDG.E R19, desc[UR4][R12.64+0x8] ;  /* 0x000008040c137981 */ /* 0x000ea4000c1e1900 */
[----:B--2---:R-:W-:-:S05]  /*0220*/  FMUL R19, R10, R19 ;  /* 0x000000130a137220 */ /* 0x004fca0000400000 */
[----:B------:R0:W-:Y:S04]  /*0230*/  STG.E desc[UR4][R8.64+0x8], R19 ;  /* 0x0000081308007986 */ /* 0x0001e8000c101904 */
[----:B------:R-:W2:Y:S04]  /*0240*/  LDG.E R14, desc[UR4][R6.64] ;  /* 0x00000004060e7981 */ /* 0x000ea8000c1e1900 */
[----:B------:R-:W2:Y:S01]  /*0250*/  LDG.E R11, desc[UR4][R4.64] ;  /* 0x00000004040b7981 */ /* 0x000ea2000c1e1900 */
[----:B------:R-:W-:Y:S01]  /*0260*/  IADD3 R0, PT, PT, R0, 0x3, RZ ;  /* 0x0000000300007810 */ /* 0x000fe20007ffe0ff */
[----:B------:R-:W-:Y:S01]  /*0270*/  FADD R3, R10, R3 ;  /* 0x000000030a037221 */ /* 0x000fe20000000000 */
[----:B--2---:R-:W-:-:S05]  /*0280*/  IMAD.IADD R11, R14, 0x1, R11 ;  /* 0x000000010e0b7824 */ /* 0x004fca00078e020b */
[----:B------:R-:W-:-:S13]  /*0290*/  ISETP.GE.AND P0, PT, R0, R11, PT ;  /* 0x0000000b0000720c */ /* 0x000fda0003f06270 */
[----:B0-----:R-:W-:Y:S05]  /*02a0*/  @!P0 BRA `(.L_x_181) ;  /* 0xfffffffc00a48947 */ /* 0x001fea000383ffff */
.L_x_180:
[----:B------:R-:W-:Y:S05]  /*02b0*/  BSYNC.RECONVERGENT B0 ;  /* 0x0000000000007941 */ /* 0x000fea0003800200 */
.L_x_179:
[----:B------:R-:W-:Y:S01]  /*02c0*/  IADD3 R0, PT, PT, R3, -0xd000000, RZ ;  /* 0xf300000003007810 */ /* 0x000fe20007ffe0ff */
[----:B------:R0:W1:Y:S01]  /*02d0*/  MUFU.RSQ R4, R3 ;  /* 0x0000000300047308 */ /* 0x0000620000001400 */
[----:B------:R-:W-:Y:S02]  /*02e0*/  BSSY.RECONVERGENT B0, `(.L_x_182) ;  /* 0x000000b000007945 */ /* 0x000fe40003800200 */
[----:B------:R-:W-:-:S13]  /*02f0*/  ISETP.GT.U32.AND P0, PT, R0, 0x727fffff, PT ;  /* 0x727fffff0000780c */ /* 0x000fda0003f04070 */
[----:B0-----:R-:W-:Y:S05]  /*0300*/  @!P0 BRA `(.L_x_183) ;  /* 0x0000000000108947 */ /* 0x001fea0003800000 */
[----:B------:R-:W-:Y:S01]  /*0310*/  IMAD.MOV.U32 R0, RZ, RZ, R3 ;  /* 0x000000ffff007224 */ /* 0x000fe200078e0003 */
[----:B------:R-:W-:-:S07]  /*0320*/  MOV R10, 0x340 ;  /* 0x00000340000a7802 */ /* 0x000fce0000000f00 */
[----:B-1----:R-:W-:Y:S05]  /*0330*/  CALL.REL.NOINC `($__internal_9_$__cuda_sm20_sqrt_rn_f32_slowpath) ;  /* 0x0000000000f07944 */ /* 0x002fea0003c00000 */
[----:B------:R-:W-:Y:S05]  /*0340*/  BRA `(.L_x_184) ;  /* 0x0000000000107947 */ /* 0x000fea0003800000 */
.L_x_183:
[C---:B-1----:R-:W-:Y:S01]  /*0350*/  FMUL.FTZ R0, R4.reuse, R3 ;  /* 0x0000000304007220 */ /* 0x042fe20000410000 */
[----:B------:R-:W-:-:S03]  /*0360*/  FMUL.FTZ R4, R4, 0.5 ;  /* 0x3f00000004047820 */ /* 0x000fc60000410000 */
[----:B------:R-:W-:-:S04]  /*0370*/  FFMA R9, -R0, R0, R3 ;  /* 0x0000000000097223 */ /* 0x000fc80000000103 */
[----:B------:R-:W-:-:S07]  /*0380*/  FFMA R9, R9, R4, R0 ;  /* 0x0000000409097223 */ /* 0x000fce0000000000 */
.L_x_184:
[----:B------:R-:W-:Y:S05]  /*0390*/  BSYNC.RECONVERGENT B0 ;  /* 0x0000000000007941 */ /* 0x000fea0003800200 */
.L_x_182:
[----:B------:R-:W0:Y:S01]  /*03a0*/  LDC.64 R6, c[0x0][0x380] ;  /* 0x0000e000ff067b82 */ /* 0x000e220000000a00 */
[----:B------:R-:W-:-:S07]  /*03b0*/  IMAD R11, R2, 0x3, RZ ;  /* 0x00000003020b7824 */ /* 0x000fce00078e02ff */
[----:B------:R-:W1:Y:S01]  /*03c0*/  LDC.64 R4, c[0x0][0x388] ;  /* 0x0000e200ff047b82 */ /* 0x000e620000000a00 */
[----:B0-----:R-:W-:-:S05]  /*03d0*/  IMAD.WIDE R6, R2, 0x4, R6 ;  /* 0x0000000402067825 */ /* 0x001fca00078e0206 */
[----:B------:R0:W-:Y:S01]  /*03e0*/  STG.E desc[UR4][R6.64], R9 ;  /* 0x0000000906007986 */ /* 0x0001e2000c101904 */
[----:B-1----:R-:W-:-:S05]  /*03f0*/  IMAD.WIDE R4, R11, 0x4, R4 ;  /* 0x000000040b047825 */ /* 0x002fca00078e0204 */
[----:B------:R-:W2:Y:S01]  /*0400*/  LDG.E R0, desc[UR4][R4.64] ;  /* 0x0000000404007981 */ /* 0x000ea2000c1e1900 */
[----:B------:R-:W1:Y:S01]  /*0410*/  MUFU.RCP R2, R3 ;  /* 0x0000000300027308 */ /* 0x000e620000001000 */
[----:B------:R-:W-:Y:S01]  /*0420*/  BSSY.RECONVERGENT B0, `(.L_x_185) ;  /* 0x000000b000007945 */ /* 0x000fe20003800200 */
[----:B-1----:R-:W-:-:S04]  /*0430*/  FFMA R11, R2, -R3, 1 ;  /* 0x3f800000020b7423 */ /* 0x002fc80000000803 */
[----:B------:R-:W-:Y:S02]  /*0440*/  FFMA R11, R2, R11, R2 ;  /* 0x0000000b020b7223 */ /* 0x000fe40000000002 */
[----:B--2---:R-:W1:Y:S02]  /*0450*/  FCHK P0, R0, R3 ;  /* 0x0000000300007302 */ /* 0x004e640000000000 */
[----:B------:R-:W-:-:S04]  /*0460*/  FFMA R2, R0, R11, RZ ;  /* 0x0000000b00027223 */ /* 0x000fc800000000ff */
[----:B------:R-:W-:-:S04]  /*0470*/  FFMA R8, R2, -R3, R0 ;  /* 0x8000000302087223 */ /* 0x000fc80000000000 */
[----:B------:R-:W-:Y:S01]  /*0480*/  FFMA R11, R11, R8, R2 ;  /* 0x000000080b0b7223 */ /* 0x000fe20000000002 */
[----:B01----:R-:W-:Y:S06]  /*0490*/  @!P0 BRA `(.L_x_186) ;  /* 0x00000000000c8947 */ /* 0x003fec0003800000 */
[----:B------:R-:W-:-:S07]  /*04a0*/  MOV R2, 0x4c0 ;  /* 0x000004c000027802 */ /* 0x000fce0000000f00 */
[----:B------:R-:W-:Y:S05]  /*04b0*/  CALL.REL.NOINC `($__internal_10_$__cuda_sm3x_div_rn_noftz_f32_slowpath) ;  /* 0x0000000000ec7944 */ /* 0x000fea0003c00000 */
[----:B------:R-:W-:-:S07]  /*04c0*/  MOV R11, R0 ;  /* 0x00000000000b7202 */ /* 0x000fce0000000f00 */
.L_x_186:
[----:B------:R-:W-:Y:S05]  /*04d0*/  BSYNC.RECONVERGENT B0 ;  /* 0x0000000000007941 */ /* 0x000fea0003800200 */
.L_x_185:
[----:B------:R-:W2:Y:S01]  /*04e0*/  LDG.E R2, desc[UR4][R4.64+0x4] ;  /* 0x0000040404027981 */ /* 0x000ea2000c1e1900 */
[----:B------:R-:W0:Y:S01]  /*04f0*/  MUFU.RCP R0, R3 ;  /* 0x0000000300007308 */ /* 0x000e220000001000 */
[----:B------:R-:W-:Y:S02]  /*0500*/  BSSY.RECONVERGENT B0, `(.L_x_187) ;  /* 0x000000d000007945 */ /* 0x000fe40003800200 */
[----:B------:R1:W-:Y:S01]  /*0510*/  STG.E desc[UR4][R4.64], R11 ;  /* 0x0000000b04007986 */ /* 0x0003e2000c101904 */
[----:B0-----:R-:W-:-:S04]  /*0520*/  FFMA R7, R0, -R3, 1 ;  /* 0x3f80000000077423 */ /* 0x001fc80000000803 */
[----:B------:R-:W-:Y:S01]  /*0530*/  FFMA R0, R0, R7, R0 ;  /* 0x0000000700007223 */ /* 0x000fe20000000000 */
[----:B--2---:R-:W0:Y:S03]  /*0540*/  FCHK P0, R2, R3 ;  /* 0x0000000302007302 */ /* 0x004e260000000000 */
[----:B------:R-:W-:-:S04]  /*0550*/  FFMA R7, R0, R2, RZ ;  /* 0x0000000200077223 */ /* 0x000fc800000000ff */
[----:B------:R-:W-:-:S04]  /*0560*/  FFMA R6, R7, -R3, R2 ;  /* 0x8000000307067223 */ /* 0x000fc80000000002 */
[----:B------:R-:W-:Y:S01]  /*0570*/  FFMA R7, R0, R6, R7 ;  /* 0x0000000600077223 */ /* 0x000fe20000000007 */
[----:B01----:R-:W-:Y:S06]  /*0580*/  @!P0 BRA `(.L_x_188) ;  /* 0x0000000000108947 */ /* 0x003fec0003800000 */
[----:B------:R-:W-:Y:S01]  /*0590*/  IMAD.MOV.U32 R0, RZ, RZ, R2 ;  /* 0x000000ffff007224 */ /* 0x000fe200078e0002 */
[----:B------:R-:W-:-:S07]  /*05a0*/  MOV R2, 0x5c0 ;  /* 0x000005c000027802 */ /* 0x000fce0000000f00 */
[----:B------:R-:W-:Y:S05]  /*05b0*/  CALL.REL.NOINC `($__internal_10_$__cuda_sm3x_div_rn_noftz_f32_slowpath) ;  /* 0x0000000000ac7944 */ /* 0x000fea0003c00000 */
[----:B------:R-:W-:-:S07]  /*05c0*/  MOV R7, R0 ;  /* 0x0000000000077202 */ /* 0x000fce0000000f00 */
.L_x_188:
[----:B------:R-:W-:Y:S05]  /*05d0*/  BSYNC.RECONVERGENT B0 ;  /* 0x0000000000007941 */ /* 0x000fea0003800200 */
.L_x_187:
        /* <DEDUP_REMOVED lines=15> */
.L_x_190:
[----:B------:R-:W-:Y:S05]  /*06d0*/  BSYNC.RECONVERGENT B0 ;  /* 0x0000000000007941 */ /* 0x000fea0003800200 */
.L_x_189:
[----:B------:R-:W-:Y:S01]  /*06e0*/  STG.E desc[UR4][R4.64+0x8], R9 ;  /* 0x0000080904007986 */ /* 0x000fe2000c101904 */
[----:B------:R-:W-:Y:S05]  /*06f0*/  EXIT ;  /* 0x000000000000794d */ /* 0x000fea0003800000 */
        .weak           $__internal_9_$__cuda_sm20_sqrt_rn_f32_slowpath
        .type           $__internal_9_$__cuda_sm20_sqrt_rn_f32_slowpath,@function
        .size           $__internal_9_$__cuda_sm20_sqrt_rn_f32_slowpath,($__internal_10_$__cuda_sm3x_div_rn_noftz_f32_slowpath - $__internal_9_$__cuda_sm20_sqrt_rn_f32_slowpath)
$__internal_9_$__cuda_sm20_sqrt_rn_f32_slowpath:
        /* <DEDUP_REMOVED lines=19> */
.L_x_191:
[----:B------:R-:W-:Y:S01]  /*0830*/  HFMA2 R5, -RZ, RZ, 0, 0 ;  /* 0x00000000ff057431 */ /* 0x000fe200000001ff */
[----:B------:R-:W-:Y:S01]  /*0840*/  MOV R9, R4 ;  /* 0x0000000400097202 */ /* 0x000fe20000000f00 */
[----:B------:R-:W-:-:S04]  /*0850*/  IMAD.MOV.U32 R4, RZ, RZ, R10 ;  /* 0x000000ffff047224 */ /* 0x000fc800078e000a */
[----:B------:R-:W-:Y:S05]  /*0860*/  RET.REL.NODEC R4 `(_Z21computeNormsAndCenterPfS_S_P6float4PiS2_) ;  /* 0xfffffff404e47950 */ /* 0x000fea0003c3ffff */
        .weak           $__internal_10_$__cuda_sm3x_div_rn_noftz_f32_slowpath
        .type           $__internal_10_$__cuda_sm3x_div_rn_noftz_f32_slowpath,@function
        .size           $__internal_10_$__cuda_sm3x_div_rn_noftz_f32_slowpath,(.L_x_340 - $__internal_10_$__cuda_sm3x_div_rn_noftz_f32_slowpath)
$__internal_10_$__cuda_sm3x_div_rn_noftz_f32_slowpath:
[--C-:B------:R-:W-:Y:S01]  /*0870*/  SHF.R.U32.HI R7, RZ, 0x17, R3.reuse ;  /* 0x00000017ff077819 */ /* 0x100fe20000011603 */
[----:B------:R-:W-:Y:S01]  /*0880*/  BSSY.RECONVERGENT B1, `(.L_x_192) ;  /* 0x0000063000017945 */ /* 0x000fe20003800200 */
[----:B------:R-:W-:Y:S02]  /*0890*/  SHF.R.U32.HI R6, RZ, 0x17, R0 ;  /* 0x00000017ff067819 */ /* 0x000fe40000011600 */
[----:B------:R-:W-:Y:S01]  /*08a0*/  LOP3.LUT R12, R7, 0xff, RZ, 0xc0, !PT ;  /* 0x000000ff070c7812 */ /* 0x000fe200078ec0ff */
[----:B------:R-:W-:Y:S01]  /*08b0*/  IMAD.MOV.U32 R7, RZ, RZ, R3 ;  /* 0x000000ffff077224 */ /* 0x000fe200078e0003 */
[----:B------:R-:W-:-:S03]  /*08c0*/  LOP3.LUT R10, R6, 0xff, RZ, 0xc0, !PT ;  /* 0x000000ff060a7812 */ /* 0x000fc600078ec0ff */
[----:B------:R-:W-:Y:S01]  /*08d0*/  VIADD R9, R12, 0xffffffff ;  /* 0xffffffff0c097836 */ /* 0x000fe20000000000 */
[----:B------:R-:W-:-:S04]  /*08e0*/  IADD3 R8, PT, PT, R10, -0x1, RZ ;  /* 0xffffffff0a087810 */ /* 0x000fc80007ffe0ff */
[----:B------:R-:W-:-:S04]  /*08f0*/  ISETP.GT.U32.AND P0, PT, R9, 0xfd, PT ;  /* 0x000000fd0900780c */ /* 0x000fc80003f04070 */
[----:B------:R-:W-:-:S13]  /*0900*/  ISETP.GT.U32.OR P0, PT, R8, 0xfd, P0 ;  /* 0x000000fd0800780c */ /* 0x000fda0000704470 */
[----:B------:R-:W-:Y:S01]  /*0910*/  @!P0 MOV R6, RZ ;  /* 0x000000ff00068202 */ /* 0x000fe20000000f00 */
[----:B------:R-:W-:Y:S06]  /*0920*/  @!P0 BRA `(.L_x_193) ;  /* 0x00000000005c8947 */ /* 0x000fec0003800000 */
[----:B------:R-:W-:Y:S02]  /*0930*/  FSETP.GTU.FTZ.AND P0, PT, |R0|, +INF , PT ;  /* 0x7f8000000000780b */ /* 0x000fe40003f1c200 */
        /* <DEDUP_REMOVED lines=17> */
[----:B------:R-:W-:Y:S01]  /*0a50*/  @P0 IMAD.MOV.U32 R6, RZ, RZ, RZ ;  /* 0x000000ffff060224 */ /* 0x000fe200078e00ff */
[----:B------:R-:W-:Y:S01]  /*0a60*/  @!P0 MOV R6, 0xffffffc0 ;  /* 0xffffffc000068802 */ /* 0x000fe20000000f00 */
[----:B------:R-:W-:Y:S01]  /*0a70*/  @!P0 FFMA R0, R0, 1.84467440737095516160e+19, RZ ;  /* 0x5f80000000008823 */ /* 0x000fe200000000ff */
[----:B------:R-:W-:-:S03]  /*0a80*/  @!P1 FFMA R7, R3, 1.84467440737095516160e+19, RZ ;  /* 0x5f80000003079823 */ /* 0x000fc600000000ff */
[----:B------:R-:W-:-:S07]  /*0a90*/  @!P1 VIADD R6, R6, 0x40 ;  /* 0x0000004006069836 */ /* 0x000fce0000000000 */
.L_x_193:
[----:B------:R-:W-:Y:S01]  /*0aa0*/  LEA R8, R12, 0xc0800000, 0x17 ;  /* 0xc08000000c087811 */ /* 0x000fe200078eb8ff */
[----:B------:R-:W-:Y:S03]  /*0ab0*/  BSSY.RECONVERGENT B2, `(.L_x_198) ;  /* 0x0000036000027945 */ /* 0x000fe60003800200 */
[----:B------:R-:W-:Y:S01]  /*0ac0*/  IADD3 R8, PT, PT, -R8, R7, RZ ;  /* 0x0000000708087210 */ /* 0x000fe20007ffe1ff */
[----:B------:R-:W-:-:S03]  /*0ad0*/  VIADD R7, R10, 0xffffff81 ;  /* 0xffffff810a077836 */ /* 0x000fc60000000000 */
[----:B------:R-:W0:Y:S01]  /*0ae0*/  MUFU.RCP R9, R8 ;  /* 0x0000000800097308 */ /* 0x000e220000001000 */
[----:B------:R-:W-:Y:S01]  /*0af0*/  FADD.FTZ R11, -R8, -RZ ;  /* 0x800000ff080b7221 */ /* 0x000fe20000010100 */
[----:B------:R-:W-:-:S03]  /*0b00*/  IMAD R0, R7, -0x800000, R0 ;  /* 0xff80000007007824 */ /* 0x000fc600078e0200 */
[----:B0-----:R-:W-:-:S04]  /*0b10*/  FFMA R10, R9, R11, 1 ;  /* 0x3f800000090a7423 */ /* 0x001fc8000000000b */
[----:B------:R-:W-:-:S04]  /*0b20*/  FFMA R14, R9, R10, R9 ;  /* 0x0000000a090e7223 */ /* 0x000fc80000000009 */
[----:B------:R-:W-:-:S04]  /*0b30*/  FFMA R9, R0, R14, RZ ;  /* 0x0000000e00097223 */ /* 0x000fc800000000ff */
[----:B------:R-:W-:-:S04]  /*0b40*/  FFMA R10, R11, R9, R0 ;  /* 0x000000090b0a7223 */ /* 0x000fc80000000000 */
[----:B------:R-:W-:Y:S01]  /*0b50*/  FFMA R13, R14, R10, R9 ;  /* 0x0000000a0e0d7223 */ /* 0x000fe20000000009 */
[----:B------:R-:W-:-:S03]  /*0b60*/  IADD3 R9, PT, PT, R7, 0x7f, -R12 ;  /* 0x0000007f07097810 */ /* 0x000fc60007ffe80c */
[----:B------:R-:W-:Y:S01]  /*0b70*/  FFMA R10, R11, R13, R0 ;  /* 0x0000000d0b0a7223 */ /* 0x000fe20000000000 */
[----:B------:R-:W-:-:S03]  /*0b80*/  IADD3 R9, PT, PT, R9, R6, RZ ;  /* 0x0000000609097210 */ /* 0x000fc60007ffe0ff */
[----:B------:R-:W-:-:S05]  /*0b90*/  FFMA R0, R14, R10, R13 ;  /* 0x0000000a0e007223 */ /* 0x000fca000000000d */
[----:B------:R-:W-:-:S04]  /*0ba0*/  SHF.R.U32.HI R7, RZ, 0x17, R0 ;  /* 0x00000017ff077819 */ /* 0x000fc80000011600 */
[----:B------:R-:W-:-:S05]  /*0bb0*/  LOP3.LUT R7, R7, 0xff, RZ, 0xc0, !PT ;  /* 0x000000ff07077812 */ /* 0x000fca00078ec0ff */
[----:B------:R-:W-:-:S05]  /*0bc0*/  IMAD.IADD R11, R7, 0x1, R9 ;  /* 0x00000001070b7824 */ /* 0x000fca00078e0209 */
        /* <DEDUP_REMOVED lines=10> */
[CCC-:B------:R-:W-:Y:S01]  /*0c70*/  FFMA.RZ R6, R14.reuse, R10.reuse, R13.reuse ;  /* 0x0000000a0e067223 */ /* 0x1c0fe2000000c00d */
[C---:B------:R-:W-:Y:S02]  /*0c80*/  VIADD R9, R11.reuse, 0x20 ;  /* 0x000000200b097836 */ /* 0x040fe40000000000 */
[-CC-:B------:R-:W-:Y:S01]  /*0c90*/  FFMA.RM R7, R14, R10.reuse, R13.reuse ;  /* 0x0000000a0e077223 */ /* 0x180fe2000000400d */
[C---:B------:R-:W-:Y:S02]  /*0ca0*/  ISETP.NE.AND P2, PT, R11.reuse, RZ, PT ;  /* 0x000000ff0b00720c */ /* 0x040fe40003f45270 */
[----:B------:R-:W-:Y:S01]  /*0cb0*/  LOP3.LUT R8, R6, 0x7fffff, RZ, 0xc0, !PT ;  /* 0x007fffff06087812 */ /* 0x000fe200078ec0ff */
[----:B------:R-:W-:Y:S01]  /*0cc0*/  FFMA.RP R6, R14, R10, R13 ;  /* 0x0000000a0e067223 */ /* 0x000fe2000000800d */
[----:B------:R-:W-:Y:S02]  /*0cd0*/  ISETP.NE.AND P1, PT, R11, RZ, PT ;  /* 0x000000ff0b00720c */ /* 0x000fe40003f25270 */
[----:B------:R-:W-:-:S02]  /*0ce0*/  LOP3.LUT R8, R8, 0x800000, RZ, 0xfc, !PT ;  /* 0x0080000008087812 */ /* 0x000fc400078efcff */
[----:B------:R-:W-:Y:S02]  /*0cf0*/  IADD3 R10, PT, PT, -R11, RZ, RZ ;  /* 0x000000ff0b0a7210 */ /* 0x000fe40007ffe1ff */
[----:B------:R-:W-:Y:S02]  /*0d00*/  SHF.L.U32 R9, R8, R9, RZ ;  /* 0x0000000908097219 */ /* 0x000fe400000006ff */
[----:B------:R-:W-:Y:S02]  /*0d10*/  FSETP.NEU.FTZ.AND P0, PT, R6, R7, PT ;  /* 0x000000070600720b */ /* 0x000fe40003f1d000 */
[----:B------:R-:W-:Y:S02]  /*0d20*/  SEL R7, R10, RZ, P2 ;  /* 0x000000ff0a077207 */ /* 0x000fe40001000000 */
[----:B------:R-:W-:Y:S02]  /*0d30*/  ISETP.NE.AND P1, PT, R9, RZ, P1 ;  /* 0x000000ff0900720c */ /* 0x000fe40000f25270 */
[----:B------:R-:W-:-:S02]  /*0d40*/  SHF.R.U32.HI R7, RZ, R7, R8 ;  /* 0x00000007ff077219 */ /* 0x000fc40000011608 */
[----:B------:R-:W-:Y:S02]  /*0d50*/  PLOP3.LUT P0, PT, P0, P1, PT, 0xf8, 0x8f ;  /* 0x00000000008f781c */ /* 0x000fe40000703f70 */
[----:B------:R-:W-:Y:S02]  /*0d60*/  SHF.R.U32.HI R9, RZ, 0x1, R7 ;  /* 0x00000001ff097819 */ /* 0x000fe40000011607 */
[----:B------:R-:W-:-:S04]  /*0d70*/  SEL R6, RZ, 0x1, !P0 ;  /* 0x00000001ff067807 */ /* 0x000fc80004000000 */
[----:B------:R-:W-:-:S04]  /*0d80*/  LOP3.LUT R6, R6, 0x1, R9, 0xf8, !PT ;  /* 0x0000000106067812 */ /* 0x000fc800078ef809 */
[----:B------:R-:W-:-:S05]  /*0d90*/  LOP3.LUT R6, R6, R7, RZ, 0xc0, !PT ;  /* 0x0000000706067212 */ /* 0x000fca00078ec0ff */
[----:B------:R-:W-:-:S05]  /*0da0*/  IMAD.IADD R9, R9, 0x1, R6 ;  /* 0x0000000109097824 */ /* 0x000fca00078e0206 */
[----:B------:R-:W-:Y:S01]  /*0db0*/  LOP3.LUT R0, R9, R0, RZ, 0xfc, !PT ;  /* 0x0000000009007212 */ /* 0x000fe200078efcff */
[----:B------:R-:W-:Y:S06]  /*0dc0*/  BRA `(.L_x_201) ;  /* 0x0000000000107947 */ /* 0x000fec0003800000 */
.L_x_200:
[----:B------:R-:W-:-:S04]  /*0dd0*/  LOP3.LUT R0, R0, 0x80000000, RZ, 0xc0, !PT ;  /* 0x8000000000007812 */ /* 0x000fc800078ec0ff */
[----:B------:R-:W-:Y:S01]  /*0de0*/  LOP3.LUT R0, R0, 0x7f800000, RZ, 0xfc, !PT ;  /* 0x7f80000000007812 */ /* 0x000fe200078efcff */
[----:B------:R-:W-:Y:S06]  /*0df0*/  BRA `(.L_x_201) ;  /* 0x0000000000047947 */ /* 0x000fec0003800000 */
.L_x_199:
[----:B------:R-:W-:-:S07]  /*0e00*/  LEA R0, R9, R0, 0x17 ;  /* 0x0000000009007211 */ /* 0x000fce00078eb8ff */
.L_x_201:
[----:B------:R-:W-:Y:S05]  /*0e10*/  BSYNC.RECONVERGENT B2 ;  /* 0x0000000000027941 */ /* 0x000fea0003800200 */
.L_x_198:
[----:B------:R-:W-:Y:S05]  /*0e20*/  BRA `(.L_x_202) ;  /* 0x0000000000207947 */ /* 0x000fea0003800000 */
.L_x_197:
[----:B------:R-:W-:-:S04]  /*0e30*/  LOP3.LUT R0, R7, 0x80000000, R0, 0x48, !PT ;  /* 0x8000000007007812 */ /* 0x000fc800078e4800 */
[----:B------:R-:W-:Y:S01]  /*0e40*/  LOP3.LUT R0, R0, 0x7f800000, RZ, 0xfc, !PT ;  /* 0x7f80000000007812 */ /* 0x000fe200078efcff */
[----:B------:R-:W-:Y:S06]  /*0e50*/  BRA `(.L_x_202) ;  /* 0x0000000000147947 */ /* 0x000fec0003800000 */
.L_x_196:
[----:B------:R-:W-:Y:S01]  /*0e60*/  LOP3.LUT R0, R7, 0x80000000, R0, 0x48, !PT ;  /* 0x8000000007007812 */ /* 0x000fe200078e4800 */
[----:B------:R-:W-:Y:S06]  /*0e70*/  BRA `(.L_x_202) ;  /* 0x00000000000c7947 */ /* 0x000fec0003800000 */
.L_x_195:
[----:B------:R-:W0:Y:S01]  /*0e80*/  MUFU.RSQ R0, -QNAN ;  /* 0xffc0000000007908 */ /* 0x000e220000001400 */
[----:B------:R-:W-:Y:S05]  /*0e90*/  BRA `(.L_x_202) ;  /* 0x0000000000047947 */ /* 0x000fea0003800000 */
.L_x_194:
[----:B------:R-:W-:-:S07]  /*0ea0*/  FADD.FTZ R0, R0, R3 ;  /* 0x0000000300007221 */ /* 0x000fce0000010000 */
.L_x_202:
[----:B------:R-:W-:Y:S05]  /*0eb0*/  BSYNC.RECONVERGENT B1 ;  /* 0x0000000000017941 */ /* 0x000fea0003800200 */
.L_x_192:
[----:B------:R-:W-:Y:S02]  /*0ec0*/  HFMA2 R7, -RZ, RZ, 0, 0 ;  /* 0x00000000ff077431 */ /* 0x000fe400000001ff */
[----:B------:R-:W-:-:S04]  /*0ed0*/  IMAD.MOV.U32 R6, RZ, RZ, R2 ;  /* 0x000000ffff067224 */ /* 0x000fc800078e0002 */
[----:B0-----:R-:W-:Y:S05]  /*0ee0*/  RET.REL.NODEC R6 `(_Z21computeNormsAndCenterPfS_S_P6float4PiS2_) ;  /* 0xfffffff006447950 */ /* 0x001fea0003c3ffff */
.L_x_203:
        /* <DEDUP_REMOVED lines=9> */
.L_x_340:


//--------------------- .text._Z14makeProjectionPfS_S_Piii --------------------------
	.section	.text._Z14makeProjectionPfS_S_Piii,"ax",@progbits
	.align	128
        .global         _Z14makeProjectionPfS_S_Piii
        .type           _Z14makeProjectionPfS_S_Piii,@function
        .size           _Z14makeProjectionPfS_S_Piii,(.L_x_350 - _Z14makeProjectionPfS_S_Piii)
        .other          _Z14makeProjectionPfS_S_Piii,@"STO_CUDA_ENTRY STV_DEFAULT"
_Z14makeProjectionPfS_S_Piii:
.text._Z14makeProjectionPfS_S_Piii:
[----:B------:R-:W-:Y:S01]  /*0000*/  LDC R1, c[0x0][0x37c] ;  /* 0x0000df00ff017b82 */ /* 0x000fe20000000800 */
[----:B------:R-:W0:Y:S07]  /*0010*/  S2R R5, SR_TID.X ;  /* 0x0000000000057919 */ /* 0x000e2e0000002100 */
[----:B------:R-:W0:Y:S08]  /*0020*/  S2UR UR4, SR_CTAID.X ;  /* 0x00000000000479c3 */ /* 0x000e300000002500 */
[----:B------:R-:W0:Y:S08]  /*0030*/  LDC R0, c[0x0][0x360] ;  /* 0x0000d800ff007b82 */ /* 0x000e300000000800 */
[----:B------:R-:W1:Y:S01]  /*0040*/  LDC.64 R2, c[0x0][0x3a0] ;  /* 0x0000e800ff027b82 */ /* 0x000e620000000a00 */
[----:B0-----:R-:W-:-:S02]  /*0050*/  IMAD R0, R0, UR4, R5 ;  /* 0x0000000400007c24 */ /* 0x001fc4000f8e0205 */
[----:B-1----:R-:W-:-:S05]  /*0060*/  IMAD R5, R3, R2, RZ ;  /* 0x0000000203057224 */ /* 0x002fca00078e02ff */
[----:B------:R-:W-:-:S13]  /*0070*/  ISETP.GE.AND P0, PT, R0, R5, PT ;  /* 0x000000050000720c */ /* 0x000fda0003f06270 */
[----:B------:R-:W-:Y:S05]  /*0080*/  @P0 EXIT ;  /* 0x000000000000094d */ /* 0x000fea0003800000 */
[----:B------:R-:W-:Y:S01]  /*0090*/  IABS R8, R3 ;  /* 0x0000000300087213 */ /* 0x000fe20000000000 */
[----:B------:R-:W0:Y:S01]  /*00a0*/  LDCU.64 UR4, c[0x0][0x358] ;  /* 0x00006b00ff0477ac */ /* 0x000e220008000a00 */
[----:B------:R-:W-:Y:S01]  /*00b0*/  IABS R9, R0 ;  /* 0x0000000000097213 */ /* 0x000fe20000000000 */
[----:B------:R-:W1:Y:S01]  /*00c0*/  LDC.64 R10, c[0x0][0x380] ;  /* 0x0000e000ff0a7b82 */ /* 0x000e620000000a00 */
[----:B------:R-:W2:Y:S08]  /*00d0*/  I2F.RP R6, R8 ;  /* 0x0000000800067306 */ /* 0x000eb00000209400 */
[----:B--2---:R-:W2:Y:S02]  /*00e0*/  MUFU.RCP R6, R6 ;  /* 0x0000000600067308 */ /* 0x004ea40000001000 */
[----:B--2---:R-:W-:-:S02]  /*00f0*/  IADD3 R4, PT, PT, R6, 0xffffffe, RZ ;  /* 0x0ffffffe06047810 */ /* 0x004fc40007ffe0ff */
[----:B------:R-:W-:-:S04]  /*0100*/  LOP3.LUT R6, R0, R3, RZ, 0x3c, !PT ;  /* 0x0000000300067212 */ /* 0x000fc800078e3cff */
[----:B------:R2:W3:Y:S01]  /*0110*/  F2I.FTZ.U32.TRUNC.NTZ R5, R4 ;  /* 0x0000000400057305 */ /* 0x0004e2000021f000 */
[----:B------:R-:W-:Y:S01]  /*0120*/  ISETP.GE.AND P1, PT, R6, RZ, PT ;  /* 0x000000ff0600720c */ /* 0x000fe20003f26270 */
[----:B--2---:R-:W-:Y:S01]  /*0130*/  IMAD.MOV.U32 R4, RZ, RZ, RZ ;  /* 0x000000ffff047224 */ /* 0x004fe200078e00ff */
[----:B---3--:R-:W-:-:S05]  /*0140*/  IADD3 R7, PT, PT, RZ, -R5, RZ ;  /* 0x80000005ff077210 */ /* 0x008fca0007ffe0ff */
[----:B------:R-:W-:-:S04]  /*0150*/  IMAD R7, R7, R8, RZ ;  /* 0x0000000807077224 */ /* 0x000fc800078e02ff */
[----:B------:R-:W-:-:S06]  /*0160*/  IMAD.HI.U32 R5, R5, R7, R4 ;  /* 0x0000000705057227 */ /* 0x000fcc00078e0004 */
[----:B------:R-:W-:-:S05]  /*0170*/  IMAD.HI.U32 R7, R5, R9, RZ ;  /* 0x0000000905077227 */ /* 0x000fca00078e00ff */
[----:B------:R-:W-:-:S05]  /*0180*/  IADD3 R5, PT, PT, -R7, RZ, RZ ;  /* 0x000000ff07057210 */ /* 0x000fca0007ffe1ff */
[----:B------:R-:W-:-:S05]  /*0190*/  IMAD R5, R8, R5, R9 ;  /* 0x0000000508057224 */ /* 0x000fca00078e0209 */
[----:B------:R-:W-:-:S13]  /*01a0*/  ISETP.GT.U32.AND P2, PT, R8, R5, PT ;  /* 0x000000050800720c */ /* 0x000fda0003f44070 */
[----:B------:R-:W-:Y:S01]  /*01b0*/  @!P2 IMAD.IADD R5, R5, 0x1, -R8 ;  /* 0x000000010505a824 */ /* 0x000fe200078e0a08 */
[----:B------:R-:W-:Y:S02]  /*01c0*/  @!P2 IADD3 R7, PT, PT, R7, 0x1, RZ ;  /* 0x000000010707a810 */ /* 0x000fe40007ffe0ff */
[----:B------:R-:W-:Y:S02]  /*01d0*/  ISETP.NE.AND P2, PT, R3, RZ, PT ;  /* 0x000000ff0300720c */ /* 0x000fe40003f45270 */
[----:B------:R-:W-:Y:S02]  /*01e0*/  ISETP.GE.U32.AND P0, PT, R5, R8, PT ;  /* 0x000000080500720c */ /* 0x000fe40003f06070 */
[----:B------:R-:W2:Y:S11]  /*01f0*/  LDC.64 R4, c[0x0][0x398] ;  /* 0x0000e600ff047b82 */ /* 0x000eb60000000a00 */
[----:B------:R-:W-:-:S05]  /*0200*/  @P0 IADD3 R7, PT, PT, R7, 0x1, RZ ;  /* 0x0000000107070810 */ /* 0x000fca0007ffe0ff */
[----:B------:R-:W-:Y:S02]  /*0210*/  IMAD.MOV.U32 R13, RZ, RZ, R7 ;  /* 0x000000ffff0d7224 */ /* 0x000fe400078e0007 */
[----:B------:R-:W3:Y:S03]  /*0220*/  LDC.64 R6, c[0x0][0x390] ;  /* 0x0000e400ff067b82 */ /* 0x000ee60000000a00 */
[----:B------:R-:W-:Y:S02]  /*0230*/  @!P1 IADD3 R13, PT, PT, -R13, RZ, RZ ;  /* 0x000000ff0d0d9210 */ /* 0x000fe40007ffe1ff */
[----:B------:R-:W-:-:S05]  /*0240*/  @!P2 LOP3.LUT R13, RZ, R3, RZ, 0x33, !PT ;  /* 0x00000003ff0da212 */ /* 0x000fca00078e33ff */
[----:B--2---:R-:W-:-:S06]  /*0250*/  IMAD.WIDE R4, R13, 0x4, R4 ;  /* 0x000000040d047825 */ /* 0x004fcc00078e0204 */
[----:B0-----:R-:W2:Y:S01]  /*0260*/  LDG.E R4, desc[UR4][R4.64] ;  /* 0x0000000404047981 */ /* 0x001ea2000c1e1900 */
[----:B------:R-:W-:-:S05]  /*0270*/  IADD3 R8, PT, PT, -R13, RZ, RZ ;  /* 0x000000ff0d087210 */ /* 0x000fca0007ffe1ff */
[----:B------:R-:W-:-:S04]  /*0280*/  IMAD R3, R3, R8, R0 ;  /* 0x0000000803037224 */ /* 0x000fc800078e0200 */
[----:B--2---:R-:W-:-:S04]  /*0290*/  IMAD R9, R3, R2, R4 ;  /* 0x0000000203097224 */ /* 0x004fc800078e0204 */
[----:B---3--:R-:W-:Y:S02]  /*02a0*/  IMAD.WIDE R6, R9, 0x4, R6 ;  /* 0x0000000409067825 */ /* 0x008fe400078e0206 */
[----:B------:R-:W0:Y:S04]  /*02b0*/  LDC.64 R8, c[0x0][0x388] ;  /* 0x0000e200ff087b82 */ /* 0x000e280000000a00 */
[----:B------:R-:W2:Y:S01]  /*02c0*/  LDG.E R7, desc[UR4][R6.64] ;  /* 0x0000000406077981 */ /* 0x000ea2000c1e1900 */
[----:B------:R-:W-:Y:S02]  /*02d0*/  IMAD R3, R3, R2, R13 ;  /* 0x0000000203037224 */ /* 0x000fe400078e020d */
[----:B-1----:R-:W-:-:S04]  /*02e0*/  IMAD.WIDE R4, R0, 0x4, R10 ;  /* 0x0000000400047825 */ /* 0x002fc800078e020a */
[----:B0-----:R-:W-:-:S05]  /*02f0*/  IMAD.WIDE R2, R3, 0x4, R8 ;  /* 0x0000000403027825 */ /* 0x001fca00078e0208 */
[----:B--2---:R-:W-:Y:S04]  /*0300*/  STG.E desc[UR4][R2.64], R7 ;  /* 0x0000000702007986 */ /* 0x004fe8000c101904 */
[----:B------:R-:W-:Y:S01]  /*0310*/  STG.E desc[UR4][R4.64], R7 ;  /* 0x0000000704007986 */ /* 0x000fe2000c101904 */
[----:B------:R-:W-:Y:S05]  /*0320*/  EXIT ;  /* 0x000000000000794d */ /* 0x000fea0003800000 */
.L_x_204:
        /* <DEDUP_REMOVED lines=13> */
.L_x_350:


//--------------------- .text._Z12blockEigSortPfS_PiS0_i --------------------------
	.section	.text._Z12blockEigSortPfS_PiS0_i,"ax",@progbits
	.align	128
        .global         _Z12blockEigSortPfS_PiS0_i
        .type           _Z12blockEigSortPfS_PiS0_i,@function
        .size           _Z12blockEigSortPfS_PiS0_i,(.L_x_351 - _Z12blockEigSortPfS_PiS0_i)
        .other          _Z12blockEigSortPfS_PiS0_i,@"STO_CUDA_ENTRY STV_DEFAULT"
_Z12blockEigSortPfS_PiS0_i:
.text._Z12blockEigSortPfS_PiS0_i:
        /* <DEDUP_REMOVED lines=8> */
[----:B--2---:R-:W-:-:S06]  /*0080*/  IMAD.WIDE R4, R7, 0x4, R4 ;  /* 0x0000000407047825 */ /* 0x004fcc00078e0204 */
[----:B-1----:R-:W2:Y:S01]  /*0090*/  LDG.E R5, desc[UR4][R4.64] ;  /* 0x0000000404057981 */ /* 0x002ea2000c1e1900 */
[----:B---3--:R-:W-:-:S05]  /*00a0*/  IMAD.WIDE R2, R7, 0x4, R2 ;  /* 0x0000000407027825 */ /* 0x008fca00078e0202 */
[----:B------:R-:W2:Y:S02]  /*00b0*/  LDG.E R0, desc[UR4][R2.64] ;  /* 0x0000000402007981 */ /* 0x000ea4000c1e1900 */
[----:B--2---:R-:W-:-:S04]  /*00c0*/  IMAD.IADD R8, R0, 0x1, R5 ;  /* 0x0000000100087824 */ /* 0x004fc800078e0205 */
[----:B------:R-:W-:-:S05]  /*00d0*/  VIADD R7, R8, 0xffffffff ;  /* 0xffffffff08077836 */ /* 0x000fca0000000000 */
[----:B------:R-:W-:-:S13]  /*00e0*/  ISETP.GE.AND P0, PT, R0, R7, PT ;  /* 0x000000070000720c */ /* 0x000fda0003f06270 */
[----:B------:R-:W-:Y:S05]  /*00f0*/  @P0 EXIT ;  /* 0x000000000000094d */ /* 0x000fea0003800000 */
[----:B------:R-:W0:Y:S02]  /*0100*/  LDC R12, c[0x0][0x3a0] ;  /* 0x0000e800ff0c7b82 */ /* 0x000e240000000800 */
[----:B0-----:R-:W-:-:S13]  /*0110*/  ISETP.GE.AND P0, PT, R12, 0x1, PT ;  /* 0x000000010c00780c */ /* 0x001fda0003f06270 */
[----:B------:R-:W-:Y:S05]  /*0120*/  @!P0 BRA `(.L_x_205) ;  /* 0x0000000800208947 */ /* 0x000fea0003800000 */
[----:B------:R-:W-:Y:S01]  /*0130*/  LOP3.LUT R20, R12, 0x7, RZ, 0xc0, !PT ;  /* 0x000000070c147812 */ /* 0x000fe200078ec0ff */
[----:B------:R-:W-:Y:S01]  /*0140*/  VIADD R11, R8, 0xfffffffe ;  /* 0xfffffffe080b7836 */ /* 0x000fe20000000000 */
[C---:B------:R-:W-:Y:S02]  /*0150*/  LOP3.LUT R10, R12.reuse, 0x7ffffff8, RZ, 0xc0, !PT ;  /* 0x7ffffff80c0a7812 */ /* 0x040fe400078ec0ff */
[----:B------:R-:W-:Y:S01]  /*0160*/  IADD3 R2, PT, PT, R12, -0x1, RZ ;  /* 0xffffffff0c027810 */ /* 0x000fe20007ffe0ff */
[----:B------:R-:W-:Y:S01]  /*0170*/  VIADD R3, R20, 0xffffffff ;  /* 0xffffffff14037836 */ /* 0x000fe20000000000 */
[----:B------:R-:W-:Y:S01]  /*0180*/  LOP3.LUT R12, R12, 0x3, RZ, 0xc0, !PT ;  /* 0x000000030c0c7812 */ /* 0x000fe200078ec0ff */
[----:B------:R-:W-:Y:S01]  /*0190*/  IMAD.MOV R14, RZ, RZ, -R10 ;  /* 0x000000ffff0e7224 */ /* 0x000fe200078e0a0a */
[----:B------:R-:W-:Y:S02]  /*01a0*/  ISETP.GE.U32.AND P0, PT, R2, 0x7, PT ;  /* 0x000000070200780c */ /* 0x000fe40003f06070 */
[----:B------:R-:W-:-:S02]  /*01b0*/  ISETP.GE.U32.AND P1, PT, R3, 0x3, PT ;  /* 0x000000030300780c */ /* 0x000fc40003f26070 */
[----:B------:R-:W-:-:S11]  /*01c0*/  MOV R13, R0 ;  /* 0x00000000000d7202 */ /* 0x000fd60000000f00 */
.L_x_214:
[----:B------:R-:W-:Y:S01]  /*01d0*/  ISETP.GE.AND P2, PT, R0, R13, PT ;  /* 0x0000000d0000720c */ /* 0x000fe20003f46270 */
[----:B------:R-:W-:-:S12]  /*01e0*/  BSSY.RECONVERGENT B0, `(.L_x_206) ;  /* 0x0000078000007945 */ /* 0x000fd80003800200 */
[----:B0-2-4-:R-:W-:Y:S05]  /*01f0*/  @P2 BRA `(.L_x_207) ;  /* 0x0000000400d82947 */ /* 0x015fea0003800000 */
[----:B------:R-:W-:-:S07]  /*0200*/  MOV R16, R0 ;  /* 0x0000000000107202 */ /* 0x000fce0000000f00 */
.L_x_213:
[----:B0-2-4-:R-:W0:Y:S02]  /*0210*/  LDC.64 R2, c[0x0][0x380] ;  /* 0x0000e000ff027b82 */ /* 0x015e240000000a00 */
[----:B0-----:R-:W-:-:S05]  /*0220*/  IMAD.WIDE R4, R16, 0x4, R2 ;  /* 0x0000000410047825 */ /* 0x001fca00078e0202 */
[----:B------:R-:W2:Y:S04]  /*0230*/  LDG.E R3, desc[UR4][R4.64] ;  /* 0x0000000404037981 */ /* 0x000ea8000c1e1900 */
[----:B------:R-:W2:Y:S01]  /*0240*/  LDG.E R6, desc[UR4][R4.64+0x4] ;  /* 0x0000040404067981 */ /* 0x000ea2000c1e1900 */
[----:B------:R-:W-:Y:S01]  /*0250*/  IMAD.MOV.U32 R15, RZ, RZ, R16 ;  /* 0x000000ffff0f7224 */ /* 0x000fe200078e0010 */
[----:B------:R-:W-:Y:S01]  /*0260*/  IADD3 R16, PT, PT, R16, 0x1, RZ ;  /* 0x0000000110107810 */ /* 0x000fe20007ffe0ff */
[----:B------:R-:W-:Y:S03]  /*0270*/  BSSY.RECONVERGENT B1, `(.L_x_208) ;  /* 0x000006d000017945 */ /* 0x000fe60003800200 */
[----:B------:R-:W-:-:S02]  /*0280*/  ISETP.NE.AND P2, PT, R16, R13, PT ;  /* 0x0000000d1000720c */ /* 0x000fc40003f45270 */
[----:B--2---:R-:W-:-:S13]  /*0290*/  FSETP.GT.AND P3, PT, R3, R6, PT ;  /* 0x000000060300720b */ /* 0x004fda0003f64000 */
[----:B------:R-:W-:Y:S05]  /*02a0*/  @!P3 BRA `(.L_x_209) ;  /* 0x0000000400a4b947 */ /* 0x000fea0003800000 */
[----:B------:R0:W-:Y:S01]  /*02b0*/  STG.E desc[UR4][R4.64], R6 ;  /* 0x0000000604007986 */ /* 0x0001e2000c101904 */
[----:B------:R-:W-:-:S03]  /*02c0*/  IMAD.MOV.U32 R2, RZ, RZ, RZ ;  /* 0x000000ffff027224 */ /* 0x000fc600078e00ff */
[----:B------:R0:W-:Y:S01]  /*02d0*/  STG.E desc[UR4][R4.64+0x4], R3 ;  /* 0x0000040304007986 */ /* 0x0001e2000c101904 */
[----:B------:R-:W-:Y:S05]  /*02e0*/  @!P0 BRA `(.L_x_210) ;  /* 0x0000000000c48947 */ /* 0x000fea0003800000 */
[----:B------:R-:W-:Y:S01]  /*02f0*/  MOV R17, R15 ;  /* 0x0000000f00117202 */ /* 0x000fe20000000f00 */
[----:B------:R-:W-:-:S07]  /*0300*/  IMAD.MOV.U32 R18, RZ, RZ, R14 ;  /* 0x000000ffff127224 */ /* 0x000fce00078e000e */
.L_x_211:
[----:B---3--:R-:W1:Y:S08]  /*0310*/  LDC.64 R8, c[0x0][0x388] ;  /* 0x0000e200ff087b82 */ /* 0x008e700000000a00 */
[----:B------:R-:W0:Y:S01]  /*0320*/  LDC R19, c[0x0][0x3a0] ;  /* 0x0000e800ff137b82 */ /* 0x000e220000000800 */
[----:B-1----:R-:W-:-:S05]  /*0330*/  IMAD.WIDE R8, R17, 0x4, R8 ;  /* 0x0000000411087825 */ /* 0x002fca00078e0208 */
[----:B------:R-:W2:Y:S04]  /*0340*/  LDG.E R23, desc[UR4][R8.64+0x4] ;  /* 0x0000040408177981 */ /* 0x000ea8000c1e1900 */
[----:B------:R-:W3:Y:S01]  /*0350*/  LDG.E R21, desc[UR4][R8.64] ;  /* 0x0000000408157981 */ /* 0x000ee2000c1e1900 */
[----:B0-----:R-:W-:-:S03]  /*0360*/  IMAD.WIDE.U32 R2, R19, 0x4, R8 ;  /* 0x0000000413027825 */ /* 0x001fc600078e0008 */
[----:B--2---:R0:W-:Y:S04]  /*0370*/  STG.E desc[UR4][R8.64], R23 ;  /* 0x0000001708007986 */ /* 0x0041e8000c101904 */
[----:B---3--:R1:W-:Y:S04]  /*0380*/  STG.E desc[UR4][R8.64+0x4], R21 ;  /* 0x0000041508007986 */ /* 0x0083e8000c101904 */
[----:B------:R-:W2:Y:S04]  /*0390*/  LDG.E R27, desc[UR4][R2.64+0x4] ;  /* 0x00000404021b7981 */ /* 0x000ea8000c1e1900 */
[----:B------:R-:W3:Y:S01]  /*03a0*/  LDG.E R25, desc[UR4][R2.64] ;  /* 0x0000000402197981 */ /* 0x000ee2000c1e1900 */
[----:B------:R-:W-:-:S03]  /*03b0*/  IMAD.WIDE.U32 R4, R19, 0x4, R2 ;  /* 0x0000000413047825 */ /* 0x000fc600078e0002 */
[----:B--2---:R2:W-:Y:S04]  /*03c0*/  STG.E desc[UR4][R2.64], R27 ;  /* 0x0000001b02007986 */ /* 0x0045e8000c101904 */
[----:B---3--:R3:W-:Y:S04]  /*03d0*/  STG.E desc[UR4][R2.64+0x4], R25 ;  /* 0x0000041902007986 */ /* 0x0087e8000c101904 */
[----:B------:R-:W4:Y:S04]  /*03e0*/  LDG.E R22, desc[UR4][R4.64+0x4] ;  /* 0x0000040404167981 */ /* 0x000f28000c1e1900 */
[----:B------:R-:W5:Y:S01]  /*03f0*/  LDG.E R29, desc[UR4][R4.64] ;  /* 0x00000004041d7981 */ /* 0x000f62000c1e1900 */
[----:B------:R-:W-:-:S03]  /*0400*/  IMAD.WIDE.U32 R6, R19, 0x4, R4 ;  /* 0x0000000413067825 */ /* 0x000fc600078e0004 */
[----:B----4-:R4:W-:Y:S04]  /*0410*/  STG.E desc[UR4][R4.64], R22 ;  /* 0x0000001604007986 */ /* 0x0109e8000c101904 */
[----:B-----5:R5:W-:Y:S04]  /*0420*/  STG.E desc[UR4][R4.64+0x4], R29 ;  /* 0x0000041d04007986 */ /* 0x020be8000c101904 */
[----:B0-----:R-:W2:Y:S04]  /*0430*/  LDG.E R23, desc[UR4][R6.64+0x4] ;  /* 0x0000040406177981 */ /* 0x001ea8000c1e1900 */
[----:B-1----:R-:W3:Y:S01]  /*0440*/  LDG.E R21, desc[UR4][R6.64] ;  /* 0x0000000406157981 */ /* 0x002ee2000c1e1900 */
[----:B------:R-:W-:-:S03]  /*0450*/  IMAD.WIDE.U32 R8, R19, 0x4, R6 ;  /* 0x0000000413087825 */ /* 0x000fc600078e0006 */
[----:B--2---:R0:W-:Y:S04]  /*0460*/  STG.E desc[UR4][R6.64], R23 ;  /* 0x0000001706007986 */ /* 0x0041e8000c101904 */
[----:B---3--:R1:W-:Y:S04]  /*0470*/  STG.E desc[UR4][R6.64+0x4], R21 ;  /* 0x0000041506007986 */ /* 0x0083e8000c101904 */
[----:B------:R-:W2:Y:S04]  /*0480*/  LDG.E R27, desc[UR4][R8.64+0x4] ;  /* 0x00000404081b7981 */ /* 0x000ea8000c1e1900 */
[----:B------:R-:W3:Y:S01]  /*0490*/  LDG.E R25, desc[UR4][R8.64] ;  /* 0x0000000408197981 */ /* 0x000ee2000c1e1900 */
[----:B------:R-:W-:-:S03]  /*04a0*/  IMAD.WIDE.U32 R2, R19, 0x4, R8 ;  /* 0x0000000413027825 */ /* 0x000fc600078e0008 */
[----:B--2---:R-:W-:Y:S04]  /*04b0*/  STG.E desc[UR4][R8.64], R27 ;  /* 0x0000001b08007986 */ /* 0x004fe8000c101904 */
[----:B---3--:R2:W-:Y:S04]  /*04c0*/  STG.E desc[UR4][R8.64+0x4], R25 ;  /* 0x0000041908007986 */ /* 0x0085e8000c101904 */
[----:B----4-:R-:W3:Y:S04]  /*04d0*/  LDG.E R22, desc[UR4][R2.64+0x4] ;  /* 0x0000040402167981 */ /* 0x010ee8000c1e1900 */
[----:B-----5:R-:W4:Y:S01]  /*04e0*/  LDG.E R29, desc[UR4][R2.64] ;  /* 0x00000004021d7981 */ /* 0x020f22000c1e1900 */
[----:B------:R-:W-:-:S03]  /*04f0*/  IMAD.WIDE.U32 R4, R19, 0x4, R2 ;  /* 0x0000000413047825 */ /* 0x000fc600078e0002 */
[----:B---3--:R3:W-:Y:S04]  /*0500*/  STG.E desc[UR4][R2.64], R22 ;  /* 0x0000001602007986 */ /* 0x0087e8000c101904 */
[----:B----4-:R3:W-:Y:S04]  /*0510*/  STG.E desc[UR4][R2.64+0x4], R29 ;  /* 0x0000041d02007986 */ /* 0x0107e8000c101904 */
[----:B0-----:R-:W4:Y:S04]  /*0520*/  LDG.E R23, desc[UR4][R4.64+0x4] ;  /* 0x0000040404177981 */ /* 0x001f28000c1e1900 */
[----:B-1----:R-:W5:Y:S01]  /*0530*/  LDG.E R21, desc[UR4][R4.64] ;  /* 0x0000000404157981 */ /* 0x002f62000c1e1900 */
[----:B------:R-:W-:-:S03]  /*0540*/  IMAD.WIDE.U32 R6, R19, 0x4, R4 ;  /* 0x0000000413067825 */ /* 0x000fc600078e0004 */
[----:B----4-:R3:W-:Y:S04]  /*0550*/  STG.E desc[UR4][R4.64], R23 ;  /* 0x0000001704007986 */ /* 0x0107e8000c101904 */
[----:B-----5:R3:W-:Y:S04]  /*0560*/  STG.E desc[UR4][R4.64+0x4], R21 ;  /* 0x0000041504007986 */ /* 0x0207e8000c101904 */
[----:B--2---:R-:W2:Y:S04]  /*0570*/  LDG.E R25, desc[UR4][R6.64+0x4] ;  /* 0x0000040406197981 */ /* 0x004ea8000c1e1900 */
[----:B------:R-:W4:Y:S01]  /*0580*/  LDG.E R9, desc[UR4][R6.64] ;  /* 0x0000000406097981 */ /* 0x000f22000c1e1900 */
[----:B------:R-:W-:Y:S01]  /*0590*/  IADD3 R18, PT, PT, R18, 0x8, RZ ;  /* 0x0000000812127810 */ /* 0x000fe20007ffe0ff */
[----:B------:R-:W-:-:S03]  /*05a0*/  IMAD R17, R19, 0x8, R17 ;  /* 0x0000000813117824 */ /* 0x000fc600078e0211 */
[----:B------:R-:W-:Y:S01]  /*05b0*/  ISETP.NE.AND P3, PT, R18, RZ, PT ;  /* 0x000000ff1200720c */ /* 0x000fe20003f65270 */
[----:B--2---:R3:W-:Y:S04]  /*05c0*/  STG.E desc[UR4][R6.64], R25 ;  /* 0x0000001906007986 */ /* 0x0047e8000c101904 */
[----:B----4-:R3:W-:Y:S08]  /*05d0*/  STG.E desc[UR4][R6.64+0x4], R9 ;  /* 0x0000040906007986 */ /* 0x0107f0000c101904 */
[----:B------:R-:W-:Y:S05]  /*05e0*/  @P3 BRA `(.L_x_211) ;  /* 0xfffffffc00483947 */ /* 0x000fea000383ffff */
[----:B---3--:R-:W-:-:S07]  /*05f0*/  MOV R2, R10 ;  /* 0x0000000a00027202 */ /* 0x008fce0000000f00 */
.L_x_210:
[----:B------:R-:W-:-:S13]  /*0600*/  ISETP.NE.AND P3, PT, R20, RZ, PT ;  /* 0x000000ff1400720c */ /* 0x000fda0003f65270 */
[----:B------:R-:W-:Y:S05]  /*0610*/  @!P3 BRA `(.L_x_209) ;  /* 0x0000000000c8b947 */ /* 0x000fea0003800000 */
[----:B------:R-:W-:Y:S01]  /*0620*/  ISETP.NE.AND P3, PT, R12, RZ, PT ;  /* 0x000000ff0c00720c */ /* 0x000fe20003f65270 */
[----:B------:R-:W-:-:S12]  /*0630*/  @!P1 BRA `(.L_x_212) ;  /* 0x0000000000609947 */ /* 0x000fd80003800000 */
[----:B------:R-:W0:Y:S08]  /*0640*/  LDC R9, c[0x0][0x3a0] ;  /* 0x0000e800ff097b82 */ /* 0x000e300000000800 */
[----:B------:R-:W1:Y:S01]  /*0650*/  LDC.64 R18, c[0x0][0x388] ;  /* 0x0000e200ff127b82 */ /* 0x000e620000000a00 */
[----:B0-----:R-:W-:-:S04]  /*0660*/  IMAD R3, R2, R9, R15 ;  /* 0x0000000902037224 */ /* 0x001fc800078e020f */
[----:B-1----:R-:W-:-:S05]  /*0670*/  IMAD.WIDE R18, R3, 0x4, R18 ;  /* 0x0000000403127825 */ /* 0x002fca00078e0212 */
[----:B------:R-:W2:Y:S04]  /*0680*/  LDG.E R17, desc[UR4][R18.64+0x4] ;  /* 0x0000040412117981 */ /* 0x000ea8000c1e1900 */
[----:B------:R-:W3:Y:S01]  /*0690*/  LDG.E R3, desc[UR4][R18.64] ;  /* 0x0000000412037981 */ /* 0x000ee2000c1e1900 */
[----:B------:R-:W-:-:S03]  /*06a0*/  IMAD.WIDE.U32 R4, R9, 0x4, R18 ;  /* 0x0000000409047825 */ /* 0x000fc600078e0012 */
[----:B--2---:R0:W-:Y:S04]  /*06b0*/  STG.E desc[UR4][R18.64], R17 ;  /* 0x0000001112007986 */ /* 0x0041e8000c101904 */
[----:B---3--:R1:W-:Y:S04]  /*06c0*/  STG.E desc[UR4][R18.64+0x4], R3 ;  /* 0x0000040312007986 */ /* 0x0083e8000c101904 */
[----:B------:R-:W2:Y:S04]  /*06d0*/  LDG.E R23, desc[UR4][R4.64+0x4] ;  /* 0x0000040404177981 */ /* 0x000ea8000c1e1900 */
[----:B------:R-:W3:Y:S01]  /*06e0*/  LDG.E R21, desc[UR4][R4.64] ;  /* 0x0000000404157981 */ /* 0x000ee2000c1e1900 */
[----:B------:R-:W-:-:S03]  /*06f0*/  IMAD.WIDE.U32 R6, R9, 0x4, R4 ;  /* 0x0000000409067825 */ /* 0x000fc600078e0004 */
[----:B--2---:R2:W-:Y:S04]  /*0700*/  STG.E desc[UR4][R4.64], R23 ;  /* 0x0000001704007986 */ /* 0x0045e8000c101904 */
[----:B---3--:R2:W-:Y:S04]  /*0710*/  STG.E desc[UR4][R4.64+0x4], R21 ;  /* 0x0000041504007986 */ /* 0x0085e8000c101904 */
[----:B------:R-:W3:Y:S04]  /*0720*/  LDG.E R27, desc[UR4][R6.64+0x4] ;  /* 0x00000404061b7981 */ /* 0x000ee8000c1e1900 */
[----:B------:R-:W4:Y:S01]  /*0730*/  LDG.E R25, desc[UR4][R6.64] ;  /* 0x0000000406197981 */ /* 0x000f22000c1e1900 */
[----:B------:R-:W-:-:S03]  /*0740*/  IMAD.WIDE.U32 R8, R9, 0x4, R6 ;  /* 0x0000000409087825 */ /* 0x000fc600078e0006 */
[----:B---3--:R2:W-:Y:S04]  /*0750*/  STG.E desc[UR4][R6.64], R27 ;  /* 0x0000001b06007986 */ /* 0x0085e8000c101904 */
[----:B----4-:R2:W-:Y:S04]  /*0760*/  STG.E desc[UR4][R6.64+0x4], R25 ;  /* 0x0000041906007986 */ /* 0x0105e8000c101904 */
[----:B0-----:R-:W3:Y:S04]  /*0770*/  LDG.E R17, desc[UR4][R8.64+0x4] ;  /* 0x0000040408117981 */ /* 0x001ee8000c1e1900 */
[----:B-1----:R-:W4:Y:S01]  /*0780*/  LDG.E R3, desc[UR4][R8.64] ;  /* 0x0000000408037981 */ /* 0x002f22000c1e1900 */
[----:B------:R-:W-:-:S03]  /*0790*/  VIADD R2, R2, 0x4 ;  /* 0x0000000402027836 */ /* 0x000fc60000000000 */
[----:B---3--:R2:W-:Y:S04]  /*07a0*/  STG.E desc[UR4][R8.64], R17 ;  /* 0x0000001108007986 */ /* 0x0085e8000c101904 */
[----:B----4-:R2:W-:Y:S02]  /*07b0*/  STG.E desc[UR4][R8.64+0x4], R3 ;  /* 0x0000040308007986 */ /* 0x0105e4000c101904 */
.L_x_212:
[----:B------:R-:W-:Y:S05]  /*07c0*/  @!P3 BRA `(.L_x_209) ;  /* 0x00000000005cb947 */ /* 0x000fea0003800000 */
[----:B------:R-:W-:Y:S01]  /*07d0*/  ISETP.NE.AND P3, PT, R12, 0x1, PT ;  /* 0x000000010c00780c */ /* 0x000fe20003f65270 */
[----:B--2---:R-:W0:-:S12]  /*07e0*/  LDC R23, c[0x0][0x3a0] ;  /* 0x0000e800ff177b82 */ /* 0x004e180000000800 */
[----:B------:R-:W1:Y:S01]  /*07f0*/  @P3 LDC.64 R8, c[0x0][0x388] ;  /* 0x0000e200ff083b82 */ /* 0x000e620000000a00 */
[----:B0-----:R-:W-:-:S04]  /*0800*/  @P3 IMAD R3, R2, R23, R15 ;  /* 0x0000001702033224 */ /* 0x001fc800078e020f */
[----:B-1----:R-:W-:-:S05]  /*0810*/  @P3 IMAD.WIDE R8, R3, 0x4, R8 ;  /* 0x0000000403083825 */ /* 0x002fca00078e0208 */
[----:B------:R-:W2:Y:S04]  /*0820*/  @P3 LDG.E R17, desc[UR4][R8.64+0x4] ;  /* 0x0000040408113981 */ /* 0x000ea8000c1e1900 */
[----:B------:R-:W3:Y:S01]  /*0830*/  @P3 LDG.E R3, desc[UR4][R8.64] ;  /* 0x0000000408033981 */ /* 0x000ee2000c1e1900 */
[C---:B------:R-:W-:Y:S01]  /*0840*/  @P3 IMAD.WIDE.U32 R4, R23.reuse, 0x4, R8 ;  /* 0x0000000417043825 */ /* 0x040fe200078e0008 */
[----:B------:R-:W-:-:S13]  /*0850*/  LOP3.LUT P4, RZ, R23, 0x1, RZ, 0xc0, !PT ;  /* 0x0000000117ff7812 */ /* 0x000fda000788c0ff */
[----:B------:R-:W0:Y:S01]  /*0860*/  @P4 LDC.64 R6, c[0x0][0x388] ;  /* 0x0000e200ff064b82 */ /* 0x000e220000000a00 */
[----:B--2---:R-:W-:Y:S04]  /*0870*/  @P3 STG.E desc[UR4][R8.64], R17 ;  /* 0x0000001108003986 */ /* 0x004fe8000c101904 */
[----:B---3--:R1:W-:Y:S04]  /*0880*/  @P3 STG.E desc[UR4][R8.64+0x4], R3 ;  /* 0x0000040308003986 */ /* 0x0083e8000c101904 */
[----:B------:R-:W2:Y:S04]  /*0890*/  @P3 LDG.E R21, desc[UR4][R4.64+0x4] ;  /* 0x0000040404153981 */ /* 0x000ea8000c1e1900 */
[----:B------:R-:W3:Y:S01]  /*08a0*/  @P3 LDG.E R19, desc[UR4][R4.64] ;  /* 0x0000000404133981 */ /* 0x000ee2000c1e1900 */
[----:B------:R-:W-:-:S05]  /*08b0*/  @P3 IADD3 R2, PT, PT, R2, 0x2, RZ ;  /* 0x0000000202023810 */ /* 0x000fca0007ffe0ff */
[----:B------:R-:W-:-:S04]  /*08c0*/  @P4 IMAD R15, R2, R23, R15 ;  /* 0x00000017020f4224 */ /* 0x000fc800078e020f */
[----:B0-----:R-:W-:Y:S01]  /*08d0*/  @P4 IMAD.WIDE R6, R15, 0x4, R6 ;  /* 0x000000040f064825 */ /* 0x001fe200078e0206 */
[----:B--2---:R4:W-:Y:S04]  /*08e0*/  @P3 STG.E desc[UR4][R4.64], R21 ;  /* 0x0000001504003986 */ /* 0x0049e8000c101904 */
[----:B---3--:R4:W-:Y:S04]  /*08f0*/  @P3 STG.E desc[UR4][R4.64+0x4], R19 ;  /* 0x0000041304003986 */ /* 0x0089e8000c101904 */
[----:B------:R-:W2:Y:S04]  /*0900*/  @P4 LDG.E R15, desc[UR4][R6.64+0x4] ;  /* 0x00000404060f4981 */ /* 0x000ea8000c1e1900 */
[----:B-1----:R-:W3:Y:S04]  /*0910*/  @P4 LDG.E R3, desc[UR4][R6.64] ;  /* 0x0000000406034981 */ /* 0x002ee8000c1e1900 */
[----:B--2---:R4:W-:Y:S04]  /*0920*/  @P4 STG.E desc[UR4][R6.64], R15 ;  /* 0x0000000f06004986 */ /* 0x0049e8000c101904 */
[----:B---3--:R4:W-:Y:S02]  /*0930*/  @P4 STG.E desc[UR4][R6.64+0x4], R3 ;  /* 0x0000040306004986 */ /* 0x0089e4000c101904 */
.L_x_209:
[----:B------:R-:W-:Y:S05]  /*0940*/  BSYNC.RECONVERGENT B1 ;  /* 0x0000000000017941 */ /* 0x000fea0003800200 */
.L_x_208:
[----:B------:R-:W-:Y:S05]  /*0950*/  @P2 BRA `(.L_x_213) ;  /* 0xfffffff8002c2947 */ /* 0x000fea000383ffff */
.L_x_207:
[----:B------:R-:W-:Y:S05]  /*0960*/  BSYNC.RECONVERGENT B0 ;  /* 0x0000000000007941 */ /* 0x000fea0003800200 */
.L_x_206:
[----:B------:R-:W-:-:S13]  /*0970*/  ISETP.NE.AND P2, PT, R13, R11, PT ;  /* 0x0000000b0d00720c */ /* 0x000fda0003f45270 */
[----:B------:R-:W-:Y:S05]  /*0980*/  @!P2 EXIT ;  /* 0x000000000000a94d */ /* 0x000fea0003800000 */
[----:B------:R-:W-:Y:S01]  /*0990*/  VIADD R13, R13, 0x1 ;  /* 0x000000010d0d7836 */ /* 0x000fe20000000000 */
[----:B------:R-:W-:Y:S06]  /*09a0*/  BRA `(.L_x_214) ;  /* 0xfffffff800087947 */ /* 0x000fec000383ffff */
.L_x_205:
[----:B------:R-:W0:Y:S01]  /*09b0*/  LDC.64 R2, c[0x0][0x380] ;  /* 0x0000e000ff027b82 */ /* 0x000e220000000a00 */
[----:B------:R-:W-:Y:S01]  /*09c0*/  HFMA2 R12, -RZ, RZ, 0, 0 ;  /* 0x00000000ff0c7431 */ /* 0x000fe200000001ff */
[----:B------:R-:W-:Y:S01]  /*09d0*/  IADD3 R8, PT, PT, R8, -0x2, RZ ;  /* 0xfffffffe08087810 */ /* 0x000fe20007ffe0ff */
[C---:B------:R-:W-:Y:S01]  /*09e0*/  VIADD R9, R0.reuse, 0x1 ;  /* 0x0000000100097836 */ /* 0x040fe20000000000 */
[C---:B------:R-:W-:Y:S01]  /*09f0*/  IADD3 R10, PT, PT, R0.reuse, 0x2, RZ ;  /* 0x00000002000a7810 */ /* 0x040fe20007ffe0ff */
[C---:B------:R-:W-:Y:S02]  /*0a00*/  VIADD R11, R0.reuse, 0x3 ;  /* 0x00000003000b7836 */ /* 0x040fe40000000000 */
[----:B------:R-:W-:Y:S02]  /*0a10*/  IMAD.MOV.U32 R13, RZ, RZ, R0 ;  /* 0x000000ffff0d7224 */ /* 0x000fe400078e0000 */
[----:B0-----:R-:W-:-:S07]  /*0a20*/  IMAD.WIDE R2, R0, 0x4, R2 ;  /* 0x0000000400027825 */ /* 0x001fce00078e0202 */
.L_x_220:
[----:B------:R-:W-:Y:S01]  /*0a30*/  ISETP.GE.AND P0, PT, R0, R13, PT ;  /* 0x0000000d0000720c */ /* 0x000fe20003f06270 */
[----:B------:R-:W-:-:S12]  /*0a40*/  BSSY.RECONVERGENT B0, `(.L_x_215) ;  /* 0x000003d000007945 */ /* 0x000fd80003800200 */
[----:B------:R-:W-:Y:S05]  /*0a50*/  @P0 BRA `(.L_x_216) ;  /* 0x0000000000ec0947 */ /* 0x000fea0003800000 */
[----:B------:R-:W-:Y:S01]  /*0a60*/  LOP3.LUT P0, R4, R12, 0x3, RZ, 0xc0, !PT ;  /* 0x000000030c047812 */ /* 0x000fe2000780c0ff */
[----:B------:R-:W-:Y:S01]  /*0a70*/  BSSY.RECONVERGENT B1, `(.L_x_217) ;  /* 0x000001a000017945 */ /* 0x000fe20003800200 */
[----:B------:R-:W-:-:S11]  /*0a80*/  MOV R15, R0 ;  /* 0x00000000000f7202 */ /* 0x000fd60000000f00 */
[----:B------:R-:W-:Y:S05]  /*0a90*/  @!P0 BRA `(.L_x_218) ;  /* 0x00000000005c8947 */ /* 0x000fea0003800000 */
[----:B------:R-:W2:Y:S04]  /*0aa0*/  LDG.E R5, desc[UR4][R2.64] ;  /* 0x0000000402057981 */ /* 0x000ea8000c1e1900 */
[----:B------:R-:W2:Y:S01]  /*0ab0*/  LDG.E R7, desc[UR4][R2.64+0x4] ;  /* 0x0000040402077981 */ /* 0x000ea2000c1e1900 */
[----:B------:R-:W-:Y:S02]  /*0ac0*/  ISETP.NE.AND P1, PT, R4, 0x1, PT ;  /* 0x000000010400780c */ /* 0x000fe40003f25270 */
[----:B------:R-:W-:Y:S02]  /*0ad0*/  MOV R15, R9 ;  /* 0x00000009000f7202 */ /* 0x000fe40000000f00 */
[----:B--2---:R-:W-:-:S13]  /*0ae0*/  FSETP.GT.AND P0, PT, R5, R7, PT ;  /* 0x000000070500720b */ /* 0x004fda0003f04000 */
[----:B------:R-:W-:Y:S04]  /*0af0*/  @P0 STG.E desc[UR4][R2.64+0x4], R5 ;  /* 0x0000040502000986 */ /* 0x000fe8000c101904 */
[----:B------:R0:W-:Y:S02]  /*0b00*/  @P0 STG.E desc[UR4][R2.64], R7 ;  /* 0x0000000702000986 */ /* 0x0001e4000c101904 */
[----:B0-----:R-:W-:Y:S01]  /*0b10*/  @P0 IMAD.MOV.U32 R7, RZ, RZ, R5 ;  /* 0x000000ffff070224 */ /* 0x001fe200078e0005 */
[----:B------:R-:W-:Y:S06]  /*0b20*/  @!P1 BRA `(.L_x_218) ;  /* 0x0000000000389947 */ /* 0x000fec0003800000 */
        /* <DEDUP_REMOVED lines=9> */
[----:B------:R-:W-:Y:S01]  /*0bc0*/  IMAD.MOV.U32 R15, RZ, RZ, R11 ;  /* 0x000000ffff0f7224 */ /* 0x000fe200078e000b */
[----:B--2---:R-:W-:-:S13]  /*0bd0*/  FSETP.GT.AND P0, PT, R5, R4, PT ;  /* 0x000000040500720b */ /* 0x004fda0003f04000 */
[----:B------:R0:W-:Y:S01]  /*0be0*/  @P0 STG.E desc[UR4][R2.64+0x8], R4 ;  /* 0x0000080402000986 */ /* 0x0001e2000c101904 */
[----:B------:R-:W-:-:S03]  /*0bf0*/  @P0 MOV R15, R11 ;  /* 0x0000000b000f0202 */ /* 0x000fc60000000f00 */
[----:B------:R0:W-:Y:S04]  /*0c00*/  @P0 STG.E desc[UR4][R2.64+0xc], R5 ;  /* 0x00000c0502000986 */ /* 0x0001e8000c101904 */
.L_x_218:
[----:B------:R-:W-:Y:S05]  /*0c10*/  BSYNC.RECONVERGENT B1 ;  /* 0x0000000000017941 */ /* 0x000fea0003800200 */
.L_x_217:
[----:B0-----:R-:W-:-:S05]  /*0c20*/  VIADD R4, R12, 0xffffffff ;  /* 0xffffffff0c047836 */ /* 0x001fca0000000000 */
[----:B------:R-:W-:-:S13]  /*0c30*/  ISETP.GE.U32.AND P0, PT, R4, 0x3, PT ;  /* 0x000000030400780c */ /* 0x000fda0003f06070 */
[----:B------:R-:W-:Y:S05]  /*0c40*/  @!P0 BRA `(.L_x_216) ;  /* 0x0000000000708947 */ /* 0x000fea0003800000 */
[----:B------:R-:W0:Y:S08]  /*0c50*/  LDC.64 R6, c[0x0][0x380] ;  /* 0x0000e000ff067b82 */ /* 0x000e300000000a00 */
[----:B------:R-:W1:Y:S01]  /*0c60*/  LDC.64 R4, c[0x0][0x380] ;  /* 0x0000e000ff047b82 */ /* 0x000e620000000a00 */
[----:B0-----:R-:W-:-:S05]  /*0c70*/  IMAD.WIDE R6, R15, 0x4, R6 ;  /* 0x000000040f067825 */ /* 0x001fca00078e0206 */
[----:B------:R0:W5:Y:S02]  /*0c80*/  LDG.E R17, desc[UR4][R6.64] ;  /* 0x0000000406117981 */ /* 0x000164000c1e1900 */
.L_x_219:
[----:B01----:R-:W-:-:S05]  /*0c90*/  IMAD.WIDE R6, R15, 0x4, R4 ;  /* 0x000000040f067825 */ /* 0x003fca00078e0204 */
[----:B------:R-:W2:Y:S04]  /*0ca0*/  LDG.E R19, desc[UR4][R6.64+0x4] ;  /* 0x0000040406137981 */ /* 0x000ea8000c1e1900 */
[----:B------:R-:W3:Y:S04]  /*0cb0*/  LDG.E R21, desc[UR4][R6.64+0x8] ;  /* 0x0000080406157981 */ /* 0x000ee8000c1e1900 */
[----:B------:R-:W4:Y:S01]  /*0cc0*/  LDG.E R14, desc[UR4][R6.64+0xc] ;  /* 0x00000c04060e7981 */ /* 0x000f22000c1e1900 */
[----:B--2--5:R-:W-:-:S13]  /*0cd0*/  FSETP.GT.AND P0, PT, R17, R19, PT ;  /* 0x000000131100720b */ /* 0x024fda0003f04000 */
[----:B------:R0:W-:Y:S04]  /*0ce0*/  @P0 STG.E desc[UR4][R6.64], R19 ;  /* 0x0000001306000986 */ /* 0x0001e8000c101904 */
[----:B------:R1:W-:Y:S01]  /*0cf0*/  @P0 STG.E desc[UR4][R6.64+0x4], R17 ;  /* 0x0000041106000986 */ /* 0x0003e2000c101904 */
[----:B0-----:R-:W-:-:S03]  /*0d00*/  @P0 MOV R19, R17 ;  /* 0x0000001100130202 */ /* 0x001fc60000000f00 */
[----:B-1----:R-:W2:Y:S01]  /*0d10*/  LDG.E R17, desc[UR4][R6.64+0x10] ;  /* 0x0000100406117981 */ /* 0x002ea2000c1e1900 */
[----:B---3--:R-:W-:Y:S01]  /*0d20*/  FSETP.GT.AND P0, PT, R19, R21, PT ;  /* 0x000000151300720b */ /* 0x008fe20003f04000 */
[----:B------:R-:W-:-:S12]  /*0d30*/  VIADD R15, R15, 0x4 ;  /* 0x000000040f0f7836 */ /* 0x000fd80000000000 */
[----:B------:R0:W-:Y:S04]  /*0d40*/  @P0 STG.E desc[UR4][R6.64+0x4], R21 ;  /* 0x0000041506000986 */ /* 0x0001e8000c101904 */
[----:B------:R-:W-:Y:S01]  /*0d50*/  @P0 STG.E desc[UR4][R6.64+0x8], R19 ;  /* 0x0000081306000986 */ /* 0x000fe2000c101904 */
[----:B0-----:R-:W-:-:S05]  /*0d60*/  @P0 IMAD.MOV.U32 R21, RZ, RZ, R19 ;  /* 0x000000ffff150224 */ /* 0x001fca00078e0013 */
[----:B----4-:R-:W-:-:S13]  /*0d70*/  FSETP.GT.AND P1, PT, R21, R14, PT ;  /* 0x0000000e1500720b */ /* 0x010fda0003f24000 */
[----:B------:R0:W-:Y:S04]  /*0d80*/  @P1 STG.E desc[UR4][R6.64+0x8], R14 ;  /* 0x0000080e06001986 */ /* 0x0001e8000c101904 */
[----:B------:R-:W-:Y:S01]  /*0d90*/  @P1 STG.E desc[UR4][R6.64+0xc], R21 ;  /* 0x00000c1506001986 */ /* 0x000fe2000c101904 */
[----:B0-----:R-:W-:Y:S02]  /*0da0*/  @P1 MOV R14, R21 ;  /* 0x00000015000e1202 */ /* 0x001fe40000000f00 */
[----:B------:R-:W-:Y:S02]  /*0db0*/  ISETP.NE.AND P1, PT, R15, R13, PT ;  /* 0x0000000d0f00720c */ /* 0x000fe40003f25270 */
[----:B--2---:R-:W-:-:S13]  /*0dc0*/  FSETP.GT.AND P0, PT, R14, R17, PT ;  /* 0x000000110e00720b */ /* 0x004fda0003f04000 */
[----:B------:R-:W-:Y:S04]  /*0dd0*/  @P0 STG.E desc[UR4][R6.64+0x10], R14 ;  /* 0x0000100e06000986 */ /* 0x000fe8000c101904 */
[----:B------:R0:W-:Y:S02]  /*0de0*/  @P0 STG.E desc[UR4][R6.64+0xc], R17 ;  /* 0x00000c1106000986 */ /* 0x0001e4000c101904 */
[----:B0-----:R-:W-:Y:S01]  /*0df0*/  @P0 MOV R17, R14 ;  /* 0x0000000e00110202 */ /* 0x001fe20000000f00 */
[----:B------:R-:W-:Y:S06]  /*0e00*/  @P1 BRA `(.L_x_219) ;  /* 0xfffffffc00a01947 */ /* 0x000fec000383ffff */
.L_x_216:
[----:B------:R-:W-:Y:S05]  /*0e10*/  BSYNC.RECONVERGENT B0 ;  /* 0x0000000000007941 */ /* 0x000fea0003800200 */
.L_x_215:
[----:B------:R-:W-:Y:S01]  /*0e20*/  ISETP.NE.AND P0, PT, R13, R8, PT ;  /* 0x000000080d00720c */ /* 0x000fe20003f05270 */
[----:B------:R-:W-:Y:S01]  /*0e30*/  IMAD.IADD R13, R9, 0x1, R12 ;  /* 0x00000001090d7824 */ /* 0x000fe200078e020c */
[----:B------:R-:W-:-:S11]  /*0e40*/  IADD3 R12, PT, PT, R12, 0x1, RZ ;  /* 0x000000010c0c7810 */ /* 0x000fd60007ffe0ff */
[----:B------:R-:W-:Y:S05]  /*0e50*/  @P0 BRA `(.L_x_220) ;  /* 0xfffffff800f40947 */ /* 0x000fea000383ffff */
[----:B------:R-:W-:Y:S05]  /*0e60*/  EXIT ;  /* 0x000000000000794d */ /* 0x000fea0003800000 */
.L_x_221:
        /* <DEDUP_REMOVED lines=9> */
.L_x_351:


//--------------------- .text._Z14oddEvenEigSortPfS_ii --------------------------
	.section	.text._Z14oddEvenEigSortPfS_ii,"ax",@progbits
	.align	128
        .global         _Z14oddEvenEigSortPfS_ii
        .type           _Z14oddEvenEigSortPfS_ii,@function
        .size           _Z14oddEvenEigSortPfS_ii,(.L_x_352 - _Z14oddEvenEigSortPfS_ii)
        .other          _Z14oddEvenEigSortPfS_ii,@"STO_CUDA_ENTRY STV_DEFAULT"
_Z14oddEvenEigSortPfS_ii:
.text._Z14oddEvenEigSortPfS_ii:
[----:B------:R-:W-:Y:S01]  /*0000*/  LDC R1, c[0x0][0x37c] ;  /* 0x0000df00ff017b82 */ /* 0x000fe20000000800 */
[----:B------:R-:W0:Y:S07]  /*0010*/  S2R R5, SR_TID.X ;  /* 0x0000000000057919 */ /* 0x000e2e0000002100 */
[----:B------:R-:W1:Y:S08]  /*0020*/  LDC.64 R2, c[0x0][0x390] ;  /* 0x0000e400ff027b82 */ /* 0x000e700000000a00 */
[----:B------:R-:W0:Y:S08]  /*0030*/  S2UR UR4, SR_CTAID.X ;  /* 0x00000000000479c3 */ /* 0x000e300000002500 */
[----:B------:R-:W0:Y:S01]  /*0040*/  LDC R0, c[0x0][0x360] ;  /* 0x0000d800ff007b82 */ /* 0x000e220000000800 */
[----:B-1----:R-:W-:-:S02]  /*0050*/  ISETP.NE.AND P0, PT, R3, RZ, PT ;  /* 0x000000ff0300720c */ /* 0x002fc40003f05270 */
[----:B------:R-:W-:Y:S01]  /*0060*/  IADD3 R4, PT, PT, R2, -0x1, RZ ;  /* 0xffffffff02047810 */ /* 0x000fe20007ffe0ff */
[----:B0-----:R-:W-:Y:S01]  /*0070*/  IMAD R3, R0, UR4, R5 ;  /* 0x0000000400037c24 */ /* 0x001fe2000f8e0205 */
[----:B------:R-:W-:-:S04]  /*0080*/  SEL R0, RZ, 0x1, !P0 ;  /* 0x00000001ff007807 */ /* 0x000fc80004000000 */
[----:B------:R-:W-:-:S04]  /*0090*/  LEA R3, R3, R0, 0x1 ;  /* 0x0000000003037211 */ /* 0x000fc800078e08ff */
[----:B------:R-:W-:-:S13]  /*00a0*/  ISETP.GE.AND P0, PT, R3, R4, PT ;  /* 0x000000040300720c */ /* 0x000fda0003f06270 */
[----:B------:R-:W-:Y:S05]  /*00b0*/  @P0 EXIT ;  /* 0x000000000000094d */ /* 0x000fea0003800000 */
[----:B------:R-:W0:Y:S01]  /*00c0*/  LDC.64 R4, c[0x0][0x380] ;  /* 0x0000e000ff047b82 */ /* 0x000e220000000a00 */
[----:B------:R-:W1:Y:S01]  /*00d0*/  LDCU.64 UR4, c[0x0][0x358] ;  /* 0x00006b00ff0477ac */ /* 0x000e620008000a00 */
[----:B0-----:R-:W-:-:S05]  /*00e0*/  IMAD.WIDE R4, R3, 0x4, R4 ;  /* 0x0000000403047825 */ /* 0x001fca00078e0204 */
[----:B-1----:R-:W2:Y:S04]  /*00f0*/  LDG.E R7, desc[UR4][R4.64] ;  /* 0x0000000404077981 */ /* 0x002ea8000c1e1900 */
[----:B------:R-:W2:Y:S02]  /*0100*/  LDG.E R0, desc[UR4][R4.64+0x4] ;  /* 0x0000040404007981 */ /* 0x000ea4000c1e1900 */
[----:B--2---:R-:W-:-:S13]  /*0110*/  FSETP.GT.AND P0, PT, R7, R0, PT ;  /* 0x000000000700720b */ /* 0x004fda0003f04000 */
[----:B------:R-:W-:Y:S05]  /*0120*/  @!P0 EXIT ;  /* 0x000000000000894d */ /* 0x000fea0003800000 */
[----:B------:R-:W-:Y:S01]  /*0130*/  ISETP.GE.AND P0, PT, R2, 0x1, PT ;  /* 0x000000010200780c */ /* 0x000fe20003f06270 */
[----:B------:R0:W-:Y:S04]  /*0140*/  STG.E desc[UR4][R4.64], R0 ;  /* 0x0000000004007986 */ /* 0x0001e8000c101904 */
[----:B------:R0:W-:Y:S08]  /*0150*/  STG.E desc[UR4][R4.64+0x4], R7 ;  /* 0x0000040704007986 */ /* 0x0001f0000c101904 */
[----:B------:R-:W-:Y:S05]  /*0160*/  @!P0 EXIT ;  /* 0x000000000000894d */ /* 0x000fea0003800000 */
[C---:B------:R-:W-:Y:S01]  /*0170*/  ISETP.GE.U32.AND P1, PT, R2.reuse, 0x8, PT ;  /* 0x000000080200780c */ /* 0x040fe20003f26070 */
[----:B0-----:R-:W-:Y:S01]  /*0180*/  IMAD.MOV.U32 R0, RZ, RZ, RZ ;  /* 0x000000ffff007224 */ /* 0x001fe200078e00ff */
[----:B------:R-:W-:-:S04]  /*0190*/  LOP3.LUT R16, R2, 0x7, RZ, 0xc0, !PT ;  /* 0x0000000702107812 */ /* 0x000fc800078ec0ff */
[----:B------:R-:W-:-:S07]  /*01a0*/  ISETP.NE.AND P0, PT, R16, RZ, PT ;  /* 0x000000ff1000720c */ /* 0x000fce0003f05270 */
[----:B------:R-:W-:Y:S06]  /*01b0*/  @!P1 BRA `(.L_x_222) ;  /* 0x0000000000c89947 */ /* 0x000fec0003800000 */
[----:B------:R-:W-:Y:S02]  /*01c0*/  LOP3.LUT R0, R2, 0x7ffffff8, RZ, 0xc0, !PT ;  /* 0x7ffffff802007812 */ /* 0x000fe400078ec0ff */
[----:B------:R-:W-:-:S03]  /*01d0*/  MOV R7, R3 ;  /* 0x0000000300077202 */ /* 0x000fc60000000f00 */
[----:B------:R-:W-:-:S07]  /*01e0*/  IMAD.MOV R6, RZ, RZ, -R0 ;  /* 0x000000ffff067224 */ /* 0x000fce00078e0a00 */
.L_x_223:
[----:B--2---:R-:W0:Y:S02]  /*01f0*/  LDC.64 R8, c[0x0][0x388] ;  /* 0x0000e200ff087b82 */ /* 0x004e240000000a00 */
[----:B0-----:R-:W-:-:S05]  /*0200*/  IMAD.WIDE R8, R7, 0x4, R8 ;  /* 0x0000000407087825 */ /* 0x001fca00078e0208 */
[----:B------:R-:W2:Y:S04]  /*0210*/  LDG.E R19, desc[UR4][R8.64+0x4] ;  /* 0x0000040408137981 */ /* 0x000ea8000c1e1900 */
[----:B------:R-:W3:Y:S01]  /*0220*/  LDG.E R17, desc[UR4][R8.64] ;  /* 0x0000000408117981 */ /* 0x000ee2000c1e1900 */
[----:B------:R-:W-:-:S04]  /*0230*/  IADD3 R4, P1, PT, R8, 0x4, RZ ;  /* 0x0000000408047810 */ /* 0x000fc80007f3e0ff */
[----:B------:R-:W-:-:S03]  /*0240*/  IADD3.X R5, PT, PT, RZ, R9, RZ, P1, !PT ;  /* 0x00000009ff057210 */ /* 0x000fc60000ffe4ff */
[C-C-:B------:R-:W-:Y:S01]  /*0250*/  IMAD.WIDE.U32 R10, R2.reuse, 0x4, R4.reuse ;  /* 0x00000004020a7825 */ /* 0x140fe200078e0004 */
        /* <DEDUP_REMOVED lines=15> */
[----:B--2---:R-:W-:Y:S04]  /*0350*/  STG.E desc[UR4][R14.64+-0x4], R19 ;  /* 0xfffffc130e007986 */ /* 0x004fe8000c101904 */
[----:B---3--:R0:W-:Y:S04]  /*0360*/  STG.E desc[UR4][R14.64], R17 ;  /* 0x000000110e007986 */ /* 0x0081e8000c101904 */
[----:B------:R-:W2:Y:S04]  /*0370*/  LDG.E R23, desc[UR4][R8.64] ;  /* 0x0000000408177981 */ /* 0x000ea8000c1e1900 */
[----:B------:R-:W3:Y:S01]  /*0380*/  LDG.E R21, desc[UR4][R8.64+-0x4] ;  /* 0xfffffc0408157981 */ /* 0x000ee2000c1e1900 */
[----:B------:R-:W-:-:S03]  /*0390*/  IMAD.WIDE.U32 R10, R2, 0x14, R4 ;  /* 0x00000014020a7825 */ /* 0x000fc600078e0004 */
[----:B--2---:R-:W-:Y:S04]  /*03a0*/  STG.E desc[UR4][R8.64+-0x4], R23 ;  /* 0xfffffc1708007986 */ /* 0x004fe8000c101904 */
[----:B---3--:R1:W-:Y:S04]  /*03b0*/  STG.E desc[UR4][R8.64], R21 ;  /* 0x0000001508007986 */ /* 0x0083e8000c101904 */
[----:B----4-:R-:W2:Y:S04]  /*03c0*/  LDG.E R27, desc[UR4][R10.64] ;  /* 0x000000040a1b7981 */ /* 0x010ea8000c1e1900 */
[----:B-----5:R-:W3:Y:S01]  /*03d0*/  LDG.E R25, desc[UR4][R10.64+-0x4] ;  /* 0xfffffc040a197981 */ /* 0x020ee2000c1e1900 */
[----:B------:R-:W-:-:S03]  /*03e0*/  IMAD.WIDE.U32 R12, R2, 0x18, R4 ;  /* 0x00000018020c7825 */ /* 0x000fc600078e0004 */
[----:B--2---:R2:W-:Y:S04]  /*03f0*/  STG.E desc[UR4][R10.64+-0x4], R27 ;  /* 0xfffffc1b0a007986 */ /* 0x0045e8000c101904 */
[----:B---3--:R2:W-:Y:S04]  /*0400*/  STG.E desc[UR4][R10.64], R25 ;  /* 0x000000190a007986 */ /* 0x0085e8000c101904 */
[----:B0-----:R-:W3:Y:S04]  /*0410*/  LDG.E R17, desc[UR4][R12.64] ;  /* 0x000000040c117981 */ /* 0x001ee8000c1e1900 */
[----:B------:R-:W4:Y:S01]  /*0420*/  LDG.E R15, desc[UR4][R12.64+-0x4] ;  /* 0xfffffc040c0f7981 */ /* 0x000f22000c1e1900 */
[----:B------:R-:W-:-:S03]  /*0430*/  IMAD.WIDE.U32 R4, R2, 0x1c, R4 ;  /* 0x0000001c02047825 */ /* 0x000fc600078e0004 */
[----:B---3--:R2:W-:Y:S04]  /*0440*/  STG.E desc[UR4][R12.64+-0x4], R17 ;  /* 0xfffffc110c007986 */ /* 0x0085e8000c101904 */
[----:B----4-:R2:W-:Y:S04]  /*0450*/  STG.E desc[UR4][R12.64], R15 ;  /* 0x0000000f0c007986 */ /* 0x0105e8000c101904 */
[----:B------:R-:W3:Y:S04]  /*0460*/  LDG.E R19, desc[UR4][R4.64] ;  /* 0x0000000404137981 */ /* 0x000ee8000c1e1900 */
[----:B-1----:R-:W4:Y:S01]  /*0470*/  LDG.E R9, desc[UR4][R4.64+-0x4] ;  /* 0xfffffc0404097981 */ /* 0x002f22000c1e1900 */
[----:B------:R-:W-:Y:S01]  /*0480*/  IADD3 R6, PT, PT, R6, 0x8, RZ ;  /* 0x0000000806067810 */ /* 0x000fe20007ffe0ff */
[----:B------:R-:W-:-:S03]  /*0490*/  IMAD R7, R2, 0x8, R7 ;  /* 0x0000000802077824 */ /* 0x000fc600078e0207 */
[----:B------:R-:W-:Y:S01]  /*04a0*/  ISETP.NE.AND P1, PT, R6, RZ, PT ;  /* 0x000000ff0600720c */ /* 0x000fe20003f25270 */
[----:B---3--:R2:W-:Y:S04]  /*04b0*/  STG.E desc[UR4][R4.64+-0x4], R19 ;  /* 0xfffffc1304007986 */ /* 0x0085e8000c101904 */
[----:B----4-:R2:W-:Y:S08]  /*04c0*/  STG.E desc[UR4][R4.64], R9 ;  /* 0x0000000904007986 */ /* 0x0105f0000c101904 */
[----:B------:R-:W-:Y:S05]  /*04d0*/  @P1 BRA `(.L_x_223) ;  /* 0xfffffffc00441947 */ /* 0x000fea000383ffff */
.L_x_222:
[----:B------:R-:W-:Y:S05]  /*04e0*/  @!P0 EXIT ;  /* 0x000000000000894d */ /* 0x000fea0003800000 */
[----:B------:R-:W-:Y:S02]  /*04f0*/  ISETP.GE.U32.AND P0, PT, R16, 0x4, PT ;  /* 0x000000041000780c */ /* 0x000fe40003f06070 */
[----:B--2---:R-:W-:-:S04]  /*0500*/  LOP3.LUT R12, R2, 0x3, RZ, 0xc0, !PT ;  /* 0x00000003020c7812 */ /* 0x004fc800078ec0ff */
[----:B------:R-:W-:-:S07]  /*0510*/  ISETP.NE.AND P1, PT, R12, RZ, PT ;  /* 0x000000ff0c00720c */ /* 0x000fce0003f25270 */
[----:B------:R-:W-:Y:S06]  /*0520*/  @!P0 BRA `(.L_x_224) ;  /* 0x00000000005c8947 */ /* 0x000fec0003800000 */
[----:B------:R-:W0:Y:S01]  /*0530*/  LDC.64 R4, c[0x0][0x388] ;  /* 0x0000e200ff047b82 */ /* 0x000e220000000a00 */
[----:B------:R-:W-:-:S04]  /*0540*/  IMAD R7, R0, R2, R3 ;  /* 0x0000000200077224 */ /* 0x000fc800078e0203 */
[----:B0-----:R-:W-:-:S05]  /*0550*/  IMAD.WIDE R4, R7, 0x4, R4 ;  /* 0x0000000407047825 */ /* 0x001fca00078e0204 */
[----:B------:R-:W2:Y:S04]  /*0560*/  LDG.E R15, desc[UR4][R4.64+0x4] ;  /* 0x00000404040f7981 */ /* 0x000ea8000c1e1900 */
[----:B------:R-:W3:Y:S01]  /*0570*/  LDG.E R13, desc[UR4][R4.64] ;  /* 0x00000004040d7981 */ /* 0x000ee2000c1e1900 */
[----:B------:R-:W-:-:S03]  /*0580*/  IMAD.WIDE.U32 R6, R2, 0x4, R4 ;  /* 0x0000000402067825 */ /* 0x000fc600078e0004 */
[----:B--2---:R-:W-:Y:S04]  /*0590*/  STG.E desc[UR4][R4.64], R15 ;  /* 0x0000000f04007986 */ /* 0x004fe8000c101904 */
[----:B---3--:R0:W-:Y:S04]  /*05a0*/  STG.E desc[UR4][R4.64+0x4], R13 ;  /* 0x0000040d04007986 */ /* 0x0081e8000c101904 */
        /* <DEDUP_REMOVED lines=10> */
[----:B0-----:R-:W2:Y:S04]  /*0650*/  LDG.E R13, desc[UR4][R10.64+0x4] ;  /* 0x000004040a0d7981 */ /* 0x001ea8000c1e1900 */
[----:B------:R-:W3:Y:S01]  /*0660*/  LDG.E R5, desc[UR4][R10.64] ;  /* 0x000000040a057981 */ /* 0x000ee2000c1e1900 */
[----:B------:R-:W-:-:S03]  /*0670*/  IADD3 R0, PT, PT, R0, 0x4, RZ ;  /* 0x0000000400007810 */ /* 0x000fc60007ffe0ff */
[----:B--2---:R1:W-:Y:S04]  /*0680*/  STG.E desc[UR4][R10.64], R13 ;  /* 0x0000000d0a007986 */ /* 0x0043e8000c101904 */
[----:B---3--:R1:W-:Y:S02]  /*0690*/  STG.E desc[UR4][R10.64+0x4], R5 ;  /* 0x000004050a007986 */ /* 0x0083e4000c101904 */
.L_x_224:
[----:B------:R-:W-:Y:S05]  /*06a0*/  @!P1 EXIT ;  /* 0x000000000000994d */ /* 0x000fea0003800000 */
[----:B------:R-:W-:Y:S02]  /*06b0*/  ISETP.NE.AND P0, PT, R12, 0x1, PT ;  /* 0x000000010c00780c */ /* 0x000fe40003f05270 */
[----:B------:R-:W-:-:S04]  /*06c0*/  LOP3.LUT R4, R2, 0x1, RZ, 0xc0, !PT ;  /* 0x0000000102047812 */ /* 0x000fc800078ec0ff */
[----:B------:R-:W-:-:S07]  /*06d0*/  ISETP.NE.U32.AND P1, PT, R4, 0x1, PT ;  /* 0x000000010400780c */ /* 0x000fce0003f25070 */
[----:B------:R-:W-:Y:S06]  /*06e0*/  @!P0 BRA `(.L_x_225) ;  /* 0x0000000000348947 */ /* 0x000fec0003800000 */
[----:B-1----:R-:W0:Y:S01]  /*06f0*/  LDC.64 R4, c[0x0][0x388] ;  /* 0x0000e200ff047b82 */ /* 0x002e220000000a00 */
[----:B------:R-:W-:-:S04]  /*0700*/  IMAD R7, R0, R2, R3 ;  /* 0x0000000200077224 */ /* 0x000fc800078e0203 */
[----:B0-----:R-:W-:-:S05]  /*0710*/  IMAD.WIDE R4, R7, 0x4, R4 ;  /* 0x0000000407047825 */ /* 0x001fca00078e0204 */
[----:B------:R-:W2:Y:S04]  /*0720*/  LDG.E R11, desc[UR4][R4.64+0x4] ;  /* 0x00000404040b7981 */ /* 0x000ea8000c1e1900 */
[----:B------:R-:W3:Y:S01]  /*0730*/  LDG.E R9, desc[UR4][R4.64] ;  /* 0x0000000404097981 */ /* 0x000ee2000c1e1900 */
[----:B------:R-:W-:-:S03]  /*0740*/  IMAD.WIDE.U32 R6, R2, 0x4, R4 ;  /* 0x0000000402067825 */ /* 0x000fc600078e0004 */
[----:B--2---:R0:W-:Y:S04]  /*0750*/  STG.E desc[UR4][R4.64], R11 ;  /* 0x0000000b04007986 */ /* 0x0041e8000c101904 */
[----:B---3--:R0:W-:Y:S04]  /*0760*/  STG.E desc[UR4][R4.64+0x4], R9 ;  /* 0x0000040904007986 */ /* 0x0081e8000c101904 */
[----:B------:R-:W2:Y:S04]  /*0770*/  LDG.E R15, desc[UR4][R6.64+0x4] ;  /* 0x00000404060f7981 */ /* 0x000ea8000c1e1900 */
[----:B------:R-:W3:Y:S01]  /*0780*/  LDG.E R13, desc[UR4][R6.64] ;  /* 0x00000004060d7981 */ /* 0x000ee2000c1e1900 */
[----:B------:R-:W-:-:S03]  /*0790*/  IADD3 R0, PT, PT, R0, 0x2, RZ ;  /* 0x0000000200007810 */ /* 0x000fc60007ffe0ff */
[----:B--2---:R0:W-:Y:S04]  /*07a0*/  STG.E desc[UR4][R6.64], R15 ;  /* 0x0000000f06007986 */ /* 0x0041e8000c101904 */
[----:B---3--:R0:W-:Y:S02]  /*07b0*/  STG.E desc[UR4][R6.64+0x4], R13 ;  /* 0x0000040d06007986 */ /* 0x0081e4000c101904 */
.L_x_225:
[----:B------:R-:W-:Y:S05]  /*07c0*/  @P1 EXIT ;  /* 0x000000000000194d */ /* 0x000fea0003800000 */
[----:B01----:R-:W0:Y:S01]  /*07d0*/  LDC.64 R4, c[0x0][0x388] ;  /* 0x0000e200ff047b82 */ /* 0x003e220000000a00 */
[----:B------:R-:W-:-:S04]  /*07e0*/  IMAD R3, R0, R2, R3 ;  /* 0x0000000200037224 */ /* 0x000fc800078e0203 */
[----:B0-----:R-:W-:-:S05]  /*07f0*/  IMAD.WIDE R2, R3, 0x4, R4 ;  /* 0x0000000403027825 */ /* 0x001fca00078e0204 */
[----:B------:R-:W2:Y:S04]  /*0800*/  LDG.E R7, desc[UR4][R2.64+0x4] ;  /* 0x0000040402077981 */ /* 0x000ea8000c1e1900 */
[----:B------:R-:W3:Y:S04]  /*0810*/  LDG.E R5, desc[UR4][R2.64] ;  /* 0x0000000402057981 */ /* 0x000ee8000c1e1900 */
[----:B--2---:R-:W-:Y:S04]  /*0820*/  STG.E desc[UR4][R2.64], R7 ;  /* 0x0000000702007986 */ /* 0x004fe8000c101904 */
[----:B---3--:R-:W-:Y:S01]  /*0830*/  STG.E desc[UR4][R2.64+0x4], R5 ;  /* 0x0000040502007986 */ /* 0x008fe2000c101904 */
[----:B------:R-:W-:Y:S05]  /*0840*/  EXIT ;  /* 0x000000000000794d */ /* 0x000fea0003800000 */
.L_x_226:
        /* <DEDUP_REMOVED lines=11> */
.L_x_352:


//--------------------- .text._Z15makeEigenvaluesPfS_PiS0_S0_ii --------------------------
	.section	.text._Z15makeEigenvaluesPfS_PiS0_S0_ii,"ax",@progbits
	.align	128
        .global         _Z15makeEigenvaluesPfS_PiS0_S0_ii
        .type           _Z15makeEigenvaluesPfS_PiS0_S0_ii,@function
        .size           _Z15makeEigenvaluesPfS_PiS0_S0_ii,(.L_x_353 - _Z15makeEigenvaluesPfS_PiS0_S0_ii)
        .other          _Z15makeEigenvaluesPfS_PiS0_S0_ii,@"STO_CUDA_ENTRY STV_DEFAULT"
_Z15makeEigenvaluesPfS_PiS0_S0_ii:
.text._Z15makeEigenvaluesPfS_PiS0_S0_ii:
[----:B------:R-:W-:Y:S01]  /*0000*/  LDC R1, c[0x0][0x37c] ;  /* 0x0000df00ff017b82 */ /* 0x000fe20000000800 */
[----:B------:R-:W0:Y:S07]  /*0010*/  S2R R3, SR_TID.X ;  /* 0x0000000000037919 */ /* 0x000e2e0000002100 */
[----:B------:R-:W0:Y:S01]  /*0020*/  S2UR UR4, SR_CTAID.X ;  /* 0x00000000000479c3 */ /* 0x000e220000002500 */
[----:B------:R-:W1:Y:S07]  /*0030*/  LDCU UR5, c[0x0][0x3a8] ;  /* 0x00007500ff0577ac */ /* 0x000e6e0008000800 */
[----:B------:R-:W0:Y:S02]  /*0040*/  LDC R0, c[0x0][0x360] ;  /* 0x0000d800ff007b82 */ /* 0x000e240000000800 */
[----:B0-----:R-:W-:-:S05]  /*0050*/  IMAD R0, R0, UR4, R3 ;  /* 0x0000000400007c24 */ /* 0x001fca000f8e0203 */
[----:B-1----:R-:W-:-:S13]  /*0060*/  ISETP.GE.AND P0, PT, R0, UR5, PT ;  /* 0x0000000500007c0c */ /* 0x002fda000bf06270 */
[----:B------:R-:W-:Y:S05]  /*0070*/  @P0 EXIT ;  /* 0x000000000000094d */ /* 0x000fea0003800000 */
[----:B------:R-:W0:Y:S01]  /*0080*/  LDCU UR5, c[0x0][0x3ac] ;  /* 0x00007580ff0577ac */ /* 0x000e220008000800 */
[----:B------:R-:W-:Y:S01]  /*0090*/  MOV R9, 0xffffffff ;  /* 0xffffffff00097802 */ /* 0x000fe20000000f00 */
[----:B------:R-:W1:Y:S01]  /*00a0*/  LDCU.64 UR6, c[0x0][0x358] ;  /* 0x00006b00ff0677ac */ /* 0x000e620008000a00 */
[----:B0-----:R-:W-:-:S09]  /*00b0*/  UISETP.GE.AND UP0, UPT, UR5, 0x1, UPT ;  /* 0x000000010500788c */ /* 0x001fd2000bf06270 */
[----:B-1----:R-:W-:Y:S05]  /*00c0*/  BRA.U !UP0, `(.L_x_227) ;  /* 0x0000000108547547 */ /* 0x002fea000b800000 */
[----:B------:R-:W0:Y:S01]  /*00d0*/  LDC.64 R2, c[0x0][0x390] ;  /* 0x0000e400ff027b82 */ /* 0x000e220000000a00 */
[----:B------:R-:W-:Y:S01]  /*00e0*/  IMAD.HI R4, R0, 0x55555556, RZ ;  /* 0x5555555600047827 */ /* 0x000fe200078e02ff */
[----:B------:R-:W1:Y:S01]  /*00f0*/  LDCU UR8, c[0x0][0x3ac] ;  /* 0x00007580ff0877ac */ /* 0x000e620008000800 */
[----:B0-----:R-:W2:Y:S03]  /*0100*/  LDG.E R3, desc[UR6][R2.64] ;  /* 0x0000000602037981 */ /* 0x001ea6000c1e1900 */
[----:B------:R-:W-:Y:S01]  /*0110*/  LEA.HI R6, R4, R4, RZ, 0x1 ;  /* 0x0000000404067211 */ /* 0x000fe200078f08ff */
[----:B------:R-:W-:Y:S01]  /*0120*/  BSSY.RECONVERGENT B0, `(.L_x_227) ;  /* 0x000000f000007945 */ /* 0x000fe20003800200 */
[----:B------:R-:W-:Y:S02]  /*0130*/  HFMA2 R7, -RZ, RZ, 0, 0 ;  /* 0x00000000ff077431 */ /* 0x000fe400000001ff */
[----:B--2---:R-:W-:-:S13]  /*0140*/  ISETP.GT.AND P0, PT, R3, R6, PT ;  /* 0x000000060300720c */ /* 0x004fda0003f04270 */
[----:B-1----:R-:W-:Y:S05]  /*0150*/  @P0 BRA `(.L_x_228) ;  /* 0x0000000000280947 */ /* 0x002fea0003800000 */
[----:B------:R-:W0:Y:S01]  /*0160*/  LDC.64 R4, c[0x0][0x390] ;  /* 0x0000e400ff047b82 */ /* 0x000e220000000a00 */
[----:B------:R-:W-:-:S06]  /*0170*/  UIADD3 UR4, UPT, UPT, UR5, -0x1, URZ ;  /* 0xffffffff05047890 */ /* 0x000fcc000fffe0ff */
[----:B------:R-:W-:-:S07]  /*0180*/  MOV R9, UR4 ;  /* 0x0000000400097c02 */ /* 0x000fce0008000f00 */
.L_x_230:
[----:B------:R-:W-:-:S04]  /*0190*/  IADD3 R7, PT, PT, R7, 0x1, RZ ;  /* 0x0000000107077810 */ /* 0x000fc80007ffe0ff */
[----:B------:R-:W-:-:S13]  /*01a0*/  ISETP.NE.AND P0, PT, R7, UR8, PT ;  /* 0x0000000807007c0c */ /* 0x000fda000bf05270 */
[----:B------:R-:W-:Y:S05]  /*01b0*/  @!P0 BRA `(.L_x_229) ;  /* 0x0000000000148947 */ /* 0x000fea0003800000 */
[----:B0-----:R-:W-:-:S06]  /*01c0*/  IMAD.WIDE.U32 R2, R7, 0x4, R4 ;  /* 0x0000000407027825 */ /* 0x001fcc00078e0004 */
[----:B------:R-:W2:Y:S02]  /*01d0*/  LDG.E R3, desc[UR6][R2.64] ;  /* 0x0000000602037981 */ /* 0x000ea4000c1e1900 */
[----:B--2---:R-:W-:-:S13]  /*01e0*/  ISETP.GT.AND P0, PT, R3, R6, PT ;  /* 0x000000060300720c */ /* 0x004fda0003f04270 */
[----:B------:R-:W-:Y:S05]  /*01f0*/  @!P0 BRA `(.L_x_230) ;  /* 0xfffffffc00e48947 */ /* 0x000fea000383ffff */
.L_x_228:
[----:B------:R-:W-:-:S07]  /*0200*/  IADD3 R9, PT, PT, R7, -0x1, RZ ;  /* 0xffffffff07097810 */ /* 0x000fce0007ffe0ff */
.L_x_229:
[----:B------:R-:W-:Y:S05]  /*0210*/  BSYNC.RECONVERGENT B0 ;  /* 0x0000000000007941 */ /* 0x000fea0003800200 */
.L_x_227:
[----:B------:R-:W1:Y:S08]  /*0220*/  LDC.64 R2, c[0x0][0x390] ;  /* 0x0000e400ff027b82 */ /* 0x000e700000000a00 */
[----:B0-----:R-:W0:Y:S08]  /*0230*/  LDC.64 R4, c[0x0][0x3a0] ;  /* 0x0000e800ff047b82 */ /* 0x001e300000000a00 */
[----:B------:R-:W2:Y:S01]  /*0240*/  LDC.64 R6, c[0x0][0x398] ;  /* 0x0000e600ff067b82 */ /* 0x000ea20000000a00 */
[----:B-1----:R-:W-:-:S06]  /*0250*/  IMAD.WIDE R2, R9, 0x4, R2 ;  /* 0x0000000409027825 */ /* 0x002fcc00078e0202 */
[----:B------:R-:W3:Y:S01]  /*0260*/  LDG.E R3, desc[UR6][R2.64] ;  /* 0x0000000602037981 */ /* 0x000ee2000c1e1900 */
[----:B0-----:R-:W-:-:S06]  /*0270*/  IMAD.WIDE R4, R9, 0x4, R4 ;  /* 0x0000000409047825 */ /* 0x001fcc00078e0204 */
[----:B------:R-:W4:Y:S01]  /*0280*/  LDG.E R5, desc[UR6][R4.64] ;  /* 0x0000000604057981 */ /* 0x000f22000c1e1900 */
[----:B--2---:R-:W-:Y:S02]  /*0290*/  IMAD.WIDE R6, R9, 0x4, R6 ;  /* 0x0000000409067825 */ /* 0x004fe400078e0206 */
[----:B------:R-:W0:Y:S04]  /*02a0*/  LDC.64 R8, c[0x0][0x388] ;  /* 0x0000e200ff087b82 */ /* 0x000e280000000a00 */
[----:B------:R-:W2:Y:S01]  /*02b0*/  LDG.E R7, desc[UR6][R6.64] ;  /* 0x0000000606077981 */ /* 0x000ea2000c1e1900 */
[----:B---3--:R-:W-:-:S03]  /*02c0*/  IMAD R10, R3, -0x3, R0 ;  /* 0xfffffffd030a7824 */ /* 0x008fc600078e0200 */
[----:B------:R-:W1:Y:S02]  /*02d0*/  LDC.64 R2, c[0x0][0x380] ;  /* 0x0000e000ff027b82 */ /* 0x000e640000000a00 */
[C---:B----4-:R-:W-:Y:S01]  /*02e0*/  IADD3 R11, PT, PT, R10.reuse, R5, RZ ;  /* 0x000000050a0b7210 */ /* 0x050fe20007ffe0ff */
[----:B--2---:R-:W-:-:S04]  /*02f0*/  IMAD R10, R10, R7, RZ ;  /* 0x000000070a0a7224 */ /* 0x004fc800078e02ff */
[----:B------:R-:W-:-:S04]  /*0300*/  IMAD R11, R10, 0x3, R11 ;  /* 0x000000030a0b7824 */ /* 0x000fc800078e020b */
[----:B0-----:R-:W-:-:S06]  /*0310*/  IMAD.WIDE R8, R11, 0x4, R8 ;  /* 0x000000040b087825 */ /* 0x001fcc00078e0208 */
[----:B------:R-:W2:Y:S01]  /*0320*/  LDG.E R9, desc[UR6][R8.64] ;  /* 0x0000000608097981 */ /* 0x000ea2000c1e1900 */
[----:B-1----:R-:W-:-:S05]  /*0330*/  IMAD.WIDE R2, R0, 0x4, R2 ;  /* 0x0000000400027825 */ /* 0x002fca00078e0202 */
[----:B--2---:R-:W-:Y:S01]  /*0340*/  STG.E desc[UR6][R2.64], R9 ;  /* 0x0000000902007986 */ /* 0x004fe2000c101906 */
[----:B------:R-:W-:Y:S05]  /*0350*/  EXIT ;  /* 0x000000000000794d */ /* 0x000fea0003800000 */
.L_x_231:
        /* <DEDUP_REMOVED lines=10> */
.L_x_353:


//--------------------- .text._Z12MatMulKernelPfS_S_iii --------------------------
	.section	.text._Z12MatMulKernelPfS_S_iii,"ax",@progbits
	.align	128
        .global         _Z12MatMulKernelPfS_S_iii
        .type           _Z12MatMulKernelPfS_S_iii,@function
        .size           _Z12MatMulKernelPfS_S_iii,(.L_x_354 - _Z12MatMulKernelPfS_S_iii)
        .other          _Z12MatMulKernelPfS_S_iii,@"STO_CUDA_ENTRY STV_DEFAULT"
_Z12MatMulKernelPfS_S_iii:
.text._Z12MatMulKernelPfS_S_iii:
[----:B------:R-:W-:Y:S01]  /*0000*/  LDC R1, c[0x0][0x37c] ;  /* 0x0000df00ff017b82 */ /* 0x000fe20000000800 */
[----:B------:R-:W0:Y:S07]  /*0010*/  S2R R3, SR_TID.X ;  /* 0x0000000000037919 */ /* 0x000e2e0000002100 */
[----:B------:R-:W0:Y:S01]  /*0020*/  S2UR UR4, SR_CTAID.X ;  /* 0x00000000000479c3 */ /* 0x000e220000002500 */
[----:B------:R-:W1:Y:S07]  /*0030*/  LDCU UR5, c[0x0][0x398] ;  /* 0x00007300ff0577ac */ /* 0x000e6e0008000800 */
[----:B------:R-:W0:Y:S08]  /*0040*/  LDC R16, c[0x0][0x360] ;  /* 0x0000d800ff107b82 */ /* 0x000e300000000800 */
[----:B------:R-:W1:Y:S01]  /*0050*/  LDC R15, c[0x0][0x3a0] ;  /* 0x0000e800ff0f7b82 */ /* 0x000e620000000800 */
[----:B0-----:R-:W-:-:S02]  /*0060*/  IMAD R16, R16, UR4, R3 ;  /* 0x0000000410107c24 */ /* 0x001fc4000f8e0203 */
[----:B-1----:R-:W-:-:S05]  /*0070*/  IMAD R3, R15, UR5, RZ ;  /* 0x000000050f037c24 */ /* 0x002fca000f8e02ff */
[----:B------:R-:W-:-:S13]  /*0080*/  ISETP.GT.AND P0, PT, R16, R3, PT ;  /* 0x000000031000720c */ /* 0x000fda0003f04270 */
[----:B------:R-:W-:Y:S05]  /*0090*/  @P0 EXIT ;  /* 0x000000000000094d */ /* 0x000fea0003800000 */
[----:B------:R-:W-:Y:S01]  /*00a0*/  IABS R5, R15 ;  /* 0x0000000f00057213 */ /* 0x000fe20000000000 */
[----:B------:R-:W0:Y:S01]  /*00b0*/  LDCU.64 UR6, c[0x0][0x358] ;  /* 0x00006b00ff0677ac */ /* 0x000e220008000a00 */
[----:B------:R-:W-:Y:S02]  /*00c0*/  MOV R26, RZ ;  /* 0x000000ff001a7202 */ /* 0x000fe40000000f00 */
[----:B------:R-:W1:Y:S08]  /*00d0*/  I2F.RP R0, R5 ;  /* 0x0000000500007306 */ /* 0x000e700000209400 */
[----:B-1----:R-:W1:Y:S02]  /*00e0*/  MUFU.RCP R0, R0 ;  /* 0x0000000000007308 */ /* 0x002e640000001000 */
[----:B-1----:R-:W-:-:S06]  /*00f0*/  IADD3 R2, PT, PT, R0, 0xffffffe, RZ ;  /* 0x0ffffffe00027810 */ /* 0x002fcc0007ffe0ff */
[----:B------:R1:W2:Y:S02]  /*0100*/  F2I.FTZ.U32.TRUNC.NTZ R3, R2 ;  /* 0x0000000200037305 */ /* 0x0002a4000021f000 */
[----:B-1----:R-:W-:Y:S01]  /*0110*/  HFMA2 R2, -RZ, RZ, 0, 0 ;  /* 0x00000000ff027431 */ /* 0x002fe200000001ff */
[----:B--2---:R-:W-:-:S05]  /*0120*/  IADD3 R4, PT, PT, RZ, -R3, RZ ;  /* 0x80000003ff047210 */ /* 0x004fca0007ffe0ff */
[----:B------:R-:W-:Y:S01]  /*0130*/  IMAD R7, R4, R5, RZ ;  /* 0x0000000504077224 */ /* 0x000fe200078e02ff */
[----:B------:R-:W-:-:S03]  /*0140*/  IABS R4, R16 ;  /* 0x0000001000047213 */ /* 0x000fc60000000000 */
[----:B------:R-:W-:Y:S01]  /*0150*/  IMAD.HI.U32 R3, R3, R7, R2 ;  /* 0x0000000703037227 */ /* 0x000fe200078e0002 */
[----:B------:R-:W-:-:S04]  /*0160*/  LOP3.LUT R2, R16, R15, RZ, 0x3c, !PT ;  /* 0x0000000f10027212 */ /* 0x000fc800078e3cff */
[----:B------:R-:W-:Y:S01]  /*0170*/  ISETP.GE.AND P1, PT, R2, RZ, PT ;  /* 0x000000ff0200720c */ /* 0x000fe20003f26270 */
[----:B------:R-:W-:-:S05]  /*0180*/  IMAD.HI.U32 R14, R3, R4, RZ ;  /* 0x00000004030e7227 */ /* 0x000fca00078e00ff */
[----:B------:R-:W-:-:S05]  /*0190*/  IADD3 R0, PT, PT, -R14, RZ, RZ ;  /* 0x000000ff0e007210 */ /* 0x000fca0007ffe1ff */
[----:B------:R-:W-:-:S05]  /*01a0*/  IMAD R0, R5, R0, R4 ;  /* 0x0000000005007224 */ /* 0x000fca00078e0204 */
[----:B------:R-:W-:-:S13]  /*01b0*/  ISETP.GT.U32.AND P2, PT, R5, R0, PT ;  /* 0x000000000500720c */ /* 0x000fda0003f44070 */
[-C--:B------:R-:W-:Y:S02]  /*01c0*/  @!P2 IADD3 R0, PT, PT, R0, -R5.reuse, RZ ;  /* 0x800000050000a210 */ /* 0x080fe40007ffe0ff */
[----:B------:R-:W-:Y:S02]  /*01d0*/  @!P2 IADD3 R14, PT, PT, R14, 0x1, RZ ;  /* 0x000000010e0ea810 */ /* 0x000fe40007ffe0ff */
[----:B------:R-:W-:Y:S02]  /*01e0*/  ISETP.GE.U32.AND P0, PT, R0, R5, PT ;  /* 0x000000050000720c */ /* 0x000fe40003f06070 */
[----:B------:R-:W1:Y:S01]  /*01f0*/  LDC R0, c[0x0][0x39c] ;  /* 0x0000e700ff007b82 */ /* 0x000e620000000800 */
[----:B------:R-:W-:-:S10]  /*0200*/  ISETP.NE.AND P2, PT, R15, RZ, PT ;  /* 0x000000ff0f00720c */ /* 0x000fd40003f45270 */
[----:B------:R-:W-:-:S04]  /*0210*/  @P0 IADD3 R14, PT, PT, R14, 0x1, RZ ;  /* 0x000000010e0e0810 */ /* 0x000fc80007ffe0ff */
[----:B------:R-:W-:Y:S02]  /*0220*/  @!P1 IADD3 R14, PT, PT, -R14, RZ, RZ ;  /* 0x000000ff0e0e9210 */ /* 0x000fe40007ffe1ff */
[----:B------:R-:W-:-:S04]  /*0230*/  @!P2 LOP3.LUT R14, RZ, R15, RZ, 0x33, !PT ;  /* 0x0000000fff0ea212 */ /* 0x000fc800078e33ff */
[----:B------:R-:W-:Y:S02]  /*0240*/  IADD3 R2, PT, PT, -R14, RZ, RZ ;  /* 0x000000ff0e027210 */ /* 0x000fe40007ffe1ff */
[----:B-1----:R-:W-:-:S03]  /*0250*/  ISETP.GE.AND P0, PT, R0, 0x1, PT ;  /* 0x000000010000780c */ /* 0x002fc60003f06270 */
[----:B------:R-:W-:-:S10]  /*0260*/  IMAD R16, R15, R2, R16 ;  /* 0x000000020f107224 */ /* 0x000fd400078e0210 */
[----:B0-----:R-:W-:Y:S05]  /*0270*/  @!P0 BRA `(.L_x_232) ;  /* 0x0000000400b88947 */ /* 0x001fea0003800000 */
[----:B------:R-:W-:Y:S01]  /*0280*/  ISETP.GE.U32.AND P0, PT, R0, 0x8, PT ;  /* 0x000000080000780c */ /* 0x000fe20003f06070 */
[----:B------:R-:W-:Y:S01]  /*0290*/  IMAD R18, R14, R0, RZ ;  /* 0x000000000e127224 */ /* 0x000fe200078e02ff */
[----:B------:R-:W-:Y:S02]  /*02a0*/  LOP3.LUT R25, R0, 0x7, RZ, 0xc0, !PT ;  /* 0x0000000700197812 */ /* 0x000fe400078ec0ff */
[----:B------:R-:W-:Y:S02]  /*02b0*/  MOV R26, RZ ;  /* 0x000000ff001a7202 */ /* 0x000fe40000000f00 */
[----:B------:R-:W-:Y:S02]  /*02c0*/  ISETP.NE.AND P1, PT, R25, RZ, PT ;  /* 0x000000ff1900720c */ /* 0x000fe40003f25270 */
[----:B------:R-:W-:-:S05]  /*02d0*/  MOV R19, RZ ;  /* 0x000000ff00137202 */ /* 0x000fca0000000f00 */
[----:B------:R-:W-:Y:S06]  /*02e0*/  @!P0 BRA `(.L_x_233) ;  /* 0x0000000000c48947 */ /* 0x000fec0003800000 */
[----:B------:R-:W0:Y:S01]  /*02f0*/  LDCU.64 UR4, c[0x0][0x388] ;  /* 0x00007100ff0477ac */ /* 0x000e220008000a00 */
[----:B------:R-:W-:Y:S01]  /*0300*/  LOP3.LUT R19, R0, 0x7ffffff8, RZ, 0xc0, !PT ;  /* 0x7ffffff800137812 */ /* 0x000fe200078ec0ff */
[----:B------:R-:W-:Y:S01]  /*0310*/  HFMA2 R26, -RZ, RZ, 0, 0 ;  /* 0x00000000ff1a7431 */ /* 0x000fe200000001ff */
[----:B------:R-:W-:Y:S02]  /*0320*/  MOV R17, R18 ;  /* 0x0000001200117202 */ /* 0x000fe40000000f00 */
[----:B------:R-:W-:Y:S02]  /*0330*/  MOV R22, R16 ;  /* 0x0000001000167202 */ /* 0x000fe40000000f00 */
[----:B------:R-:W-:Y:S01]  /*0340*/  IADD3 R20, PT, PT, -R19, RZ, RZ ;  /* 0x000000ff13147210 */ /* 0x000fe20007ffe1ff */
[----:B0-----:R-:W-:-:S04]  /*0350*/  UIADD3 UR4, UP0, UPT, UR4, 0x10, URZ ;  /* 0x0000001004047890 */ /* 0x001fc8000ff1e0ff */
[----:B------:R-:W-:-:S12]  /*0360*/  UIADD3.X UR5, UPT, UPT, URZ, UR5, URZ, UP0, !UPT ;  /* 0x00000005ff057290 */ /* 0x000fd800087fe4ff */
.L_x_234:
[----:B------:R-:W0:Y:S01]  /*0370*/  LDC.64 R12, c[0x0][0x390] ;  /* 0x0000e400ff0c7b82 */ /* 0x000e220000000a00 */
[----:B------:R-:W-:Y:S02]  /*0380*/  MOV R2, UR4 ;  /* 0x0000000400027c02 */ /* 0x000fe40008000f00 */
[----:B------:R-:W-:-:S03]  /*0390*/  MOV R3, UR5 ;  /* 0x0000000500037c02 */ /* 0x000fc60008000f00 */
[----:B------:R-:W-:-:S05]  /*03a0*/  IMAD.WIDE R2, R17, 0x4, R2 ;  /* 0x0000000411027825 */ /* 0x000fca00078e0202 */
[----:B------:R-:W2:Y:S04]  /*03b0*/  LDG.E R21, desc[UR6][R2.64+-0x10] ;  /* 0xfffff00602157981 */ /* 0x000ea8000c1e1900 */
[----:B------:R-:W3:Y:S04]  /*03c0*/  LDG.E R23, desc[UR6][R2.64+-0xc] ;  /* 0xfffff40602177981 */ /* 0x000ee8000c1e1900 */
[----:B------:R-:W4:Y:S01]  /*03d0*/  LDG.E R29, desc[UR6][R2.64+-0x8] ;  /* 0xfffff806021d7981 */ /* 0x000f22000c1e1900 */
[----:B0-----:R-:W-:-:S05]  /*03e0*/  IMAD.WIDE R12, R22, 0x4, R12 ;  /* 0x00000004160c7825 */ /* 0x001fca00078e020c */
[----:B------:R0:W2:Y:S01]  /*03f0*/  LDG.E R24, desc[UR6][R12.64] ;  /* 0x000000060c187981 */ /* 0x0000a2000c1e1900 */
[----:B------:R-:W-:-:S04]  /*0400*/  IMAD.WIDE R10, R15, 0x4, R12 ;  /* 0x000000040f0a7825 */ /* 0x000fc800078e020c */
[C---:B------:R-:W-:Y:S02]  /*0410*/  IMAD.WIDE R4, R15.reuse, 0x4, R10 ;  /* 0x000000040f047825 */ /* 0x040fe400078e020a */
[----:B------:R-:W3:Y:S02]  /*0420*/  LDG.E R10, desc[UR6][R10.64] ;  /* 0x000000060a0a7981 */ /* 0x000ee4000c1e1900 */
[C---:B------:R-:W-:Y:S02]  /*0430*/  IMAD.WIDE R6, R15.reuse, 0x4, R4 ;  /* 0x000000040f067825 */ /* 0x040fe400078e0204 */
[----:B------:R1:W4:Y:S02]  /*0440*/  LDG.E R28, desc[UR6][R4.64] ;  /* 0x00000006041c7981 */ /* 0x000324000c1e1900 */
[C---:B------:R-:W-:Y:S02]  /*0450*/  IMAD.WIDE R8, R15.reuse, 0x4, R6 ;  /* 0x000000040f087825 */ /* 0x040fe400078e0206 */
[----:B------:R-:W5:Y:S02]  /*0460*/  LDG.E R6, desc[UR6][R6.64] ;  /* 0x0000000606067981 */ /* 0x000f64000c1e1900 */
[----:B0-----:R-:W-:-:S05]  /*0470*/  IMAD.WIDE R12, R15, 0x4, R8 ;  /* 0x000000040f0c7825 */ /* 0x001fca00078e0208 */
[----:B------:R-:W5:Y:S04]  /*0480*/  LDG.E R11, desc[UR6][R12.64] ;  /* 0x000000060c0b7981 */ /* 0x000f68000c1e1900 */
[----:B------:R-:W5:Y:S04]  /*0490*/  LDG.E R7, desc[UR6][R8.64] ;  /* 0x0000000608077981 */ /* 0x000f68000c1e1900 */
[----:B------:R-:W5:Y:S04]  /*04a0*/  LDG.E R9, desc[UR6][R2.64+-0x4] ;  /* 0xfffffc0602097981 */ /* 0x000f68000c1e1900 */
[----:B------:R-:W5:Y:S01]  /*04b0*/  LDG.E R8, desc[UR6][R2.64+0x8] ;  /* 0x0000080602087981 */ /* 0x000f62000c1e1900 */
[----:B--2---:R-:W-:Y:S01]  /*04c0*/  FFMA R24, R21, R24, R26 ;  /* 0x0000001815187223 */ /* 0x004fe2000000001a */
[----:B------:R-:W-:-:S02]  /*04d0*/  IMAD.WIDE R26, R15, 0x4, R12 ;  /* 0x000000040f1a7825 */ /* 0x000fc400078e020c */
[----:B------:R-:W2:Y:S04]  /*04e0*/  LDG.E R21, desc[UR6][R2.64] ;  /* 0x0000000602157981 */ /* 0x000ea8000c1e1900 */
[----:B------:R-:W2:Y:S01]  /*04f0*/  LDG.E R12, desc[UR6][R2.64+0x4] ;  /* 0x00000406020c7981 */ /* 0x000ea2000c1e1900 */
[----:B-1----:R-:W-:-:S03]  /*0500*/  IMAD.WIDE R4, R15, 0x4, R26 ;  /* 0x000000040f047825 */ /* 0x002fc600078e021a */
[----:B------:R-:W2:Y:S04]  /*0510*/  LDG.E R13, desc[UR6][R2.64+0xc] ;  /* 0x00000c06020d7981 */ /* 0x000ea8000c1e1900 */
[----:B------:R-:W2:Y:S04]  /*0520*/  LDG.E R4, desc[UR6][R4.64] ;  /* 0x0000000604047981 */ /* 0x000ea8000c1e1900 */
[----:B------:R-:W2:Y:S01]  /*0530*/  LDG.E R3, desc[UR6][R26.64] ;  /* 0x000000061a037981 */ /* 0x000ea2000c1e1900 */
[----:B---3--:R-:W-:Y:S01]  /*0540*/  FFMA R10, R23, R10, R24 ;  /* 0x0000000a170a7223 */ /* 0x008fe20000000018 */
[----:B------:R-:W-:-:S03]  /*0550*/  IADD3 R20, PT, PT, R20, 0x8, RZ ;  /* 0x0000000814147810 */ /* 0x000fc60007ffe0ff */
[----:B----4-:R-:W-:Y:S01]  /*0560*/  FFMA R10, R29, R28, R10 ;  /* 0x0000001c1d0a7223 */ /* 0x010fe2000000000a */
[----:B------:R-:W-:Y:S02]  /*0570*/  ISETP.NE.AND P0, PT, R20, RZ, PT ;  /* 0x000000ff1400720c */ /* 0x000fe40003f05270 */
[----:B------:R-:W-:Y:S01]  /*0580*/  LEA R22, R15, R22, 0x3 ;  /* 0x000000160f167211 */ /* 0x000fe200078e18ff */
[----:B-----5:R-:W-:Y:S01]  /*0590*/  FFMA R6, R9, R6, R10 ;  /* 0x0000000609067223 */ /* 0x020fe2000000000a */
[----:B------:R-:W-:-:S03]  /*05a0*/  IADD3 R17, PT, PT, R17, 0x8, RZ ;  /* 0x0000000811117810 */ /* 0x000fc60007ffe0ff */
[----:B--2---:R-:W-:-:S04]  /*05b0*/  FFMA R7, R21, R7, R6 ;  /* 0x0000000715077223 */ /* 0x004fc80000000006 */
[----:B------:R-:W-:-:S04]  /*05c0*/  FFMA R7, R12, R11, R7 ;  /* 0x0000000b0c077223 */ /* 0x000fc80000000007 */
[----:B------:R-:W-:-:S04]  /*05d0*/  FFMA R8, R8, R3, R7 ;  /* 0x0000000308087223 */ /* 0x000fc80000000007 */
[----:B------:R-:W-:Y:S01]  /*05e0*/  FFMA R26, R13, R4, R8 ;  /* 0x000000040d1a7223 */ /* 0x000fe20000000008 */
[----:B------:R-:W-:Y:S06]  /*05f0*/  @P0 BRA `(.L_x_234) ;  /* 0xfffffffc005c0947 */ /* 0x000fec000383ffff */
.L_x_233:
[----:B------:R-:W-:Y:S05]  /*0600*/  @!P1 BRA `(.L_x_232) ;  /* 0x0000000000d49947 */ /* 0x000fea0003800000 */
[----:B------:R-:W-:Y:S02]  /*0610*/  ISETP.GE.U32.AND P0, PT, R25, 0x4, PT ;  /* 0x000000041900780c */ /* 0x000fe40003f06070 */
[----:B------:R-:W-:-:S04]  /*0620*/  LOP3.LUT R17, R0, 0x3, RZ, 0xc0, !PT ;  /* 0x0000000300117812 */ /* 0x000fc800078ec0ff */
[----:B------:R-:W-:-:S07]  /*0630*/  ISETP.NE.AND P1, PT, R17, RZ, PT ;  /* 0x000000ff1100720c */ /* 0x000fce0003f25270 */
[----:B------:R-:W-:Y:S06]  /*0640*/  @!P0 BRA `(.L_x_235) ;  /* 0x0000000000588947 */ /* 0x000fec0003800000 */
[----:B------:R-:W0:Y:S01]  /*0650*/  LDC.64 R8, c[0x0][0x390] ;  /* 0x0000e400ff087b82 */ /* 0x000e220000000a00 */
[----:B------:R-:W-:Y:S01]  /*0660*/  IMAD R7, R19, R15, R16 ;  /* 0x0000000f13077224 */ /* 0x000fe200078e0210 */
[----:B------:R-:W-:-:S06]  /*0670*/  IADD3 R5, PT, PT, R18, R19, RZ ;  /* 0x0000001312057210 */ /* 0x000fcc0007ffe0ff */
[----:B------:R-:W1:Y:S01]  /*0680*/  LDC.64 R2, c[0x0][0x388] ;  /* 0x0000e200ff027b82 */ /* 0x000e620000000a00 */
[----:B0-----:R-:W-:-:S04]  /*0690*/  IMAD.WIDE R8, R7, 0x4, R8 ;  /* 0x0000000407087825 */ /* 0x001fc800078e0208 */
[----:B------:R-:W-:Y:S02]  /*06a0*/  IMAD.WIDE R10, R15, 0x4, R8 ;  /* 0x000000040f0a7825 */ /* 0x000fe400078e0208 */
[----:B------:R-:W2:Y:S02]  /*06b0*/  LDG.E R8, desc[UR6][R8.64] ;  /* 0x0000000608087981 */ /* 0x000ea4000c1e1900 */
[----:B-1----:R-:W-:-:S04]  /*06c0*/  IMAD.WIDE R2, R5, 0x4, R2 ;  /* 0x0000000405027825 */ /* 0x002fc800078e0202 */
[C---:B------:R-:W-:Y:S01]  /*06d0*/  IMAD.WIDE R4, R15.reuse, 0x4, R10 ;  /* 0x000000040f047825 */ /* 0x040fe200078e020a */
[----:B------:R-:W2:Y:S04]  /*06e0*/  LDG.E R13, desc[UR6][R2.64] ;  /* 0x00000006020d7981 */ /* 0x000ea8000c1e1900 */
[----:B------:R-:W3:Y:S01]  /*06f0*/  LDG.E R10, desc[UR6][R10.64] ;  /* 0x000000060a0a7981 */ /* 0x000ee2000c1e1900 */
[----:B------:R-:W-:-:S03]  /*0700*/  IMAD.WIDE R6, R15, 0x4, R4 ;  /* 0x000000040f067825 */ /* 0x000fc600078e0204 */
[----:B------:R-:W3:Y:S04]  /*0710*/  LDG.E R12, desc[UR6][R2.64+0x4] ;  /* 0x00000406020c7981 */ /* 0x000ee8000c1e1900 */
[----:B------:R-:W4:Y:S04]  /*0720*/  LDG.E R20, desc[UR6][R4.64] ;  /* 0x0000000604147981 */ /* 0x000f28000c1e1900 */
[----:B------:R-:W4:Y:S04]  /*0730*/  LDG.E R21, desc[UR6][R2.64+0x8] ;  /* 0x0000080602157981 */ /* 0x000f28000c1e1900 */
[----:B------:R-:W5:Y:S04]  /*0740*/  LDG.E R23, desc[UR6][R2.64+0xc] ;  /* 0x00000c0602177981 */ /* 0x000f68000c1e1900 */
[----:B------:R-:W5:Y:S01]  /*0750*/  LDG.E R6, desc[UR6][R6.64] ;  /* 0x0000000606067981 */ /* 0x000f62000c1e1900 */
[----:B------:R-:W-:Y:S01]  /*0760*/  IADD3 R19, PT, PT, R19, 0x4, RZ ;  /* 0x0000000413137810 */ /* 0x000fe20007ffe0ff */
[----:B--2---:R-:W-:-:S04]  /*0770*/  FFMA R13, R13, R8, R26 ;  /* 0x000000080d0d7223 */ /* 0x004fc8000000001a */
[----:B---3--:R-:W-:-:S04]  /*0780*/  FFMA R12, R12, R10, R13 ;  /* 0x0000000a0c0c7223 */ /* 0x008fc8000000000d */
[----:B----4-:R-:W-:-:S04]  /*0790*/  FFMA R12, R21, R20, R12 ;  /* 0x00000014150c7223 */ /* 0x010fc8000000000c */
[----:B-----5:R-:W-:-:S07]  /*07a0*/  FFMA R26, R23, R6, R12 ;  /* 0x00000006171a7223 */ /* 0x020fce000000000c */
.L_x_235:
[----:B------:R-:W-:Y:S05]  /*07b0*/  @!P1 BRA `(.L_x_232) ;  /* 0x0000000000689947 */ /* 0x000fea0003800000 */
[----:B------:R-:W-:Y:S02]  /*07c0*/  ISETP.NE.AND P0, PT, R17, 0x1, PT ;  /* 0x000000011100780c */ /* 0x000fe40003f05270 */
[----:B------:R-:W-:-:S04]  /*07d0*/  LOP3.LUT R0, R0, 0x1, RZ, 0xc0, !PT ;  /* 0x0000000100007812 */ /* 0x000fc800078ec0ff */
[----:B------:R-:W-:-:S07]  /*07e0*/  ISETP.NE.U32.AND P1, PT, R0, 0x1, PT ;  /* 0x000000010000780c */ /* 0x000fce0003f25070 */
[----:B------:R-:W0:Y:S01]  /*07f0*/  @P0 LDC.64 R8, c[0x0][0x390] ;  /* 0x0000e400ff080b82 */ /* 0x000e220000000a00 */
[C---:B------:R-:W-:Y:S01]  /*0800*/  @P0 IMAD R13, R19.reuse, R15, R16 ;  /* 0x0000000f130d0224 */ /* 0x040fe200078e0210 */
[----:B------:R-:W-:Y:S02]  /*0810*/  @P0 IADD3 R11, PT, PT, R18, R19, RZ ;  /* 0x00000013120b0210 */ /* 0x000fe40007ffe0ff */
[----:B------:R-:W-:-:S04]  /*0820*/  @P0 IADD3 R19, PT, PT, R19, 0x2, RZ ;  /* 0x0000000213130810 */ /* 0x000fc80007ffe0ff */
[----:B------:R-:W1:Y:S08]  /*0830*/  @P0 LDC.64 R6, c[0x0][0x388] ;  /* 0x0000e200ff060b82 */ /* 0x000e700000000a00 */
[----:B------:R-:W2:Y:S08]  /*0840*/  @!P1 LDC.64 R4, c[0x0][0x388] ;  /* 0x0000e200ff049b82 */ /* 0x000eb00000000a00 */
[----:B------:R-:W3:Y:S01]  /*0850*/  @!P1 LDC.64 R2, c[0x0][0x390] ;  /* 0x0000e400ff029b82 */ /* 0x000ee20000000a00 */
[----:B0-----:R-:W-:Y:S01]  /*0860*/  @P0 IMAD.WIDE R8, R13, 0x4, R8 ;  /* 0x000000040d080825 */ /* 0x001fe200078e0208 */
[----:B------:R-:W-:-:S03]  /*0870*/  @!P1 IADD3 R13, PT, PT, R18, R19, RZ ;  /* 0x00000013120d9210 */ /* 0x000fc60007ffe0ff */
[----:B------:R-:W-:Y:S01]  /*0880*/  @!P1 IMAD R19, R19, R15, R16 ;  /* 0x0000000f13139224 */ /* 0x000fe200078e0210 */
[----:B------:R-:W4:Y:S01]  /*0890*/  @P0 LDG.E R0, desc[UR6][R8.64] ;  /* 0x0000000608000981 */ /* 0x000f22000c1e1900 */
[----:B-1----:R-:W-:-:S04]  /*08a0*/  @P0 IMAD.WIDE R6, R11, 0x4, R6 ;  /* 0x000000040b060825 */ /* 0x002fc800078e0206 */
[----:B------:R-:W-:Y:S01]  /*08b0*/  @P0 IMAD.WIDE R10, R15, 0x4, R8 ;  /* 0x000000040f0a0825 */ /* 0x000fe200078e0208 */
[----:B------:R-:W4:Y:S03]  /*08c0*/  @P0 LDG.E R17, desc[UR6][R6.64] ;  /* 0x0000000606110981 */ /* 0x000f26000c1e1900 */
[----:B--2---:R-:W-:Y:S01]  /*08d0*/  @!P1 IMAD.WIDE R4, R13, 0x4, R4 ;  /* 0x000000040d049825 */ /* 0x004fe200078e0204 */
[----:B------:R-:W2:Y:S04]  /*08e0*/  @P0 LDG.E R21, desc[UR6][R6.64+0x4] ;  /* 0x0000040606150981 */ /* 0x000ea8000c1e1900 */
[----:B------:R-:W2:Y:S01]  /*08f0*/  @P0 LDG.E R10, desc[UR6][R10.64] ;  /* 0x000000060a0a0981 */ /* 0x000ea2000c1e1900 */
[----:B---3--:R-:W-:-:S03]  /*0900*/  @!P1 IMAD.WIDE R2, R19, 0x4, R2 ;  /* 0x0000000413029825 */ /* 0x008fc600078e0202 */
[----:B------:R-:W3:Y:S04]  /*0910*/  @!P1 LDG.E R5, desc[UR6][R4.64] ;  /* 0x0000000604059981 */ /* 0x000ee8000c1e1900 */
[----:B------:R-:W3:Y:S01]  /*0920*/  @!P1 LDG.E R2, desc[UR6][R2.64] ;  /* 0x0000000602029981 */ /* 0x000ee2000c1e1900 */
[----:B----4-:R-:W-:-:S04]  /*0930*/  @P0 FFMA R0, R17, R0, R26 ;  /* 0x0000000011000223 */ /* 0x010fc8000000001a */
[----:B--2---:R-:W-:-:S04]  /*0940*/  @P0 FFMA R26, R21, R10, R0 ;  /* 0x0000000a151a0223 */ /* 0x004fc80000000000 */
[----:B---3--:R-:W-:-:S07]  /*0950*/  @!P1 FFMA R26, R5, R2, R26 ;  /* 0x00000002051a9223 */ /* 0x008fce000000001a */
.L_x_232:
[----:B------:R-:W0:Y:S01]  /*0960*/  LDC.64 R2, c[0x0][0x380] ;  /* 0x0000e000ff027b82 */ /* 0x000e220000000a00 */
[----:B------:R-:W-:-:S04]  /*0970*/  IMAD R15, R14, R15, R16 ;  /* 0x0000000f0e0f7224 */ /* 0x000fc800078e0210 */
[----:B0-----:R-:W-:-:S05]  /*0980*/  IMAD.WIDE R2, R15, 0x4, R2 ;  /* 0x000000040f027825 */ /* 0x001fca00078e0202 */
[----:B------:R-:W-:Y:S01]  /*0990*/  STG.E desc[UR6][R2.64], R26 ;  /* 0x0000001a02007986 */ /* 0x000fe2000c101906 */
[----:B------:R-:W-:Y:S05]  /*09a0*/  EXIT ;  /* 0x000000000000794d */ /* 0x000fea0003800000 */
.L_x_236:
        /* <DEDUP_REMOVED lines=13> */
.L_x_354:


//--------------------- .text._Z12symmetrize2DPfi --------------------------
	.section	.text._Z12symmetrize2DPfi,"ax",@progbits
	.align	128
        .global         _Z12symmetrize2DPfi
        .type           _Z12symmetrize2DPfi,@function
        .size           _Z12symmetrize2DPfi,(.L_x_355 - _Z12symmetrize2DPfi)
        .other          _Z12symmetrize2DPfi,@"STO_CUDA_ENTRY STV_DEFAULT"
_Z12symmetrize2DPfi:
.text._Z12symmetrize2DPfi:
[----:B------:R-:W-:Y:S01]  /*0000*/  LDC R1, c[0x0][0x37c] ;  /* 0x0000df00ff017b82 */ /* 0x000fe20000000800 */
[----:B------:R-:W0:Y:S07]  /*0010*/  S2R R2, SR_TID.X ;  /* 0x0000000000027919 */ /* 0x000e2e0000002100 */
[----:B------:R-:W1:Y:S08]  /*0020*/  LDC R0, c[0x0][0x388] ;  /* 0x0000e200ff007b82 */ /* 0x000e700000000800 */
[----:B------:R-:W0:Y:S08]  /*0030*/  S2UR UR4, SR_CTAID.X ;  /* 0x00000000000479c3 */ /* 0x000e300000002500 */
[----:B------:R-:W0:Y:S01]  /*0040*/  LDC R5, c[0x0][0x360] ;  /* 0x0000d800ff057b82 */ /* 0x000e220000000800 */
[----:B-1----:R-:W-:-:S02]  /*0050*/  IMAD R0, R0, 0x3, RZ ;  /* 0x0000000300007824 */ /* 0x002fc400078e02ff */
[----:B0-----:R-:W-:Y:S02]  /*0060*/  IMAD R5, R5, UR4, R2 ;  /* 0x0000000405057c24 */ /* 0x001fe4000f8e0202 */
[----:B------:R-:W-:-:S05]  /*0070*/  IMAD R2, R0, R0, RZ ;  /* 0x0000000000027224 */ /* 0x000fca00078e02ff */
[----:B------:R-:W-:-:S13]  /*0080*/  ISETP.GE.AND P0, PT, R5, R2, PT ;  /* 0x000000020500720c */ /* 0x000fda0003f06270 */
[----:B------:R-:W-:Y:S05]  /*0090*/  @P0 EXIT ;  /* 0x000000000000094d */ /* 0x000fea0003800000 */
[-C--:B------:R-:W-:Y:S02]  /*00a0*/  IABS R7, R0.reuse ;  /* 0x0000000000077213 */ /* 0x080fe40000000000 */
[----:B------:R-:W-:Y:S02]  /*00b0*/  IABS R8, R5 ;  /* 0x0000000500087213 */ /* 0x000fe40000000000 */
[----:B------:R-:W0:Y:S01]  /*00c0*/  I2F.RP R4, R7 ;  /* 0x0000000700047306 */ /* 0x000e220000209400 */
[----:B------:R-:W-:-:S07]  /*00d0*/  IABS R10, R0 ;  /* 0x00000000000a7213 */ /* 0x000fce0000000000 */
[----:B0-----:R-:W0:Y:S02]  /*00e0*/  MUFU.RCP R4, R4 ;  /* 0x0000000400047308 */ /* 0x001e240000001000 */
[----:B0-----:R-:W-:Y:S02]  /*00f0*/  IADD3 R2, PT, PT, R4, 0xffffffe, RZ ;  /* 0x0ffffffe04027810 */ /* 0x001fe40007ffe0ff */
[----:B------:R-:W-:-:S04]  /*0100*/  IADD3 R4, PT, PT, RZ, -R10, RZ ;  /* 0x8000000aff047210 */ /* 0x000fc80007ffe0ff */
[----:B------:R0:W1:Y:S02]  /*0110*/  F2I.FTZ.U32.TRUNC.NTZ R3, R2 ;  /* 0x0000000200037305 */ /* 0x000064000021f000 */
[----:B0-----:R-:W-:Y:S02]  /*0120*/  IMAD.MOV.U32 R2, RZ, RZ, RZ ;  /* 0x000000ffff027224 */ /* 0x001fe400078e00ff */
[----:B-1----:R-:W-:-:S04]  /*0130*/  IMAD.MOV R6, RZ, RZ, -R3 ;  /* 0x000000ffff067224 */ /* 0x002fc800078e0a03 */
[----:B------:R-:W-:Y:S01]  /*0140*/  IMAD R9, R6, R7, RZ ;  /* 0x0000000706097224 */ /* 0x000fe200078e02ff */
[----:B------:R-:W-:-:S03]  /*0150*/  MOV R6, R8 ;  /* 0x0000000800067202 */ /* 0x000fc60000000f00 */
[----:B------:R-:W-:-:S06]  /*0160*/  IMAD.HI.U32 R3, R3, R9, R2 ;  /* 0x0000000903037227 */ /* 0x000fcc00078e0002 */
[----:B------:R-:W-:-:S04]  /*0170*/  IMAD.HI.U32 R3, R3, R6, RZ ;  /* 0x0000000603037227 */ /* 0x000fc800078e00ff */
[----:B------:R-:W-:-:S05]  /*0180*/  IMAD R2, R3, R4, R6 ;  /* 0x0000000403027224 */ /* 0x000fca00078e0206 */
[----:B------:R-:W-:-:S13]  /*0190*/  ISETP.GT.U32.AND P2, PT, R7, R2, PT ;  /* 0x000000020700720c */ /* 0x000fda0003f44070 */
[----:B------:R-:W-:Y:S01]  /*01a0*/  @!P2 IMAD.IADD R2, R2, 0x1, -R7 ;  /* 0x000000010202a824 */ /* 0x000fe200078e0a07 */
[----:B------:R-:W-:Y:S02]  /*01b0*/  @!P2 IADD3 R3, PT, PT, R3, 0x1, RZ ;  /* 0x000000010303a810 */ /* 0x000fe40007ffe0ff */
[----:B------:R-:W-:Y:S02]  /*01c0*/  ISETP.NE.AND P2, PT, R0, RZ, PT ;  /* 0x000000ff0000720c */ /* 0x000fe40003f45270 */
[----:B------:R-:W-:Y:S02]  /*01d0*/  ISETP.GE.U32.AND P0, PT, R2, R7, PT ;  /* 0x000000070200720c */ /* 0x000fe40003f06070 */
[----:B------:R-:W-:-:S04]  /*01e0*/  LOP3.LUT R2, R5, R0, RZ, 0x3c, !PT ;  /* 0x0000000005027212 */ /* 0x000fc800078e3cff */
[----:B------:R-:W-:-:S07]  /*01f0*/  ISETP.GE.AND P1, PT, R2, RZ, PT ;  /* 0x000000ff0200720c */ /* 0x000fce0003f26270 */
[----:B------:R-:W-:-:S05]  /*0200*/  @P0 IADD3 R3, PT, PT, R3, 0x1, RZ ;  /* 0x0000000103030810 */ /* 0x000fca0007ffe0ff */
[----:B------:R-:W-:-:S05]  /*0210*/  IMAD.MOV.U32 R7, RZ, RZ, R3 ;  /* 0x000000ffff077224 */ /* 0x000fca00078e0003 */
[----:B------:R-:W-:Y:S02]  /*0220*/  @!P1 IADD3 R7, PT, PT, -R7, RZ, RZ ;  /* 0x000000ff07079210 */ /* 0x000fe40007ffe1ff */
[----:B------:R-:W-:-:S04]  /*0230*/  @!P2 LOP3.LUT R7, RZ, R0, RZ, 0x33, !PT ;  /* 0x00000000ff07a212 */ /* 0x000fc800078e33ff */
[----:B------:R-:W-:-:S05]  /*0240*/  IADD3 R2, PT, PT, -R7, RZ, RZ ;  /* 0x000000ff07027210 */ /* 0x000fca0007ffe1ff */
[----:B------:R-:W-:-:S05]  /*0250*/  IMAD R4, R0, R2, R5 ;  /* 0x0000000200047224 */ /* 0x000fca00078e0205 */
[----:B------:R-:W-:-:S13]  /*0260*/  ISETP.GT.AND P0, PT, R7, R4, PT ;  /* 0x000000040700720c */ /* 0x000fda0003f04270 */
[----:B------:R-:W-:Y:S05]  /*0270*/  @P0 EXIT ;  /* 0x000000000000094d */ /* 0x000fea0003800000 */
[----:B------:R-:W0:Y:S01]  /*0280*/  LDC.64 R2, c[0x0][0x380] ;  /* 0x0000e000ff027b82 */ /* 0x000e220000000a00 */
[----:B------:R-:W1:Y:S01]  /*0290*/  LDCU.64 UR4, c[0x0][0x358] ;  /* 0x00006b00ff0477ac */ /* 0x000e620008000a00 */
[C---:B------:R-:W-:Y:S02]  /*02a0*/  IMAD R5, R0.reuse, R4, R7 ;  /* 0x0000000400057224 */ /* 0x040fe400078e0207 */
[----:B------:R-:W-:Y:S02]  /*02b0*/  IMAD R7, R0, R7, R4 ;  /* 0x0000000700077224 */ /* 0x000fe400078e0204 */
[----:B0-----:R-:W-:-:S04]  /*02c0*/  IMAD.WIDE R4, R5, 0x4, R2 ;  /* 0x0000000405047825 */ /* 0x001fc800078e0202 */
[----:B------:R-:W-:Y:S02]  /*02d0*/  IMAD.WIDE R2, R7, 0x4, R2 ;  /* 0x0000000407027825 */ /* 0x000fe400078e0202 */
[----:B-1----:R-:W2:Y:S04]  /*02e0*/  LDG.E R7, desc[UR4][R4.64] ;  /* 0x0000000404077981 */ /* 0x002ea8000c1e1900 */
[----:B------:R-:W2:Y:S02]  /*02f0*/  LDG.E R0, desc[UR4][R2.64] ;  /* 0x0000000402007981 */ /* 0x000ea4000c1e1900 */
[----:B--2---:R-:W-:-:S04]  /*0300*/  FADD R0, R0, R7 ;  /* 0x0000000700007221 */ /* 0x004fc80000000000 */
[----:B------:R-:W-:-:S05]  /*0310*/  FMUL R7, R0, 0.5 ;  /* 0x3f00000000077820 */ /* 0x000fca0000400000 */
[----:B------:R-:W-:Y:S04]  /*0320*/  STG.E desc[UR4][R2.64], R7 ;  /* 0x0000000702007986 */ /* 0x000fe8000c101904 */
[----:B------:R-:W-:Y:S01]  /*0330*/  STG.E desc[UR4][R4.64], R7 ;  /* 0x0000000704007986 */ /* 0x000fe2000c101904 */
[----:B------:R-:W-:Y:S05]  /*0340*/  EXIT ;  /* 0x000000000000794d */ /* 0x000fea0003800000 */
.L_x_237:
        /* <DEDUP_REMOVED lines=11> */
.L_x_355:


//--------------------- .text._Z12symmetrize1DPfPiS0_i --------------------------
	.section	.text._Z12symmetrize1DPfPiS0_i,"ax",@progbits
	.align	128
        .global         _Z12symmetrize1DPfPiS0_i
        .type           _Z12symmetrize1DPfPiS0_i,@function
        .size           _Z12symmetrize1DPfPiS0_i,(.L_x_356 - _Z12symmetrize1DPfPiS0_i)
        .other          _Z12symmetrize1DPfPiS0_i,@"STO_CUDA_ENTRY STV_DEFAULT"
_Z12symmetrize1DPfPiS0_i:
.text._Z12symmetrize1DPfPiS0_i:
        /* <DEDUP_REMOVED lines=8> */
[----:B------:R-:W0:Y:S01]  /*0080*/  LDC.64 R4, c[0x0][0x390] ;  /* 0x0000e400ff047b82 */ /* 0x000e220000000a00 */
[----:B------:R-:W1:Y:S07]  /*0090*/  LDCU.64 UR4, c[0x0][0x358] ;  /* 0x00006b00ff0477ac */ /* 0x000e6e0008000a00 */
[----:B------:R-:W2:Y:S01]  /*00a0*/  LDC.64 R6, c[0x0][0x388] ;  /* 0x0000e200ff067b82 */ /* 0x000ea20000000a00 */
[----:B0-----:R-:W-:-:S05]  /*00b0*/  IMAD.WIDE R4, R3, 0x4, R4 ;  /* 0x0000000403047825 */ /* 0x001fca00078e0204 */
[----:B-1----:R-:W3:Y:S01]  /*00c0*/  LDG.E R19, desc[UR4][R4.64] ;  /* 0x0000000404137981 */ /* 0x002ee2000c1e1900 */
[----:B--2---:R-:W-:Y:S02]  /*00d0*/  IMAD.WIDE R6, R3, 0x4, R6 ;  /* 0x0000000403067825 */ /* 0x004fe400078e0206 */
[----:B------:R-:W0:Y:S04]  /*00e0*/  LDC.64 R2, c[0x0][0x380] ;  /* 0x0000e000ff027b82 */ /* 0x000e280000000a00 */
[----:B------:R-:W0:Y:S01]  /*00f0*/  LDG.E R7, desc[UR4][R6.64] ;  /* 0x0000000406077981 */ /* 0x000e22000c1e1900 */
[----:B---3--:R-:W-:-:S04]  /*0100*/  LEA R18, R19, R19, 0x1 ;  /* 0x0000001313127211 */ /* 0x008fc800078e08ff */
[----:B------:R-:W-:-:S04]  /*0110*/  IADD3 R17, PT, PT, R18, -0x1, RZ ;  /* 0xffffffff12117810 */ /* 0x000fc80007ffe0ff */
[----:B------:R-:W-:Y:S01]  /*0120*/  ISETP.NE.AND P0, PT, R17, RZ, PT ;  /* 0x000000ff1100720c */ /* 0x000fe20003f05270 */
[----:B0-----:R-:W-:-:S12]  /*0130*/  IMAD.WIDE R2, R7, 0x4, R2 ;  /* 0x0000000407027825 */ /* 0x001fd800078e0202 */
[----:B------:R-:W-:Y:S05]  /*0140*/  @!P0 EXIT ;  /* 0x000000000000894d */ /* 0x000fea0003800000 */
[----:B------:R-:W-:Y:S01]  /*0150*/  HFMA2 R0, -RZ, RZ, 0, 0 ;  /* 0x00000000ff007431 */ /* 0x000fe200000001ff */
[----:B------:R-:W-:-:S07]  /*0160*/  IADD3 R16, PT, PT, R18, -0x2, RZ ;  /* 0xfffffffe12107810 */ /* 0x000fce0007ffe0ff */
.L_x_243:
[----:B---3--:R-:W-:Y:S01]  /*0170*/  IADD3 R5, PT, PT, R0, 0x1, RZ ;  /* 0x0000000100057810 */ /* 0x008fe20007ffe0ff */
[----:B------:R-:W-:Y:S01]  /*0180*/  BSSY.RECONVERGENT B0, `(.L_x_238) ;  /* 0x000006a000007945 */ /* 0x000fe20003800200 */
[----:B------:R-:W-:Y:S02]  /*0190*/  MOV R4, R0 ;  /* 0x0000000000047202 */ /* 0x000fe40000000f00 */
[C---:B------:R-:W-:Y:S02]  /*01a0*/  ISETP.GE.U32.AND P1, PT, R5.reuse, R18, PT ;  /* 0x000000120500720c */ /* 0x040fe40003f26070 */
[----:B------:R-:W-:Y:S02]  /*01b0*/  ISETP.NE.AND P0, PT, R5, R17, PT ;  /* 0x000000110500720c */ /* 0x000fe40003f05270 */
[----:B------:R-:W-:-:S09]  /*01c0*/  MOV R0, R5 ;  /* 0x0000000500007202 */ /* 0x000fd20000000f00 */
[----:B01----:R-:W-:Y:S05]  /*01d0*/  @P1 BRA `(.L_x_239) ;  /* 0x0000000400901947 */ /* 0x003fea0003800000 */
[-C--:B------:R-:W-:Y:S01]  /*01e0*/  IADD3 R10, PT, PT, R17, -R4.reuse, RZ ;  /* 0x80000004110a7210 */ /* 0x080fe20007ffe0ff */
[----:B------:R-:W-:Y:S01]  /*01f0*/  BSSY.RECONVERGENT B1, `(.L_x_240) ;  /* 0x000002a000017945 */ /* 0x000fe20003800200 */
[----:B------:R-:W-:Y:S01]  /*0200*/  IMAD R25, R18, R4, RZ ;  /* 0x0000000412197224 */ /* 0x000fe200078e02ff */
[----:B------:R-:W-:Y:S02]  /*0210*/  MOV R11, R0 ;  /* 0x00000000000b7202 */ /* 0x000fe40000000f00 */
[----:B------:R-:W-:-:S13]  /*0220*/  LOP3.LUT P1, R10, R10, 0x3, RZ, 0xc0, !PT ;  /* 0x000000030a0a7812 */ /* 0x000fda000782c0ff */
[----:B------:R-:W-:Y:S05]  /*0230*/  @!P1 BRA `(.L_x_241) ;  /* 0x0000000000949947 */ /* 0x000fea0003800000 */
[-C--:B------:R-:W-:Y:S02]  /*0240*/  IADD3 R5, PT, PT, R0, R25.reuse, RZ ;  /* 0x0000001900057210 */ /* 0x080fe40007ffe0ff */
[----:B------:R-:W-:-:S03]  /*0250*/  IADD3 R15, PT, PT, R4, R25, R18 ;  /* 0x00000019040f7210 */ /* 0x000fc60007ffe012 */
[----:B------:R-:W-:-:S04]  /*0260*/  IMAD.WIDE.U32 R6, R5, 0x4, R2 ;  /* 0x0000000405067825 */ /* 0x000fc800078e0002 */
[----:B------:R-:W-:Y:S01]  /*0270*/  IMAD.WIDE.U32 R8, R15, 0x4, R2 ;  /* 0x000000040f087825 */ /* 0x000fe200078e0002 */
[----:B------:R-:W2:Y:S04]  /*0280*/  LDG.E R11, desc[UR4][R6.64] ;  /* 0x00000004060b7981 */ /* 0x000ea8000c1e1900 */
[----:B------:R-:W2:Y:S01]  /*0290*/  LDG.E R12, desc[UR4][R8.64] ;  /* 0x00000004080c7981 */ /* 0x000ea2000c1e1900 */
[----:B------:R-:W-:Y:S01]  /*02a0*/  ISETP.NE.AND P1, PT, R10, 0x1, PT ;  /* 0x000000010a00780c */ /* 0x000fe20003f25270 */
[----:B--2---:R-:W-:-:S04]  /*02b0*/  FADD R11, R11, R12 ;  /* 0x0000000c0b0b7221 */ /* 0x004fc80000000000 */
[----:B------:R-:W-:Y:S01]  /*02c0*/  FMUL R13, R11, 0.5 ;  /* 0x3f0000000b0d7820 */ /* 0x000fe20000400000 */
[----:B------:R-:W-:-:S04]  /*02d0*/  IADD3 R11, PT, PT, R4, 0x2, RZ ;  /* 0x00000002040b7810 */ /* 0x000fc80007ffe0ff */
[----:B------:R0:W-:Y:S04]  /*02e0*/  STG.E desc[UR4][R6.64], R13 ;  /* 0x0000000d06007986 */ /* 0x0001e8000c101904 */
[----:B------:R0:W-:Y:S01]  /*02f0*/  STG.E desc[UR4][R8.64], R13 ;  /* 0x0000000d08007986 */ /* 0x0001e2000c101904 */
[----:B------:R-:W-:Y:S05]  /*0300*/  @!P1 BRA `(.L_x_241) ;  /* 0x0000000000609947 */ /* 0x000fea0003800000 */
[----:B0-----:R-:W-:Y:S02]  /*0310*/  IADD3 R7, PT, PT, R5, 0x1, RZ ;  /* 0x0000000105077810 */ /* 0x001fe40007ffe0ff */
[----:B------:R-:W-:-:S03]  /*0320*/  IADD3 R15, PT, PT, R18, R15, RZ ;  /* 0x0000000f120f7210 */ /* 0x000fc60007ffe0ff */
        /* <DEDUP_REMOVED lines=11> */
[----:B-1----:R-:W-:Y:S02]  /*03e0*/  IADD3 R7, PT, PT, R5, 0x2, RZ ;  /* 0x0000000205077810 */ /* 0x002fe40007ffe0ff */
[----:B------:R-:W-:-:S03]  /*03f0*/  IADD3 R9, PT, PT, R18, R15, RZ ;  /* 0x0000000f12097210 */ /* 0x000fc60007ffe0ff */
[----:B------:R-:W-:-:S04]  /*0400*/  IMAD.WIDE.U32 R6, R7, 0x4, R2 ;  /* 0x0000000407067825 */ /* 0x000fc800078e0002 */
[----:B------:R-:W-:Y:S01]  /*0410*/  IMAD.WIDE.U32 R8, R9, 0x4, R2 ;  /* 0x0000000409087825 */ /* 0x000fe200078e0002 */
[----:B------:R-:W2:Y:S04]  /*0420*/  LDG.E R5, desc[UR4][R6.64] ;  /* 0x0000000406057981 */ /* 0x000ea8000c1e1900 */
[----:B------:R-:W2:Y:S01]  /*0430*/  LDG.E R10, desc[UR4][R8.64] ;  /* 0x00000004080a7981 */ /* 0x000ea2000c1e1900 */
[----:B------:R-:W-:Y:S01]  /*0440*/  IADD3 R11, PT, PT, R4, 0x4, RZ ;  /* 0x00000004040b7810 */ /* 0x000fe20007ffe0ff */
[----:B--2---:R-:W-:-:S04]  /*0450*/  FADD R5, R5, R10 ;  /* 0x0000000a05057221 */ /* 0x004fc80000000000 */
[----:B------:R-:W-:-:S05]  /*0460*/  FMUL R5, R5, 0.5 ;  /* 0x3f00000005057820 */ /* 0x000fca0000400000 */
[----:B------:R2:W-:Y:S04]  /*0470*/  STG.E desc[UR4][R6.64], R5 ;  /* 0x0000000506007986 */ /* 0x0005e8000c101904 */
[----:B------:R2:W-:Y:S02]  /*0480*/  STG.E desc[UR4][R8.64], R5 ;  /* 0x0000000508007986 */ /* 0x0005e4000c101904 */
.L_x_241:
[----:B------:R-:W-:Y:S05]  /*0490*/  BSYNC.RECONVERGENT B1 ;  /* 0x0000000000017941 */ /* 0x000fea0003800200 */
.L_x_240:
[----:B--2---:R-:W-:-:S04]  /*04a0*/  IADD3 R5, PT, PT, R16, -R4, RZ ;  /* 0x8000000410057210 */ /* 0x004fc80007ffe0ff */
[----:B------:R-:W-:-:S13]  /*04b0*/  ISETP.GE.U32.AND P1, PT, R5, 0x3, PT ;  /* 0x000000030500780c */ /* 0x000fda0003f26070 */
[----:B------:R-:W-:Y:S05]  /*04c0*/  @!P1 BRA `(.L_x_239) ;  /* 0x0000000000d49947 */ /* 0x000fea0003800000 */
[CC--:B------:R-:W-:Y:S01]  /*04d0*/  LEA R5, R11.reuse, R11.reuse, 0x1 ;  /* 0x0000000b0b057211 */ /* 0x0c0fe200078e08ff */
[--C-:B------:R-:W-:Y:S01]  /*04e0*/  IMAD R23, R18, R11, R4.reuse ;  /* 0x0000000b12177224 */ /* 0x100fe200078e0204 */
[----:B------:R-:W-:Y:S01]  /*04f0*/  IADD3 R25, PT, PT, R11, 0x3, R25 ;  /* 0x000000030b197810 */ /* 0x000fe20007ffe019 */
[----:B------:R-:W-:Y:S01]  /*0500*/  IMAD R24, R19, -0x3, R11 ;  /* 0xfffffffd13187824 */ /* 0x000fe200078e020b */
[C---:B------:R-:W-:Y:S02]  /*0510*/  IADD3 R20, PT, PT, R5.reuse, 0x3, RZ ;  /* 0x0000000305147810 */ /* 0x040fe40007ffe0ff */
[C---:B------:R-:W-:Y:S02]  /*0520*/  IADD3 R21, PT, PT, R5.reuse, 0x6, RZ ;  /* 0x0000000605157810 */ /* 0x040fe40007ffe0ff */
[----:B------:R-:W-:Y:S01]  /*0530*/  IADD3 R5, PT, PT, R5, 0x9, RZ ;  /* 0x0000000905057810 */ /* 0x000fe20007ffe0ff */
[C-C-:B------:R-:W-:Y:S02]  /*0540*/  IMAD R20, R19.reuse, R20, R4.reuse ;  /* 0x0000001413147224 */ /* 0x140fe400078e0204 */
[----:B------:R-:W-:-:S02]  /*0550*/  IMAD R21, R19, R21, R4 ;  /* 0x0000001513157224 */ /* 0x000fc400078e0204 */
[----:B------:R-:W-:-:S07]  /*0560*/  IMAD R22, R19, R5, R4 ;  /* 0x0000000513167224 */ /* 0x000fce00078e0204 */
.L_x_242:
[----:B---3--:R-:W-:Y:S01]  /*0570*/  IADD3 R15, PT, PT, R25, -0x3, RZ ;  /* 0xfffffffd190f7810 */ /* 0x008fe20007ffe0ff */
[----:B01----:R-:W-:-:S04]  /*0580*/  IMAD.WIDE.U32 R12, R23, 0x4, R2 ;  /* 0x00000004170c7825 */ /* 0x003fc800078e0002 */
[--C-:B------:R-:W-:Y:S01]  /*0590*/  IMAD.WIDE.U32 R14, R15, 0x4, R2.reuse ;  /* 0x000000040f0e7825 */ /* 0x100fe200078e0002 */
[----:B------:R-:W2:Y:S04]  /*05a0*/  LDG.E R5, desc[UR4][R12.64] ;  /* 0x000000040c057981 */ /* 0x000ea8000c1e1900 */
[----:B------:R-:W2:Y:S01]  /*05b0*/  LDG.E R4, desc[UR4][R14.64] ;  /* 0x000000040e047981 */ /* 0x000ea2000c1e1900 */
[----:B------:R-:W-:-:S04]  /*05c0*/  IMAD.WIDE.U32 R6, R20, 0x4, R2 ;  /* 0x0000000414067825 */ /* 0x000fc800078e0002 */
[----:B--2---:R-:W-:Y:S01]  /*05d0*/  FADD R4, R4, R5 ;  /* 0x0000000504047221 */ /* 0x004fe20000000000 */
[----:B------:R-:W-:-:S03]  /*05e0*/  IADD3 R5, PT, PT, R25, -0x2, RZ ;  /* 0xfffffffe19057810 */ /* 0x000fc60007ffe0ff */
[----:B------:R-:W-:Y:S02]  /*05f0*/  FMUL R27, R4, 0.5 ;  /* 0x3f000000041b7820 */ /* 0x000fe40000400000 */
[----:B------:R-:W-:-:S03]  /*0600*/  IMAD.WIDE.U32 R4, R5, 0x4, R2 ;  /* 0x0000000405047825 */ /* 0x000fc600078e0002 */
[----:B------:R0:W-:Y:S04]  /*0610*/  STG.E desc[UR4][R14.64], R27 ;  /* 0x0000001b0e007986 */ /* 0x0001e8000c101904 */
[----:B------:R1:W-:Y:S04]  /*0620*/  STG.E desc[UR4][R12.64], R27 ;  /* 0x0000001b0c007986 */ /* 0x0003e8000c101904 */
        /* <DEDUP_REMOVED lines=9> */
[----:B0-----:R-:W4:Y:S04]  /*06c0*/  LDG.E R14, desc[UR4][R8.64] ;  /* 0x00000004080e7981 */ /* 0x001f28000c1e1900 */
[----:B-1----:R-:W4:Y:S02]  /*06d0*/  LDG.E R13, desc[UR4][R10.64] ;  /* 0x000000040a0d7981 */ /* 0x002f24000c1e1900 */
[----:B----4-:R-:W-:Y:S01]  /*06e0*/  FADD R13, R14, R13 ;  /* 0x0000000d0e0d7221 */ /* 0x010fe20000000000 */
[----:B------:R-:W-:-:S04]  /*06f0*/  IMAD.WIDE.U32 R14, R22, 0x4, R2 ;  /* 0x00000004160e7825 */ /* 0x000fc800078e0002 */
[----:B------:R-:W-:Y:S01]  /*0700*/  FMUL R27, R13, 0.5 ;  /* 0x3f0000000d1b7820 */ /* 0x000fe20000400000 */
[----:B------:R-:W-:-:S04]  /*0710*/  IMAD.WIDE.U32 R12, R25, 0x4, R2 ;  /* 0x00000004190c7825 */ /* 0x000fc800078e0002 */
[----:B------:R3:W-:Y:S04]  /*0720*/  STG.E desc[UR4][R8.64], R27 ;  /* 0x0000001b08007986 */ /* 0x0007e8000c101904 */
[----:B------:R3:W-:Y:S04]  /*0730*/  STG.E desc[UR4][R10.64], R27 ;  /* 0x0000001b0a007986 */ /* 0x0007e8000c101904 */
[----:B------:R-:W4:Y:S04]  /*0740*/  LDG.E R26, desc[UR4][R12.64] ;  /* 0x000000040c1a7981 */ /* 0x000f28000c1e1900 */
[----:B--2---:R-:W4:Y:S01]  /*0750*/  LDG.E R5, desc[UR4][R14.64] ;  /* 0x000000040e057981 */ /* 0x004f22000c1e1900 */
[----:B------:R-:W-:Y:S01]  /*0760*/  IADD3 R24, PT, PT, R24, 0x4, RZ ;  /* 0x0000000418187810 */ /* 0x000fe20007ffe0ff */
[----:B------:R-:W-:Y:S01]  /*0770*/  IMAD R20, R19, 0xc, R20 ;  /* 0x0000000c13147824 */ /* 0x000fe200078e0214 */
[----:B------:R-:W-:Y:S01]  /*0780*/  IADD3 R25, PT, PT, R25, 0x4, RZ ;  /* 0x0000000419197810 */ /* 0x000fe20007ffe0ff */
[C---:B------:R-:W-:Y:S01]  /*0790*/  IMAD R21, R19.reuse, 0xc, R21 ;  /* 0x0000000c13157824 */ /* 0x040fe200078e0215 */
[----:B------:R-:W-:Y:S01]  /*07a0*/  ISETP.NE.AND P1, PT, R24, RZ, PT ;  /* 0x000000ff1800720c */ /* 0x000fe20003f25270 */
[----:B------:R-:W-:-:S02]  /*07b0*/  IMAD R22, R19, 0xc, R22 ;  /* 0x0000000c13167824 */ /* 0x000fc400078e0216 */
[----:B------:R-:W-:Y:S02]  /*07c0*/  IMAD R23, R19, 0xc, R23 ;  /* 0x0000000c13177824 */ /* 0x000fe400078e0217 */
[----:B----4-:R-:W-:-:S04]  /*07d0*/  FADD R5, R26, R5 ;  /* 0x000000051a057221 */ /* 0x010fc80000000000 */
[----:B------:R-:W-:-:S05]  /*07e0*/  FMUL R5, R5, 0.5 ;  /* 0x3f00000005057820 */ /* 0x000fca0000400000 */
[----:B------:R3:W-:Y:S04]  /*07f0*/  STG.E desc[UR4][R12.64], R5 ;  /* 0x000000050c007986 */ /* 0x0007e8000c101904 */
[----:B------:R3:W-:Y:S01]  /*0800*/  STG.E desc[UR4][R14.64], R5 ;  /* 0x000000050e007986 */ /* 0x0007e2000c101904 */
[----:B------:R-:W-:Y:S05]  /*0810*/  @P1 BRA `(.L_x_242) ;  /* 0xfffffffc00541947 */ /* 0x000fea000383ffff */
.L_x_239:
[----:B------:R-:W-:Y:S05]  /*0820*/  BSYNC.RECONVERGENT B0 ;  /* 0x0000000000007941 */ /* 0x000fea0003800200 */
.L_x_238:
[----:B------:R-:W-:Y:S05]  /*0830*/  @P0 BRA `(.L_x_243) ;  /* 0xfffffff8004c0947 */ /* 0x000fea000383ffff */
[----:B------:R-:W-:Y:S05]  /*0840*/  EXIT ;  /* 0x000000000000794d */ /* 0x000fea0003800000 */
.L_x_244:
        /* <DEDUP_REMOVED lines=11> */
.L_x_356:


//--------------------- .text._Z16makeBlockHessianPfS_S_S_fPiS0_iS0_S0_ii --------------------------
	.section	.text._Z16makeBlockHessianPfS_S_S_fPiS0_iS0_S0_ii,"ax",@progbits
	.align	128
        .global         _Z16makeBlockHessianPfS_S_S_fPiS0_iS0_S0_ii
        .type           _Z16makeBlockHessianPfS_S_S_fPiS0_iS0_S0_ii,@function
        .size           _Z16makeBlockHessianPfS_S_S_fPiS0_iS0_S0_ii,(.L_x_342 - _Z16makeBlockHessianPfS_S_S_fPiS0_iS0_S0_ii)
        .other          _Z16makeBlockHessianPfS_S_S_fPiS0_iS0_S0_ii,@"STO_CUDA_ENTRY STV_DEFAULT"
_Z16makeBlockHessianPfS_S_S_fPiS0_iS0_S0_ii:
.text._Z16makeBlockHessianPfS_S_S_fPiS0_iS0_S0_ii:
[----:B------:R-:W-:Y:S01]  /*0000*/  LDC R1, c[0x0][0x37c] ;  /* 0x0000df00ff017b82 */ /* 0x000fe20000000800 */
[----:B------:R-:W0:Y:S07]  /*0010*/  S2R R0, SR_TID.X ;  /* 0x0000000000007919 */ /* 0x000e2e0000002100 */
[----:B------:R-:W0:Y:S01]  /*0020*/  S2UR UR4, SR_CTAID.X ;  /* 0x00000000000479c3 */ /* 0x000e220000002500 */
[----:B------:R-:W1:Y:S07]  /*0030*/  LDCU.64 UR6, c[0x0][0x358] ;  /* 0x00006b00ff0677ac */ /* 0x000e6e0008000a00 */
[----:B------:R-:W0:Y:S08]  /*0040*/  LDC R7, c[0x0][0x360] ;  /* 0x0000d800ff077b82 */ /* 0x000e300000000800 */
[----:B------:R-:W2:Y:S01]  /*0050*/  LDC.64 R2, c[0x0][0x3a8] ;  /* 0x0000ea00ff027b82 */ /* 0x000ea20000000a00 */
[----:B0-----:R-:W-:Y:S01]  /*0060*/  IMAD R7, R7, UR4, R0 ;  /* 0x0000000407077c24 */ /* 0x001fe2000f8e0200 */
[----:B------:R-:W0:Y:S03]  /*0070*/  LDCU.64 UR4, c[0x0][0x3d0] ;  /* 0x00007a00ff0477ac */ /* 0x000e260008000a00 */
[----:B--2---:R-:W-:-:S05]  /*0080*/  IMAD.WIDE R2, R7, 0x4, R2 ;  /* 0x0000000407027825 */ /* 0x004fca00078e0202 */
[----:B-1----:R-:W2:Y:S02]  /*0090*/  LDG.E R4, desc[UR6][R2.64] ;  /* 0x0000000602047981 */ /* 0x002ea4000c1e1900 */
[----:B--2---:R-:W-:-:S05]  /*00a0*/  IMAD R6, R4, 0x3, RZ ;  /* 0x0000000304067824 */ /* 0x004fca00078e02ff */
[----:B0-----:R-:W-:-:S05]  /*00b0*/  IADD3 R0, PT, PT, R6, UR4, RZ ;  /* 0x0000000406007c10 */ /* 0x001fca000fffe0ff */
[----:B------:R-:W-:-:S05]  /*00c0*/  IMAD.HI R0, R0, 0x55555556, RZ ;  /* 0x5555555600007827 */ /* 0x000fca00078e02ff */
[----:B------:R-:W-:-:S04]  /*00d0*/  LEA.HI R9, R0, R0, RZ, 0x1 ;  /* 0x0000000000097211 */ /* 0x000fc800078f08ff */
[----:B------:R-:W-:-:S13]  /*00e0*/  ISETP.GE.AND P0, PT, R9, UR5, PT ;  /* 0x0000000509007c0c */ /* 0x000fda000bf06270 */
[----:B------:R-:W-:Y:S05]  /*00f0*/  @P0 EXIT ;  /* 0x000000000000094d */ /* 0x000fea0003800000 */
[----:B------:R-:W0:Y:S01]  /*0100*/  LDCU UR4, c[0x0][0x3b8] ;  /* 0x00007700ff0477ac */ /* 0x000e220008000800 */
[----:B------:R-:W-:Y:S01]  /*0110*/  BSSY.RECONVERGENT B0, `(.L_x_245) ;  /* 0x0000009000007945 */ /* 0x000fe20003800200 */
[----:B------:R-:W1:Y:S01]  /*0120*/  LDCU UR5, c[0x0][0x3d4] ;  /* 0x00007a80ff0577ac */ /* 0x000e620008000800 */
[----:B0-----:R-:W-:Y:S01]  /*0130*/  UIADD3 UR4, UPT, UPT, UR4, -0x1, URZ ;  /* 0xffffffff04047890 */ /* 0x001fe2000fffe0ff */
[----:B-1----:R-:W-:-:S05]  /*0140*/  MOV R5, UR5 ;  /* 0x0000000500057c02 */ /* 0x002fca0008000f00 */
[----:B------:R-:W-:-:S13]  /*0150*/  ISETP.NE.AND P0, PT, R7, UR4, PT ;  /* 0x0000000407007c0c */ /* 0x000fda000bf05270 */
[----:B------:R-:W-:Y:S05]  /*0160*/  @!P0 BRA `(.L_x_246) ;  /* 0x00000000000c8947 */ /* 0x000fea0003800000 */
[----:B------:R-:W2:Y:S02]  /*0170*/  LDG.E R5, desc[UR6][R2.64+0x4] ;  /* 0x0000040602057981 */ /* 0x000ea4000c1e1900 */
[----:B--2---:R-:W-:-:S13]  /*0180*/  ISETP.GE.AND P0, PT, R9, R5, PT ;  /* 0x000000050900720c */ /* 0x004fda0003f06270 */
[----:B------:R-:W-:Y:S05]  /*0190*/  @P0 EXIT ;  /* 0x000000000000094d */ /* 0x000fea0003800000 */
.L_x_246:
[----:B------:R-:W-:Y:S05]  /*01a0*/  BSYNC.RECONVERGENT B0 ;  /* 0x0000000000007941 */ /* 0x000fea0003800200 */
.L_x_245:
[----:B------:R-:W-:-:S13]  /*01b0*/  ISETP.GE.AND P0, PT, R4, R5, PT ;  /* 0x000000050400720c */ /* 0x000fda0003f06270 */
[----:B------:R-:W-:Y:S05]  /*01c0*/  @P0 EXIT ;  /* 0x000000000000094d */ /* 0x000fea0003800000 */
[----:B------:R-:W-:Y:S01]  /*01d0*/  IMAD R3, R5, 0x3, RZ ;  /* 0x0000000305037824 */ /* 0x000fe200078e02ff */
[----:B------:R-:W0:Y:S01]  /*01e0*/  LDC.64 R10, c[0x0][0x398] ;  /* 0x0000e600ff0a7b82 */ /* 0x000e220000000a00 */
[----:B------:R-:W1:Y:S01]  /*01f0*/  LDCU UR4, c[0x0][0x3a0] ;  /* 0x00007400ff0477ac */ /* 0x000e620008000800 */
[----:B------:R-:W-:Y:S01]  /*0200*/  BSSY.RECONVERGENT B0, `(.L_x_247) ;  /* 0x0000047000007945 */ /* 0x000fe20003800200 */
[----:B------:R-:W-:Y:S02]  /*0210*/  MOV R2, R6 ;  /* 0x0000000600027202 */ /* 0x000fe40000000f00 */
[C---:B------:R-:W-:Y:S01]  /*0220*/  VIADDMNMX R5, R6.reuse, 0x1, R3, !PT ;  /* 0x0000000106057846 */ /* 0x040fe20007800103 */
[----:B------:R-:W2:Y:S02]  /*0230*/  LDCU UR5, c[0x0][0x3d0] ;  /* 0x00007a00ff0577ac */ /* 0x000ea40008000800 */
[----:B------:R-:W3:Y:S01]  /*0240*/  LDC.64 R12, c[0x0][0x3c0] ;  /* 0x0000f000ff0c7b82 */ /* 0x000ee20000000a00 */
[----:B------:R-:W-:-:S04]  /*0250*/  IADD3 R0, PT, PT, -R6, R5, RZ ;  /* 0x0000000506007210 */ /* 0x000fc80007ffe1ff */
[----:B------:R-:W-:-:S03]  /*0260*/  LOP3.LUT P0, R0, R0, 0x3, RZ, 0xc0, !PT ;  /* 0x0000000300007812 */ /* 0x000fc6000780c0ff */
[----:B------:R-:W4:Y:S01]  /*0270*/  LDC.64 R14, c[0x0][0x3b0] ;  /* 0x0000ec00ff0e7b82 */ /* 0x000f220000000a00 */
[----:B0-----:R-:W-:-:S04]  /*0280*/  IMAD.WIDE R10, R9, 0x4, R10 ;  /* 0x00000004090a7825 */ /* 0x001fc800078e020a */
[----:B---3--:R-:W-:-:S04]  /*0290*/  IMAD.WIDE R12, R7, 0x4, R12 ;  /* 0x00000004070c7825 */ /* 0x008fc800078e020c */
[----:B----4-:R-:W-:Y:S01]  /*02a0*/  IMAD.WIDE R14, R7, 0x4, R14 ;  /* 0x00000004070e7825 */ /* 0x010fe200078e020e */
[----:B-12---:R-:W-:Y:S06]  /*02b0*/  @!P0 BRA `(.L_x_248) ;  /* 0x0000000000ec8947 */ /* 0x006fec0003800000 */
[----:B------:R-:W0:Y:S01]  /*02c0*/  LDC.64 R16, c[0x0][0x380] ;  /* 0x0000e000ff107b82 */ /* 0x000e220000000a00 */
[----:B------:R-:W-:Y:S01]  /*02d0*/  IADD3 R7, PT, PT, -R0, RZ, RZ ;  /* 0x000000ff00077210 */ /* 0x000fe20007ffe1ff */
[----:B------:R-:W-:Y:S01]  /*02e0*/  IMAD.MOV.U32 R8, RZ, RZ, RZ ;  /* 0x000000ffff087224 */ /* 0x000fe200078e00ff */
[----:B------:R-:W-:-:S05]  /*02f0*/  MOV R2, R6 ;  /* 0x0000000600027202 */ /* 0x000fca0000000f00 */
[----:B------:R-:W1:Y:S08]  /*0300*/  LDC.64 R18, c[0x0][0x390] ;  /* 0x0000e400ff127b82 */ /* 0x000e700000000a00 */
[----:B------:R-:W2:Y:S08]  /*0310*/  LDC.64 R20, c[0x0][0x398] ;  /* 0x0000e600ff147b82 */ /* 0x000eb00000000a00 */
[----:B------:R-:W3:Y:S02]  /*0320*/  LDC.64 R22, c[0x0][0x388] ;  /* 0x0000e200ff167b82 */ /* 0x000ee40000000a00 */
.L_x_255:
[----:B------:R-:W-:-:S05]  /*0330*/  IMAD.HI R0, R2, 0x55555556, RZ ;  /* 0x5555555602007827 */ /* 0x000fca00078e02ff */
[----:B----4-:R-:W-:Y:S02]  /*0340*/  LEA.HI R29, R0, R0, RZ, 0x1 ;  /* 0x00000000001d7211 */ /* 0x010fe400078f08ff */
[----:B------:R-:W4:Y:S03]  /*0350*/  LDG.E R0, desc[UR6][R10.64] ;  /* 0x000000060a007981 */ /* 0x000f26000c1e1900 */
[----:B--2---:R-:W-:-:S06]  /*0360*/  IMAD.WIDE R28, R29, 0x4, R20 ;  /* 0x000000041d1c7825 */ /* 0x004fcc00078e0214 */
[----:B------:R-:W4:Y:S01]  /*0370*/  LDG.E R29, desc[UR6][R28.64] ;  /* 0x000000061c1d7981 */ /* 0x000f22000c1e1900 */
[----:B------:R-:W-:Y:S01]  /*0380*/  BSSY.RECONVERGENT B1, `(.L_x_249) ;  /* 0x0000010000017945 */ /* 0x000fe20003800200 */
[----:B-1----:R-:W-:-:S04]  /*0390*/  IMAD.WIDE R24, R2, 0x4, R18 ;  /* 0x0000000402187825 */ /* 0x002fc800078e0212 */
[----:B---3--:R-:W-:-:S04]  /*03a0*/  IMAD.WIDE R26, R2, 0x4, R22 ;  /* 0x00000004021a7825 */ /* 0x008fc800078e0216 */
[----:B----4-:R-:W-:-:S05]  /*03b0*/  FMUL R30, R0, R29 ;  /* 0x0000001d001e7220 */ /* 0x010fca0000400000 */
[----:B------:R-:W-:Y:S01]  /*03c0*/  IADD3 R0, PT, PT, R30, -0xd000000, RZ ;  /* 0xf30000001e007810 */ /* 0x000fe20007ffe0ff */
[----:B------:R1:W2:Y:S03]  /*03d0*/  MUFU.RSQ R9, R30 ;  /* 0x0000001e00097308 */ /* 0x0002a60000001400 */
[----:B------:R-:W-:-:S13]  /*03e0*/  ISETP.GT.U32.AND P0, PT, R0, 0x727fffff, PT ;  /* 0x727fffff0000780c */ /* 0x000fda0003f04070 */
[----:B-1----:R-:W-:Y:S05]  /*03f0*/  @!P0 BRA `(.L_x_250) ;  /* 0x0000000000108947 */ /* 0x002fea0003800000 */
[----:B------:R-:W-:Y:S02]  /*0400*/  MOV R0, R30 ;  /* 0x0000001e00007202 */ /* 0x000fe40000000f00 */
[----:B------:R-:W-:-:S07]  /*0410*/  MOV R28, 0x430 ;  /* 0x00000430001c7802 */ /* 0x000fce0000000f00 */
[----:B0-2---:R-:W-:Y:S05]  /*0420*/  CALL.REL.NOINC `($__internal_12_$__cuda_sm20_sqrt_rn_f32_slowpath) ;  /* 0x0000001000a07944 */ /* 0x005fea0003c00000 */
[----:B------:R-:W-:Y:S05]  /*0430*/  BRA `(.L_x_251) ;  /* 0x0000000000107947 */ /* 0x000fea0003800000 */
.L_x_250:
[----:B--2---:R-:W-:Y:S01]  /*0440*/  FMUL.FTZ R29, R30, R9 ;  /* 0x000000091e1d7220 */ /* 0x004fe20000410000 */
[----:B------:R-:W-:-:S03]  /*0450*/  FMUL.FTZ R9, R9, 0.5 ;  /* 0x3f00000009097820 */ /* 0x000fc60000410000 */
[----:B------:R-:W-:-:S04]  /*0460*/  FFMA R0, -R29, R29, R30 ;  /* 0x0000001d1d007223 */ /* 0x000fc8000000011e */
[----:B------:R-:W-:-:S07]  /*0470*/  FFMA R29, R0, R9, R29 ;  /* 0x00000009001d7223 */ /* 0x000fce000000001d */
.L_x_251:
[----:B------:R-:W-:Y:S05]  /*0480*/  BSYNC.RECONVERGENT B1 ;  /* 0x0000000000017941 */ /* 0x000fea0003800200 */
.L_x_249:
[----:B------:R-:W-:Y:S01]  /*0490*/  FMUL R28, R29, UR4 ;  /* 0x000000041d1c7c20 */ /* 0x000fe20008400000 */
[----:B------:R-:W-:Y:S04]  /*04a0*/  BSSY.RECONVERGENT B1, `(.L_x_252) ;  /* 0x000000d000017945 */ /* 0x000fe80003800200 */
[----:B------:R-:W-:-:S04]  /*04b0*/  IADD3 R0, PT, PT, R28, 0x1800000, RZ ;  /* 0x018000001c007810 */ /* 0x000fc80007ffe0ff */
[----:B------:R-:W-:-:S04]  /*04c0*/  LOP3.LUT R0, R0, 0x7f800000, RZ, 0xc0, !PT ;  /* 0x7f80000000007812 */ /* 0x000fc800078ec0ff */
[----:B------:R-:W-:-:S13]  /*04d0*/  ISETP.GT.U32.AND P0, PT, R0, 0x1ffffff, PT ;  /* 0x01ffffff0000780c */ /* 0x000fda0003f04070 */
[----:B------:R-:W-:Y:S05]  /*04e0*/  @P0 BRA `(.L_x_253) ;  /* 0x0000000000100947 */ /* 0x000fea0003800000 */
[----:B------:R-:W-:Y:S01]  /*04f0*/  IMAD.MOV.U32 R0, RZ, RZ, R28 ;  /* 0x000000ffff007224 */ /* 0x000fe200078e001c */
[----:B------:R-:W-:-:S07]  /*0500*/  MOV R28, 0x520 ;  /* 0x00000520001c7802 */ /* 0x000fce0000000f00 */
[----:B0-----:R-:W-:Y:S05]  /*0510*/  CALL.REL.NOINC `($__internal_11_$__cuda_sm20_rcp_rn_f32_slowpath) ;  /* 0x0000000c00907944 */ /* 0x001fea0003c00000 */
[----:B------:R-:W-:Y:S05]  /*0520*/  BRA `(.L_x_254) ;  /* 0x0000000000107947 */ /* 0x000fea0003800000 */
.L_x_253:
[----:B------:R-:W1:Y:S02]  /*0530*/  MUFU.RCP R29, R28 ;  /* 0x0000001c001d7308 */ /* 0x000e640000001000 */
[----:B-1----:R-:W-:-:S04]  /*0540*/  FFMA R0, R28, R29, -1 ;  /* 0xbf8000001c007423 */ /* 0x002fc8000000001d */
[----:B------:R-:W-:-:S04]  /*0550*/  FADD.FTZ R0, -R0, -RZ ;  /* 0x800000ff00007221 */ /* 0x000fc80000010100 */
[----:B------:R-:W-:-:S07]  /*0560*/  FFMA R29, R29, R0, R29 ;  /* 0x000000001d1d7223 */ /* 0x000fce000000001d */
.L_x_254:
[----:B------:R-:W-:Y:S05]  /*0570*/  BSYNC.RECONVERGENT B1 ;  /* 0x0000000000017941 */ /* 0x000fea0003800200 */
.L_x_252:
[----:B------:R-:W2:Y:S04]  /*0580*/  LDG.E R0, desc[UR6][R12.64] ;  /* 0x000000060c007981 */ /* 0x000ea8000c1e1900 */
[----:B------:R-:W3:Y:S04]  /*0590*/  LDG.E R26, desc[UR6][R26.64] ;  /* 0x000000061a1a7981 */ /* 0x000ee8000c1e1900 */
[----:B------:R-:W3:Y:S04]  /*05a0*/  LDG.E R25, desc[UR6][R24.64] ;  /* 0x0000000618197981 */ /* 0x000ee8000c1e1900 */
[----:B------:R-:W4:Y:S01]  /*05b0*/  LDG.E R9, desc[UR6][R14.64] ;  /* 0x000000060e097981 */ /* 0x000f22000c1e1900 */
[----:B------:R-:W-:-:S02]  /*05c0*/  IADD3 R7, PT, PT, R7, 0x1, RZ ;  /* 0x0000000107077810 */ /* 0x000fc40007ffe0ff */
[----:B------:R-:W-:Y:S02]  /*05d0*/  IADD3 R2, PT, PT, R2, 0x1, RZ ;  /* 0x0000000102027810 */ /* 0x000fe40007ffe0ff */
[----:B------:R-:W-:Y:S02]  /*05e0*/  ISETP.NE.AND P0, PT, R7, RZ, PT ;  /* 0x000000ff0700720c */ /* 0x000fe40003f05270 */
[----:B--2---:R-:W-:Y:S01]  /*05f0*/  IADD3 R28, PT, PT, R0, UR5, RZ ;  /* 0x00000005001c7c10 */ /* 0x004fe2000fffe0ff */
[----:B---3--:R-:W-:-:S04]  /*0600*/  FADD R0, R26, -R25 ;  /* 0x800000191a007221 */ /* 0x008fc80000000000 */
[----:B----4-:R-:W-:Y:S02]  /*0610*/  IMAD R31, R9, R8, R28 ;  /* 0x00000008091f7224 */ /* 0x010fe400078e021c */
[----:B------:R-:W-:Y:S01]  /*0620*/  FMUL R9, R0, R29 ;  /* 0x0000001d00097220 */ /* 0x000fe20000400000 */
[----:B------:R-:W-:Y:S01]  /*0630*/  IADD3 R8, PT, PT, R8, 0x3, RZ ;  /* 0x0000000308087810 */ /* 0x000fe20007ffe0ff */
[----:B0-----:R-:W-:-:S05]  /*0640*/  IMAD.WIDE R28, R31, 0x4, R16 ;  /* 0x000000041f1c7825 */ /* 0x001fca00078e0210 */
[----:B------:R4:W-:Y:S01]  /*0650*/  STG.E desc[UR6][R28.64], R9 ;  /* 0x000000091c007986 */ /* 0x0009e2000c101906 */
[----:B------:R-:W-:Y:S05]  /*0660*/  @P0 BRA `(.L_x_255) ;  /* 0xfffffffc00300947 */ /* 0x000fea000383ffff */
.L_x_248:
[----:B------:R-:W-:Y:S05]  /*0670*/  BSYNC.RECONVERGENT B0 ;  /* 0x0000000000007941 */ /* 0x000fea0003800200 */
.L_x_247:
[----:B------:R-:W-:-:S05]  /*0680*/  IMAD.IADD R5, R6, 0x1, -R5 ;  /* 0x0000000106057824 */ /* 0x000fca00078e0a05 */
[----:B------:R-:W-:-:S13]  /*0690*/  ISETP.GT.U32.AND P0, PT, R5, -0x4, PT ;  /* 0xfffffffc0500780c */ /* 0x000fda0003f04070 */
[----:B------:R-:W-:Y:S05]  /*06a0*/  @P0 EXIT ;  /* 0x000000000000094d */ /* 0x000fea0003800000 */
[----:B------:R-:W0:Y:S01]  /*06b0*/  LDC.64 R6, c[0x0][0x380] ;  /* 0x0000e000ff067b82 */ /* 0x000e220000000a00 */
[----:B------:R-:W-:Y:S01]  /*06c0*/  IMAD R5, R4, 0x9, RZ ;  /* 0x0000000904057824 */ /* 0x000fe200078e02ff */
[----:B------:R-:W1:Y:S03]  /*06d0*/  LDCU UR4, c[0x0][0x3a0] ;  /* 0x00007400ff0477ac */ /* 0x000e660008000800 */
[----:B------:R-:W-:Y:S01]  /*06e0*/  IMAD R4, R2, 0x3, -R5 ;  /* 0x0000000302047824 */ /* 0x000fe200078e0a05 */
[----:B------:R-:W2:Y:S02]  /*06f0*/  LDCU UR5, c[0x0][0x3d0] ;  /* 0x00007a00ff0577ac */ /* 0x000ea40008000800 */
[----:B------:R-:W3:Y:S08]  /*0700*/  LDC.64 R16, c[0x0][0x398] ;  /* 0x0000e600ff107b82 */ /* 0x000ef00000000a00 */
[----:B------:R-:W0:Y:S08]  /*0710*/  LDC.64 R22, c[0x0][0x390] ;  /* 0x0000e400ff167b82 */ /* 0x000e300000000a00 */
[----:B------:R-:W0:Y:S08]  /*0720*/  LDC.64 R18, c[0x0][0x398] ;  /* 0x0000e600ff127b82 */ /* 0x000e300000000a00 */
[----:B------:R-:W0:Y:S08]  /*0730*/  LDC.64 R20, c[0x0][0x380] ;  /* 0x0000e000ff147b82 */ /* 0x000e300000000a00 */
[----:B-12---:R-:W0:Y:S02]  /*0740*/  LDC.64 R24, c[0x0][0x388] ;  /* 0x0000e200ff187b82 */ /* 0x006e240000000a00 */
.L_x_280:
[----:B------:R-:W-:-:S05]  /*0750*/  IMAD.HI R0, R2, 0x55555556, RZ ;  /* 0x5555555602007827 */ /* 0x000fca00078e02ff */
[----:B-1--4-:R-:W-:Y:S02]  /*0760*/  LEA.HI R9, R0, R0, RZ, 0x1 ;  /* 0x0000000000097211 */ /* 0x012fe400078f08ff */
[----:B------:R-:W2:Y:S03]  /*0770*/  LDG.E R0, desc[UR6][R10.64] ;  /* 0x000000060a007981 */ /* 0x000ea6000c1e1900 */
[----:B---3--:R-:W-:-:S06]  /*0780*/  IMAD.WIDE R8, R9, 0x4, R16 ;  /* 0x0000000409087825 */ /* 0x008fcc00078e0210 */
[----:B------:R-:W2:Y:S01]  /*0790*/  LDG.E R9, desc[UR6][R8.64] ;  /* 0x0000000608097981 */ /* 0x000ea2000c1e1900 */
[----:B------:R-:W-:Y:S01]  /*07a0*/  BSSY.RECONVERGENT B0, `(.L_x_256) ;  /* 0x000000e000007945 */ /* 0x000fe20003800200 */
[----:B--2---:R-:W-:-:S05]  /*07b0*/  FMUL R26, R0, R9 ;  /* 0x00000009001a7220 */ /* 0x004fca0000400000 */
        /* <DEDUP_REMOVED lines=8> */
.L_x_257:
[----:B--2---:R-:W-:Y:S01]  /*0840*/  FMUL.FTZ R29, R26, R5 ;  /* 0x000000051a1d7220 */ /* 0x004fe20000410000 */
[----:B------:R-:W-:-:S03]  /*0850*/  FMUL.FTZ R5, R5, 0.5 ;  /* 0x3f00000005057820 */ /* 0x000fc60000410000 */
[----:B------:R-:W-:-:S04]  /*0860*/  FFMA R0, -R29, R29, R26 ;  /* 0x0000001d1d007223 */ /* 0x000fc8000000011a */
[----:B------:R-:W-:-:S07]  /*0870*/  FFMA R29, R0, R5, R29 ;  /* 0x00000005001d7223 */ /* 0x000fce000000001d */
.L_x_258:
[----:B------:R-:W-:Y:S05]  /*0880*/  BSYNC.RECONVERGENT B0 ;  /* 0x0000000000007941 */ /* 0x000fea0003800200 */
.L_x_256:
[----:B------:R-:W-:Y:S01]  /*0890*/  FMUL R8, R29, UR4 ;  /* 0x000000041d087c20 */ /* 0x000fe20008400000 */
[----:B------:R-:W-:Y:S04]  /*08a0*/  BSSY.RECONVERGENT B0, `(.L_x_259) ;  /* 0x000000d000007945 */ /* 0x000fe80003800200 */
[----:B------:R-:W-:-:S04]  /*08b0*/  IADD3 R0, PT, PT, R8, 0x1800000, RZ ;  /* 0x0180000008007810 */ /* 0x000fc80007ffe0ff */
[----:B------:R-:W-:-:S04]  /*08c0*/  LOP3.LUT R0, R0, 0x7f800000, RZ, 0xc0, !PT ;  /* 0x7f80000000007812 */ /* 0x000fc800078ec0ff */
[----:B------:R-:W-:-:S13]  /*08d0*/  ISETP.GT.U32.AND P0, PT, R0, 0x1ffffff, PT ;  /* 0x01ffffff0000780c */ /* 0x000fda0003f04070 */
[----:B------:R-:W-:Y:S05]  /*08e0*/  @P0 BRA `(.L_x_260) ;  /* 0x0000000000100947 */ /* 0x000fea0003800000 */
[----:B------:R-:W-:Y:S02]  /*08f0*/  MOV R0, R8 ;  /* 0x0000000800007202 */ /* 0x000fe40000000f00 */
[----:B------:R-:W-:-:S07]  /*0900*/  MOV R28, 0x920 ;  /* 0x00000920001c7802 */ /* 0x000fce0000000f00 */
[----:B0-----:R-:W-:Y:S05]  /*0910*/  CALL.REL.NOINC `($__internal_11_$__cuda_sm20_rcp_rn_f32_slowpath) ;  /* 0x0000000800907944 */ /* 0x001fea0003c00000 */
[----:B------:R-:W-:Y:S05]  /*0920*/  BRA `(.L_x_261) ;  /* 0x0000000000107947 */ /* 0x000fea0003800000 */
.L_x_260:
[----:B------:R-:W1:Y:S02]  /*0930*/  MUFU.RCP R29, R8 ;  /* 0x00000008001d7308 */ /* 0x000e640000001000 */
[----:B-1----:R-:W-:-:S04]  /*0940*/  FFMA R0, R8, R29, -1 ;  /* 0xbf80000008007423 */ /* 0x002fc8000000001d */
[----:B------:R-:W-:-:S04]  /*0950*/  FADD.FTZ R0, -R0, -RZ ;  /* 0x800000ff00007221 */ /* 0x000fc80000010100 */
[----:B------:R-:W-:-:S07]  /*0960*/  FFMA R29, R29, R0, R29 ;  /* 0x000000001d1d7223 */ /* 0x000fce000000001d */
.L_x_261:
[----:B------:R-:W-:Y:S05]  /*0970*/  BSYNC.RECONVERGENT B0 ;  /* 0x0000000000007941 */ /* 0x000fea0003800200 */
.L_x_259:
[C---:B0-----:R-:W-:Y:S01]  /*0980*/  IMAD.WIDE R36, R2.reuse, 0x4, R24 ;  /* 0x0000000402247825 */ /* 0x041fe200078e0218 */
[----:B------:R-:W2:Y:S03]  /*0990*/  LDG.E R8, desc[UR6][R12.64] ;  /* 0x000000060c087981 */ /* 0x000ea6000c1e1900 */
[C---:B------:R-:W-:Y:S01]  /*09a0*/  IMAD.WIDE R26, R2.reuse, 0x4, R22 ;  /* 0x00000004021a7825 */ /* 0x040fe200078e0216 */
[----:B------:R-:W3:Y:S04]  /*09b0*/  LDG.E R0, desc[UR6][R36.64] ;  /* 0x0000000624007981 */ /* 0x000ee8000c1e1900 */
[----:B------:R-:W3:Y:S04]  /*09c0*/  LDG.E R5, desc[UR6][R26.64] ;  /* 0x000000061a057981 */ /* 0x000ee8000c1e1900 */
[----:B------:R-:W4:Y:S01]  /*09d0*/  LDG.E R9, desc[UR6][R14.64] ;  /* 0x000000060e097981 */ /* 0x000f22000c1e1900 */
[----:B------:R-:W-:-:S04]  /*09e0*/  VIADD R28, R2, 0x1 ;  /* 0x00000001021c7836 */ /* 0x000fc80000000000 */
[----:B------:R-:W-:-:S05]  /*09f0*/  IMAD.HI R28, R28, 0x55555556, RZ ;  /* 0x555555561c1c7827 */ /* 0x000fca00078e02ff */
[----:B------:R-:W-:Y:S02]  /*0a00*/  LEA.HI R31, R28, R28, RZ, 0x1 ;  /* 0x0000001c1c1f7211 */ /* 0x000fe400078f08ff */
[----:B--2---:R-:W-:Y:S01]  /*0a10*/  IADD3 R8, PT, PT, R8, UR5, RZ ;  /* 0x0000000508087c10 */ /* 0x004fe2000fffe0ff */
[----:B---3--:R-:W-:-:S04]  /*0a20*/  FADD R0, R0, -R5 ;  /* 0x8000000500007221 */ /* 0x008fc80000000000 */
[----:B----4-:R-:W-:Y:S02]  /*0a30*/  IMAD R9, R9, R4, R8 ;  /* 0x0000000409097224 */ /* 0x010fe400078e0208 */
[----:B------:R-:W-:Y:S01]  /*0a40*/  FMUL R5, R0, R29 ;  /* 0x0000001d00057220 */ /* 0x000fe20000400000 */
[----:B------:R-:W-:-:S04]  /*0a50*/  IMAD.WIDE R28, R31, 0x4, R18 ;  /* 0x000000041f1c7825 */ /* 0x000fc800078e0212 */
[----:B------:R-:W-:-:S05]  /*0a60*/  IMAD.WIDE R8, R9, 0x4, R20 ;  /* 0x0000000409087825 */ /* 0x000fca00078e0214 */
[----:B------:R0:W-:Y:S04]  /*0a70*/  STG.E desc[UR6][R8.64], R5 ;  /* 0x0000000508007986 */ /* 0x0001e8000c101906 */
[----:B------:R-:W2:Y:S04]  /*0a80*/  LDG.E R29, desc[UR6][R28.64] ;  /* 0x000000061c1d7981 */ /* 0x000ea8000c1e1900 */
[----:B------:R-:W2:Y:S01]  /*0a90*/  LDG.E R0, desc[UR6][R10.64] ;  /* 0x000000060a007981 */ /* 0x000ea2000c1e1900 */
[----:B------:R-:W-:Y:S01]  /*0aa0*/  BSSY.RECONVERGENT B0, `(.L_x_262) ;  /* 0x000000e000007945 */ /* 0x000fe20003800200 */
[----:B--2---:R-:W-:-:S05]  /*0ab0*/  FMUL R30, R0, R29 ;  /* 0x0000001d001e7220 */ /* 0x004fca0000400000 */
[----:B------:R-:W-:Y:S01]  /*0ac0*/  IADD3 R0, PT, PT, R30, -0xd000000, RZ ;  /* 0xf30000001e007810 */ /* 0x000fe20007ffe0ff */
[----:B------:R0:W1:Y:S03]  /*0ad0*/  MUFU.RSQ R31, R30 ;  /* 0x0000001e001f7308 */ /* 0x0000660000001400 */
[----:B------:R-:W-:-:S13]  /*0ae0*/  ISETP.GT.U32.AND P0, PT, R0, 0x727fffff, PT ;  /* 0x727fffff0000780c */ /* 0x000fda0003f04070 */
[----:B0-----:R-:W-:Y:S05]  /*0af0*/  @!P0 BRA `(.L_x_263) ;  /* 0x0000000000108947 */ /* 0x001fea0003800000 */
[----:B------:R-:W-:Y:S02]  /*0b00*/  MOV R0, R30 ;  /* 0x0000001e00007202 */ /* 0x000fe40000000f00 */
[----:B------:R-:W-:-:S07]  /*0b10*/  MOV R28, 0xb30 ;  /* 0x00000b30001c7802 */ /* 0x000fce0000000f00 */
[----:B-1----:R-:W-:Y:S05]  /*0b20*/  CALL.REL.NOINC `($__internal_12_$__cuda_sm20_sqrt_rn_f32_slowpath) ;  /* 0x0000000800e07944 */ /* 0x002fea0003c00000 */
[----:B------:R-:W-:Y:S05]  /*0b30*/  BRA `(.L_x_264) ;  /* 0x0000000000107947 */ /* 0x000fea0003800000 */
.L_x_263:
[----:B-1----:R-:W-:Y:S01]  /*0b40*/  FMUL.FTZ R29, R30, R31 ;  /* 0x0000001f1e1d7220 */ /* 0x002fe20000410000 */
[----:B------:R-:W-:-:S03]  /*0b50*/  FMUL.FTZ R5, R31, 0.5 ;  /* 0x3f0000001f057820 */ /* 0x000fc60000410000 */
[----:B------:R-:W-:-:S04]  /*0b60*/  FFMA R0, -R29, R29, R30 ;  /* 0x0000001d1d007223 */ /* 0x000fc8000000011e */
[----:B------:R-:W-:-:S07]  /*0b70*/  FFMA R29, R0, R5, R29 ;  /* 0x00000005001d7223 */ /* 0x000fce000000001d */
.L_x_264:
[----:B------:R-:W-:Y:S05]  /*0b80*/  BSYNC.RECONVERGENT B0 ;  /* 0x0000000000007941 */ /* 0x000fea0003800200 */
.L_x_262:
        /* <DEDUP_REMOVED lines=8> */
[----:B------:R-:W-:Y:S05]  /*0c10*/  CALL.REL.NOINC `($__internal_11_$__cuda_sm20_rcp_rn_f32_slowpath) ;  /* 0x0000000400d07944 */ /* 0x000fea0003c00000 */
[----:B------:R-:W-:Y:S05]  /*0c20*/  BRA `(.L_x_267) ;  /* 0x0000000000107947 */ /* 0x000fea0003800000 */
.L_x_266:
[----:B------:R-:W0:Y:S02]  /*0c30*/  MUFU.RCP R29, R8 ;  /* 0x00000008001d7308 */ /* 0x000e240000001000 */
[----:B0-----:R-:W-:-:S04]  /*0c40*/  FFMA R0, R8, R29, -1 ;  /* 0xbf80000008007423 */ /* 0x001fc8000000001d */
[----:B------:R-:W-:-:S04]  /*0c50*/  FADD.FTZ R0, -R0, -RZ ;  /* 0x800000ff00007221 */ /* 0x000fc80000010100 */
[----:B------:R-:W-:-:S07]  /*0c60*/  FFMA R29, R29, R0, R29 ;  /* 0x000000001d1d7223 */ /* 0x000fce000000001d */
.L_x_267:
[----:B------:R-:W-:Y:S05]  /*0c70*/  BSYNC.RECONVERGENT B0 ;  /* 0x0000000000007941 */ /* 0x000fea0003800200 */
.L_x_265:
[----:B------:R-:W2:Y:S04]  /*0c80*/  LDG.E R8, desc[UR6][R12.64] ;  /* 0x000000060c087981 */ /* 0x000ea8000c1e1900 */
[----:B------:R-:W3:Y:S04]  /*0c90*/  LDG.E R0, desc[UR6][R36.64+0x4] ;  /* 0x0000040624007981 */ /* 0x000ee8000c1e1900 */
[----:B------:R-:W3:Y:S04]  /*0ca0*/  LDG.E R5, desc[UR6][R26.64+0x4] ;  /* 0x000004061a057981 */ /* 0x000ee8000c1e1900 */
[----:B------:R-:W4:Y:S01]  /*0cb0*/  LDG.E R9, desc[UR6][R14.64] ;  /* 0x000000060e097981 */ /* 0x000f22000c1e1900 */
[----:B------:R-:W-:-:S05]  /*0cc0*/  IADD3 R30, PT, PT, R2, 0x2, RZ ;  /* 0x00000002021e7810 */ /* 0x000fca0007ffe0ff */
[----:B------:R-:W-:-:S05]  /*0cd0*/  IMAD.HI R30, R30, 0x55555556, RZ ;  /* 0x555555561e1e7827 */ /* 0x000fca00078e02ff */
[----:B------:R-:W-:Y:S02]  /*0ce0*/  LEA.HI R31, R30, R30, RZ, 0x1 ;  /* 0x0000001e1e1f7211 */ /* 0x000fe400078f08ff */
[----:B--2---:R-:W-:Y:S02]  /*0cf0*/  IADD3 R28, PT, PT, R8, UR5, RZ ;  /* 0x00000005081c7c10 */ /* 0x004fe4000fffe0ff */
[----:B------:R-:W-:Y:S01]  /*0d00*/  IADD3 R8, PT, PT, R4, 0x3, RZ ;  /* 0x0000000304087810 */ /* 0x000fe20007ffe0ff */
        /* <DEDUP_REMOVED lines=9> */
[----:B--2---:R-:W-:-:S04]  /*0da0*/  FMUL R30, R0, R29 ;  /* 0x0000001d001e7220 */ /* 0x004fc80000400000 */
[----:B------:R0:W1:Y:S01]  /*0db0*/  MUFU.RSQ R31, R30 ;  /* 0x0000001e001f7308 */ /* 0x0000620000001400 */
[----:B------:R-:W-:-:S04]  /*0dc0*/  IADD3 R0, PT, PT, R30, -0xd000000, RZ ;  /* 0xf30000001e007810 */ /* 0x000fc80007ffe0ff */
[----:B------:R-:W-:-:S13]  /*0dd0*/  ISETP.GT.U32.AND P0, PT, R0, 0x727fffff, PT ;  /* 0x727fffff0000780c */ /* 0x000fda0003f04070 */
[----:B01----:R-:W-:Y:S05]  /*0de0*/  @!P0 BRA `(.L_x_269) ;  /* 0x0000000000108947 */ /* 0x003fea0003800000 */
[----:B------:R-:W-:Y:S01]  /*0df0*/  IMAD.MOV.U32 R0, RZ, RZ, R30 ;  /* 0x000000ffff007224 */ /* 0x000fe200078e001e */
[----:B------:R-:W-:-:S07]  /*0e00*/  MOV R28, 0xe20 ;  /* 0x00000e20001c7802 */ /* 0x000fce0000000f00 */
[----:B------:R-:W-:Y:S05]  /*0e10*/  CALL.REL.NOINC `($__internal_12_$__cuda_sm20_sqrt_rn_f32_slowpath) ;  /* 0x0000000800247944 */ /* 0x000fea0003c00000 */
[----:B------:R-:W-:Y:S05]  /*0e20*/  BRA `(.L_x_270) ;  /* 0x0000000000107947 */ /* 0x000fea0003800000 */
.L_x_269:
[----:B------:R-:W-:Y:S01]  /*0e30*/  FMUL.FTZ R29, R30, R31 ;  /* 0x0000001f1e1d7220 */ /* 0x000fe20000410000 */
[----:B------:R-:W-:-:S03]  /*0e40*/  FMUL.FTZ R5, R31, 0.5 ;  /* 0x3f0000001f057820 */ /* 0x000fc60000410000 */
[----:B------:R-:W-:-:S04]  /*0e50*/  FFMA R0, -R29, R29, R30 ;  /* 0x0000001d1d007223 */ /* 0x000fc8000000011e */
[----:B------:R-:W-:-:S07]  /*0e60*/  FFMA R29, R0, R5, R29 ;  /* 0x00000005001d7223 */ /* 0x000fce000000001d */
.L_x_270:
[----:B------:R-:W-:Y:S05]  /*0e70*/  BSYNC.RECONVERGENT B0 ;  /* 0x0000000000007941 */ /* 0x000fea0003800200 */
.L_x_268:
        /* <DEDUP_REMOVED lines=8> */
[----:B------:R-:W-:Y:S05]  /*0f00*/  CALL.REL.NOINC `($__internal_11_$__cuda_sm20_rcp_rn_f32_slowpath) ;  /* 0x0000000400147944 */ /* 0x000fea0003c00000 */
[----:B------:R-:W-:Y:S05]  /*0f10*/  BRA `(.L_x_273) ;  /* 0x0000000000107947 */ /* 0x000fea0003800000 */
.L_x_272:
[----:B------:R-:W0:Y:S02]  /*0f20*/  MUFU.RCP R29, R8 ;  /* 0x00000008001d7308 */ /* 0x000e240000001000 */
[----:B0-----:R-:W-:-:S04]  /*0f30*/  FFMA R0, R8, R29, -1 ;  /* 0xbf80000008007423 */ /* 0x001fc8000000001d */
[----:B------:R-:W-:-:S04]  /*0f40*/  FADD.FTZ R0, -R0, -RZ ;  /* 0x800000ff00007221 */ /* 0x000fc80000010100 */
[----:B------:R-:W-:-:S07]  /*0f50*/  FFMA R29, R29, R0, R29 ;  /* 0x000000001d1d7223 */ /* 0x000fce000000001d */
.L_x_273:
[----:B------:R-:W-:Y:S05]  /*0f60*/  BSYNC.RECONVERGENT B0 ;  /* 0x0000000000007941 */ /* 0x000fea0003800200 */
.L_x_271:
        /* <DEDUP_REMOVED lines=19> */
[----:B------:R-:W-:Y:S01]  /*10a0*/  VIADD R0, R30, 0xf3000000 ;  /* 0xf30000001e007836 */ /* 0x000fe20000000000 */
[----:B------:R0:W1:Y:S04]  /*10b0*/  MUFU.RSQ R31, R30 ;  /* 0x0000001e001f7308 */ /* 0x0000680000001400 */
[----:B------:R-:W-:-:S13]  /*10c0*/  ISETP.GT.U32.AND P0, PT, R0, 0x727fffff, PT ;  /* 0x727fffff0000780c */ /* 0x000fda0003f04070 */
[----:B01----:R-:W-:Y:S05]  /*10d0*/  @!P0 BRA `(.L_x_275) ;  /* 0x0000000000108947 */ /* 0x003fea0003800000 */
[----:B------:R-:W-:Y:S02]  /*10e0*/  MOV R0, R30 ;  /* 0x0000001e00007202 */ /* 0x000fe40000000f00 */
[----:B------:R-:W-:-:S07]  /*10f0*/  MOV R28, 0x1110 ;  /* 0x00001110001c7802 */ /* 0x000fce0000000f00 */
[----:B------:R-:W-:Y:S05]  /*1100*/  CALL.REL.NOINC `($__internal_12_$__cuda_sm20_sqrt_rn_f32_slowpath) ;  /* 0x0000000400687944 */ /* 0x000fea0003c00000 */
[----:B------:R-:W-:Y:S05]  /*1110*/  BRA `(.L_x_276) ;  /* 0x0000000000107947 */ /* 0x000fea0003800000 */
.L_x_275:
[----:B------:R-:W-:Y:S01]  /*1120*/  FMUL.FTZ R29, R30, R31 ;  /* 0x0000001f1e1d7220 */ /* 0x000fe20000410000 */
[----:B------:R-:W-:-:S03]  /*1130*/  FMUL.FTZ R5, R31, 0.5 ;  /* 0x3f0000001f057820 */ /* 0x000fc60000410000 */
[----:B------:R-:W-:-:S04]  /*1140*/  FFMA R0, -R29, R29, R30 ;  /* 0x0000001d1d007223 */ /* 0x000fc8000000011e */
[----:B------:R-:W-:-:S07]  /*1150*/  FFMA R29, R0, R5, R29 ;  /* 0x00000005001d7223 */ /* 0x000fce000000001d */
.L_x_276:
[----:B------:R-:W-:Y:S05]  /*1160*/  BSYNC.RECONVERGENT B0 ;  /* 0x0000000000007941 */ /* 0x000fea0003800200 */
.L_x_274:
        /* <DEDUP_REMOVED lines=10> */
.L_x_278:
[----:B------:R-:W0:Y:S02]  /*1210*/  MUFU.RCP R29, R8 ;  /* 0x00000008001d7308 */ /* 0x000e240000001000 */
[----:B0-----:R-:W-:-:S04]  /*1220*/  FFMA R0, R8, R29, -1 ;  /* 0xbf80000008007423 */ /* 0x001fc8000000001d */
[----:B------:R-:W-:-:S04]  /*1230*/  FADD.FTZ R0, -R0, -RZ ;  /* 0x800000ff00007221 */ /* 0x000fc80000010100 */
[----:B------:R-:W-:-:S07]  /*1240*/  FFMA R29, R29, R0, R29 ;  /* 0x000000001d1d7223 */ /* 0x000fce000000001d */
.L_x_279:
[----:B------:R-:W-:Y:S05]  /*1250*/  BSYNC.RECONVERGENT B0 ;  /* 0x0000000000007941 */ /* 0x000fea0003800200 */
.L_x_277:
[----:B------:R-:W2:Y:S04]  /*1260*/  LDG.E R0, desc[UR6][R12.64] ;  /* 0x000000060c007981 */ /* 0x000ea8000c1e1900 */
[----:B------:R-:W3:Y:S04]  /*1270*/  LDG.E R36, desc[UR6][R36.64+0xc] ;  /* 0x00000c0624247981 */ /* 0x000ee8000c1e1900 */
[----:B------:R-:W3:Y:S04]  /*1280*/  LDG.E R27, desc[UR6][R26.64+0xc] ;  /* 0x00000c061a1b7981 */ /* 0x000ee8000c1e1900 */
[----:B------:R-:W4:Y:S01]  /*1290*/  LDG.E R5, desc[UR6][R14.64] ;  /* 0x000000060e057981 */ /* 0x000f22000c1e1900 */
[----:B------:R-:W-:Y:S01]  /*12a0*/  IADD3 R8, PT, PT, R4, 0x9, RZ ;  /* 0x0000000904087810 */ /* 0x000fe20007ffe0ff */
[----:B------:R-:W-:Y:S01]  /*12b0*/  VIADD R2, R2, 0x4 ;  /* 0x0000000402027836 */ /* 0x000fe20000000000 */
[----:B------:R-:W-:-:S04]  /*12c0*/  IADD3 R4, PT, PT, R4, 0xc, RZ ;  /* 0x0000000c04047810 */ /* 0x000fc80007ffe0ff */
[----:B------:R-:W-:Y:S02]  /*12d0*/  ISETP.GE.AND P0, PT, R2, R3, PT ;  /* 0x000000030200720c */ /* 0x000fe40003f06270 */
[----:B--2---:R-:W-:Y:S01]  /*12e0*/  IADD3 R9, PT, PT, R0, UR5, RZ ;  /* 0x0000000500097c10 */ /* 0x004fe2000fffe0ff */
[----:B---3--:R-:W-:-:S04]  /*12f0*/  FADD R0, R36, -R27 ;  /* 0x8000001b24007221 */ /* 0x008fc80000000000 */
[----:B----4-:R-:W-:Y:S02]  /*1300*/  IMAD R9, R5, R8, R9 ;  /* 0x0000000805097224 */ /* 0x010fe400078e0209 */
[----:B------:R-:W-:Y:S02]  /*1310*/  FMUL R29, R0, R29 ;  /* 0x0000001d001d7220 */ /* 0x000fe40000400000 */
[----:B------:R-:W-:-:S05]  /*1320*/  IMAD.WIDE R8, R9, 0x4, R6 ;  /* 0x0000000409087825 */ /* 0x000fca00078e0206 */
[----:B------:R1:W-:Y:S01]  /*1330*/  STG.E desc[UR6][R8.64], R29 ;  /* 0x0000001d08007986 */ /* 0x0003e2000c101906 */
[----:B------:R-:W-:Y:S05]  /*1340*/  @!P0 BRA `(.L_x_280) ;  /* 0xfffffff400008947 */ /* 0x000fea000383ffff */
[----:B------:R-:W-:Y:S05]  /*1350*/  EXIT ;  /* 0x000000000000794d */ /* 0x000fea0003800000 */
        .weak           $__internal_11_$__cuda_sm20_rcp_rn_f32_slowpath
        .type           $__internal_11_$__cuda_sm20_rcp_rn_f32_slowpath,@function
        .size           $__internal_11_$__cuda_sm20_rcp_rn_f32_slowpath,($__internal_12_$__cuda_sm20_sqrt_rn_f32_slowpath - $__internal_11_$__cuda_sm20_rcp_rn_f32_slowpath)
$__internal_11_$__cuda_sm20_rcp_rn_f32_slowpath:
        /* <DEDUP_REMOVED lines=15> */
.L_x_282:
[----:B------:R-:W-:-:S04]  /*1450*/  IADD3 R29, PT, PT, R9, -0xfd, RZ ;  /* 0xffffff03091d7810 */ /* 0x000fc80007ffe0ff */
[----:B------:R-:W-:-:S13]  /*1460*/  ISETP.GT.U32.AND P0, PT, R29, 0x1, PT ;  /* 0x000000011d00780c */ /* 0x000fda0003f04070 */
[----:B------:R-:W-:Y:S05]  /*1470*/  @P0 BRA `(.L_x_284) ;  /* 0x0000000000780947 */ /* 0x000fea0003800000 */
[----:B------:R-:W-:Y:S01]  /*1480*/  LOP3.LUT R35, R0, 0x7fffff, RZ, 0xc0, !PT ;  /* 0x007fffff00237812 */ /* 0x000fe200078ec0ff */
[----:B------:R-:W-:Y:S01]  /*1490*/  HFMA2 R34, -RZ, RZ, 0, 1.78813934326171875e-07 ;  /* 0x00000003ff227431 */ /* 0x000fe200000001ff */
[----:B------:R-:W-:Y:S02]  /*14a0*/  IADD3 R9, PT, PT, R9, -0xfc, RZ ;  /* 0xffffff0409097810 */ /* 0x000fe40007ffe0ff */
        /* <DEDUP_REMOVED lines=12> */
[----:B------:R-:W-:Y:S01]  /*1570*/  SHF.R.U32.HI R9, RZ, R9, R30 ;  /* 0x00000009ff097219 */ /* 0x000fe2000001161e */
[----:B------:R-:W-:Y:S01]  /*1580*/  IMAD.MOV R31, RZ, RZ, -R31 ;  /* 0x000000ffff1f7224 */ /* 0x000fe200078e0a1f */
[----:B------:R-:W-:-:S04]  /*1590*/  SHF.R.U32.HI R34, RZ, R29, R34 ;  /* 0x0000001dff227219 */ /* 0x000fc80000011622 */
[----:B------:R-:W-:Y:S02]  /*15a0*/  LOP3.LUT P1, RZ, R31, R29, R30, 0xf8, !PT ;  /* 0x0000001d1fff7212 */ /* 0x000fe4000782f81e */
[C---:B------:R-:W-:Y:S02]  /*15b0*/  LOP3.LUT P0, RZ, R34.reuse, 0x1, RZ, 0xc0, !PT ;  /* 0x0000000122ff7812 */ /* 0x040fe4000780c0ff */
[----:B------:R-:W-:-:S04]  /*15c0*/  LOP3.LUT P2, RZ, R34, 0x2, RZ, 0xc0, !PT ;  /* 0x0000000222ff7812 */ /* 0x000fc8000784c0ff */
[----:B------:R-:W-:Y:S02]  /*15d0*/  PLOP3.LUT P0, PT, P0, P1, P2, 0xe0, 0x0 ;  /* 0x000000000000781c */ /* 0x000fe40000703c20 */
[----:B------:R-:W-:Y:S02]  /*15e0*/  LOP3.LUT P1, RZ, R0, 0x7fffff, RZ, 0xc0, !PT ;  /* 0x007fffff00ff7812 */ /* 0x000fe4000782c0ff */
[----:B------:R-:W-:-:S04]  /*15f0*/  SEL R29, RZ, 0x1, !P0 ;  /* 0x00000001ff1d7807 */ /* 0x000fc80004000000 */
[----:B------:R-:W-:-:S04]  /*1600*/  IADD3 R29, PT, PT, -R29, RZ, RZ ;  /* 0x000000ff1d1d7210 */ /* 0x000fc80007ffe1ff */
[----:B------:R-:W-:-:S13]  /*1610*/  ISETP.GE.AND P0, PT, R29, RZ, PT ;  /* 0x000000ff1d00720c */ /* 0x000fda0003f06270 */
[----:B------:R-:W-:-:S04]  /*1620*/  @!P0 IADD3 R9, PT, PT, R9, 0x1, RZ ;  /* 0x0000000109098810 */ /* 0x000fc80007ffe0ff */
[----:B------:R-:W-:-:S04]  /*1630*/  @!P1 SHF.L.U32 R9, R9, 0x1, RZ ;  /* 0x0000000109099819 */ /* 0x000fc800000006ff */
[----:B------:R-:W-:Y:S01]  /*1640*/  LOP3.LUT R29, R9, 0x80000000, R0, 0xf8, !PT ;  /* 0x80000000091d7812 */ /* 0x000fe200078ef800 */
[----:B------:R-:W-:Y:S06]  /*1650*/  BRA `(.L_x_283) ;  /* 0x0000000000047947 */ /* 0x000fec0003800000 */
.L_x_284:
[----:B------:R0:W1:Y:S02]  /*1660*/  MUFU.RCP R29, R0 ;  /* 0x00000000001d7308 */ /* 0x0000640000001000 */
.L_x_283:
[----:B------:R-:W-:Y:S05]  /*1670*/  BSYNC.RECONVERGENT B2 ;  /* 0x0000000000027941 */ /* 0x000fea0003800200 */
.L_x_281:
[----:B------:R-:W-:Y:S01]  /*1680*/  MOV R30, R28 ;  /* 0x0000001c001e7202 */ /* 0x000fe20000000f00 */
[----:B------:R-:W-:-:S04]  /*1690*/  IMAD.MOV.U32 R31, RZ, RZ, 0x0 ;  /* 0x00000000ff1f7424 */ /* 0x000fc800078e00ff */
[----:B01----:R-:W-:Y:S05]  /*16a0*/  RET.REL.NODEC R30 `(_Z16makeBlockHessianPfS_S_S_fPiS0_iS0_S0_ii) ;  /* 0xffffffe81e547950 */ /* 0x003fea0003c3ffff */
        .weak           $__internal_12_$__cuda_sm20_sqrt_rn_f32_slowpath
        .type           $__internal_12_$__cuda_sm20_sqrt_rn_f32_slowpath,@function
        .size           $__internal_12_$__cuda_sm20_sqrt_rn_f32_slowpath,(.L_x_342 - $__internal_12_$__cuda_sm20_sqrt_rn_f32_slowpath)
$__internal_12_$__cuda_sm20_sqrt_rn_f32_slowpath:
        /* <DEDUP_REMOVED lines=13> */
[----:B------:R-:W-:-:S03]  /*1780*/  @P0 FMUL.FTZ R30, R31, 0.5 ;  /* 0x3f0000001f1e0820 */ /* 0x000fc60000410000 */
[----:B------:R-:W-:-:S04]  /*1790*/  @P0 FADD.FTZ R29, -R9, -RZ ;  /* 0x800000ff091d0221 */ /* 0x000fc80000010100 */
[----:B------:R-:W-:Y:S01]  /*17a0*/  @P0 FFMA R34, R9, R29, R32 ;  /* 0x0000001d09220223 */ /* 0x000fe20000000020 */
[----:B------:R-:W-:-:S03]  /*17b0*/  @!P0 MOV R29, R0 ;  /* 0x00000000001d8202 */ /* 0x000fc60000000f00 */
[----:B------:R-:W-:-:S04]  /*17c0*/  @P0 FFMA R30, R34, R30, R9 ;  /* 0x0000001e221e0223 */ /* 0x000fc80000000009 */
[----:B------:R-:W-:-:S07]  /*17d0*/  @P0 FMUL.FTZ R29, R30, 2.3283064365386962891e-10 ;  /* 0x2f8000001e1d0820 */ /* 0x000fce0000410000 */
.L_x_285:
[----:B------:R-:W-:Y:S01]  /*17e0*/  HFMA2 R31, -RZ, RZ, 0, 0 ;  /* 0x00000000ff1f7431 */ /* 0x000fe200000001ff */
[----:B------:R-:W-:-:S04]  /*17f0*/  MOV R30, R28 ;  /* 0x0000001c001e7202 */ /* 0x000fc80000000f00 */
[----:B------:R-:W-:Y:S05]  /*1800*/  RET.REL.NODEC R30 `(_Z16makeBlockHessianPfS_S_S_fPiS0_iS0_S0_ii) ;  /* 0xffffffe41efc7950 */ /* 0x000fea0003c3ffff */
.L_x_286:
        /* <DEDUP_REMOVED lines=15> */
.L_x_342:


//--------------------- .text._Z12copyToOpenMMPfS_i --------------------------
	.section	.text._Z12copyToOpenMMPfS_i,"ax",@progbits
	.align	128
        .global         _Z12copyToOpenMMPfS_i
        .type           _Z12copyToOpenMMPfS_i,@function
        .size           _Z12copyToOpenMMPfS_i,(.L_x_358 - _Z12copyToOpenMMPfS_i)
        .other          _Z12copyToOpenMMPfS_i,@"STO_CUDA_ENTRY STV_DEFAULT"
_Z12copyToOpenMMPfS_i:
.text._Z12copyToOpenMMPfS_i:
[----:B------:R-:W-:Y:S01]  /*0000*/  LDC R1, c[0x0][0x37c] ;  /* 0x0000df00ff017b82 */ /* 0x000fe20000000800 */
[----:B------:R-:W0:Y:S07]  /*0010*/  S2R R0, SR_TID.X ;  /* 0x0000000000007919 */ /* 0x000e2e0000002100 */
[----:B------:R-:W0:Y:S01]  /*0020*/  S2UR UR4, SR_CTAID.X ;  /* 0x00000000000479c3 */ /* 0x000e220000002500 */
[----:B------:R-:W1:Y:S07]  /*0030*/  LDCU UR5, c[0x0][0x390] ;  /* 0x00007200ff0577ac */ /* 0x000e6e0008000800 */
[----:B------:R-:W0:Y:S02]  /*0040*/  LDC R7, c[0x0][0x360] ;  /* 0x0000d800ff077b82 */ /* 0x000e240000000800 */
[----:B0-----:R-:W-:-:S05]  /*0050*/  IMAD R7, R7, UR4, R0 ;  /* 0x0000000407077c24 */ /* 0x001fca000f8e0200 */
[----:B-1----:R-:W-:-:S13]  /*0060*/  ISETP.GT.AND P0, PT, R7, UR5, PT ;  /* 0x0000000507007c0c */ /* 0x002fda000bf04270 */
[----:B------:R-:W-:Y:S05]  /*0070*/  @P0 EXIT ;  /* 0x000000000000094d */ /* 0x000fea0003800000 */
[----:B------:R-:W0:Y:S01]  /*0080*/  LDC.64 R2, c[0x0][0x388] ;  /* 0x0000e200ff027b82 */ /* 0x000e220000000a00 */
[----:B------:R-:W1:Y:S07]  /*0090*/  LDCU.64 UR4, c[0x0][0x358] ;  /* 0x00006b00ff0477ac */ /* 0x000e6e0008000a00 */
[----:B------:R-:W2:Y:S01]  /*00a0*/  LDC.64 R4, c[0x0][0x380] ;  /* 0x0000e000ff047b82 */ /* 0x000ea20000000a00 */
[----:B0-----:R-:W-:-:S06]  /*00b0*/  IMAD.WIDE R2, R7, 0x4, R2 ;  /* 0x0000000407027825 */ /* 0x001fcc00078e0202 */
[----:B-1----:R-:W3:Y:S01]  /*00c0*/  LDG.E R3, desc[UR4][R2.64] ;  /* 0x0000000402037981 */ /* 0x002ee2000c1e1900 */
[----:B------:R-:W-:-:S05]  /*00d0*/  IMAD.HI R0, R7, 0x55555556, RZ ;  /* 0x5555555607007827 */ /* 0x000fca00078e02ff */
[----:B------:R-:W-:-:S04]  /*00e0*/  LEA.HI R0, R0, R0, RZ, 0x1 ;  /* 0x0000000000007211 */ /* 0x000fc800078f08ff */
[----:B------:R-:W-:-:S05]  /*00f0*/  IADD3 R7, PT, PT, R7, R0, RZ ;  /* 0x0000000007077210 */ /* 0x000fca0007ffe0ff */
[----:B--2---:R-:W-:-:S05]  /*0100*/  IMAD.WIDE R4, R7, 0x4, R4 ;  /* 0x0000000407047825 */ /* 0x004fca00078e0204 */
[----:B---3--:R-:W-:Y:S01]  /*0110*/  STG.E desc[UR4][R4.64], R3 ;  /* 0x0000000304007986 */ /* 0x008fe2000c101904 */
[----:B------:R-:W-:Y:S05]  /*0120*/  EXIT ;  /* 0x000000000000794d */ /* 0x000fea0003800000 */
.L_x_287:
        /* <DEDUP_REMOVED lines=13> */
.L_x_358:


//--------------------- .text._Z14copyFromOpenMMPfS_i --------------------------
	.section	.text._Z14copyFromOpenMMPfS_i,"ax",@progbits
	.align	128
        .global         _Z14copyFromOpenMMPfS_i
        .type           _Z14copyFromOpenMMPfS_i,@function
        .size           _Z14copyFromOpenMMPfS_i,(.L_x_359 - _Z14copyFromOpenMMPfS_i)
        .other          _Z14copyFromOpenMMPfS_i,@"STO_CUDA_ENTRY STV_DEFAULT"
_Z14copyFromOpenMMPfS_i:
.text._Z14copyFromOpenMMPfS_i:
        /* <DEDUP_REMOVED lines=9> */
[----:B------:R-:W-:Y:S01]  /*0090*/  IMAD.HI R0, R7, 0x55555556, RZ ;  /* 0x5555555607007827 */ /* 0x000fe200078e02ff */
[----:B------:R-:W1:Y:S04]  /*00a0*/  LDCU.64 UR4, c[0x0][0x358] ;  /* 0x00006b00ff0477ac */ /* 0x000e680008000a00 */
[----:B------:R-:W-:-:S04]  /*00b0*/  LEA.HI R0, R0, R0, RZ, 0x1 ;  /* 0x0000000000007211 */ /* 0x000fc800078f08ff */
[----:B------:R-:W-:-:S05]  /*00c0*/  IADD3 R5, PT, PT, R7, R0, RZ ;  /* 0x0000000007057210 */ /* 0x000fca0007ffe0ff */
[----:B0-----:R-:W-:Y:S02]  /*00d0*/  IMAD.WIDE R2, R5, 0x4, R2 ;  /* 0x0000000405027825 */ /* 0x001fe400078e0202 */
[----:B------:R-:W0:Y:S04]  /*00e0*/  LDC.64 R4, c[0x0][0x380] ;  /* 0x0000e000ff047b82 */ /* 0x000e280000000a00 */
[----:B-1----:R-:W2:Y:S01]  /*00f0*/  LDG.E R3, desc[UR4][R2.64] ;  /* 0x0000000402037981 */ /* 0x002ea2000c1e1900 */
[----:B0-----:R-:W-:-:S05]  /*0100*/  IMAD.WIDE R4, R7, 0x4, R4 ;  /* 0x0000000407047825 */ /* 0x001fca00078e0204 */
[----:B--2---:R-:W-:Y:S01]  /*0110*/  STG.E desc[UR4][R4.64], R3 ;  /* 0x0000000304007986 */ /* 0x004fe2000c101904 */
[----:B------:R-:W-:Y:S05]  /*0120*/  EXIT ;  /* 0x000000000000794d */ /* 0x000fea0003800000 */
.L_x_288:
        /* <DEDUP_REMOVED lines=13> */
.L_x_359:


//--------------------- .text._Z17blockcopyToOpenMMPfS_Piiii --------------------------
	.section	.text._Z17blockcopyToOpenMMPfS_Piiii,"ax",@progbits
	.align	128
        .global         _Z17blockcopyToOpenMMPfS_Piiii
        .type           _Z17blockcopyToOpenMMPfS_Piiii,@function
        .size           _Z17blockcopyToOpenMMPfS_Piiii,(.L_x_360 - _Z17blockcopyToOpenMMPfS_Piiii)
        .other          _Z17blockcopyToOpenMMPfS_Piiii,@"STO_CUDA_ENTRY STV_DEFAULT"
_Z17blockcopyToOpenMMPfS_Piiii:
.text._Z17blockcopyToOpenMMPfS_Piiii:
[----:B------:R-:W-:Y:S01]  /*0000*/  LDC R1, c[0x0][0x37c] ;  /* 0x0000df00ff017b82 */ /* 0x000fe20000000800 */
[----:B------:R-:W0:Y:S07]  /*0010*/  S2R R0, SR_TID.X ;  /* 0x0000000000007919 */ /* 0x000e2e0000002100 */
[----:B------:R-:W0:Y:S01]  /*0020*/  S2UR UR6, SR_CTAID.X ;  /* 0x00000000000679c3 */ /* 0x000e220000002500 */
[----:B------:R-:W1:Y:S07]  /*0030*/  LDCU.64 UR4, c[0x0][0x358] ;  /* 0x00006b00ff0477ac */ /* 0x000e6e0008000a00 */
[----:B------:R-:W0:Y:S08]  /*0040*/  LDC R5, c[0x0][0x360] ;  /* 0x0000d800ff057b82 */ /* 0x000e300000000800 */
[----:B------:R-:W2:Y:S08]  /*0050*/  LDC.64 R2, c[0x0][0x390] ;  /* 0x0000e400ff027b82 */ /* 0x000eb00000000a00 */
[----:B------:R-:W3:Y:S01]  /*0060*/  LDC R7, c[0x0][0x39c] ;  /* 0x0000e700ff077b82 */ /* 0x000ee20000000800 */
[----:B0-----:R-:W-:Y:S01]  /*0070*/  IMAD R5, R5, UR6, R0 ;  /* 0x0000000605057c24 */ /* 0x001fe2000f8e0200 */
[----:B------:R-:W0:Y:S03]  /*0080*/  LDCU UR6, c[0x0][0x3a0] ;  /* 0x00007400ff0677ac */ /* 0x000e260008000800 */
[----:B--2---:R-:W-:-:S05]  /*0090*/  IMAD.WIDE R2, R5, 0x4, R2 ;  /* 0x0000000405027825 */ /* 0x004fca00078e0202 */
[----:B-1----:R-:W3:Y:S02]  /*00a0*/  LDG.E R0, desc[UR4][R2.64] ;  /* 0x0000000402007981 */ /* 0x002ee4000c1e1900 */
[----:B---3--:R-:W-:-:S04]  /*00b0*/  IMAD R7, R0, 0x3, R7 ;  /* 0x0000000300077824 */ /* 0x008fc800078e0207 */
[----:B------:R-:W-:-:S05]  /*00c0*/  IMAD.HI R0, R7, 0x55555556, RZ ;  /* 0x5555555607007827 */ /* 0x000fca00078e02ff */
[----:B------:R-:W-:-:S04]  /*00d0*/  LEA.HI R0, R0, R0, RZ, 0x1 ;  /* 0x0000000000007211 */ /* 0x000fc800078f08ff */
[----:B0-----:R-:W-:-:S13]  /*00e0*/  ISETP.GE.AND P0, PT, R0, UR6, PT ;  /* 0x0000000600007c0c */ /* 0x001fda000bf06270 */
[----:B------:R-:W-:Y:S05]  /*00f0*/  @P0 EXIT ;  /* 0x000000000000094d */ /* 0x000fea0003800000 */
[----:B------:R-:W0:Y:S01]  /*0100*/  LDCU UR6, c[0x0][0x398] ;  /* 0x00007300ff0677ac */ /* 0x000e220008000800 */
[----:B------:R-:W-:Y:S01]  /*0110*/  BSSY.RECONVERGENT B0, `(.L_x_289) ;  /* 0x0000006000007945 */ /* 0x000fe20003800200 */
[----:B0-----:R-:W-:-:S13]  /*0120*/  ISETP.NE.AND P0, PT, R5, UR6, PT ;  /* 0x0000000605007c0c */ /* 0x001fda000bf05270 */
[----:B------:R-:W-:Y:S05]  /*0130*/  @!P0 BRA `(.L_x_290) ;  /* 0x00000000000c8947 */ /* 0x000fea0003800000 */
[----:B------:R-:W2:Y:S02]  /*0140*/  LDG.E R3, desc[UR4][R2.64+0x4] ;  /* 0x0000040402037981 */ /* 0x000ea4000c1e1900 */
[----:B--2---:R-:W-:-:S13]  /*0150*/  ISETP.GE.AND P0, PT, R0, R3, PT ;  /* 0x000000030000720c */ /* 0x004fda0003f06270 */
[----:B------:R-:W-:Y:S05]  /*0160*/  @P0 EXIT ;  /* 0x000000000000094d */ /* 0x000fea0003800000 */
.L_x_290:
[----:B------:R-:W-:Y:S05]  /*0170*/  BSYNC.RECONVERGENT B0 ;  /* 0x0000000000007941 */ /* 0x000fea0003800200 */
.L_x_289:
[----:B------:R-:W0:Y:S08]  /*0180*/  LDC.64 R2, c[0x0][0x388] ;  /* 0x0000e200ff027b82 */ /* 0x000e300000000a00 */
[----:B------:R-:W1:Y:S01]  /*0190*/  LDC.64 R4, c[0x0][0x380] ;  /* 0x0000e000ff047b82 */ /* 0x000e620000000a00 */
[----:B0-----:R-:W-:-:S06]  /*01a0*/  IMAD.WIDE R2, R7, 0x4, R2 ;  /* 0x0000000407027825 */ /* 0x001fcc00078e0202 */
[----:B------:R-:W2:Y:S01]  /*01b0*/  LDG.E R3, desc[UR4][R2.64] ;  /* 0x0000000402037981 */ /* 0x000ea2000c1e1900 */
[----:B------:R-:W-:-:S05]  /*01c0*/  IADD3 R7, PT, PT, R7, 0x1, R0 ;  /* 0x0000000107077810 */ /* 0x000fca0007ffe000 */
[----:B-1----:R-:W-:-:S05]  /*01d0*/  IMAD.WIDE R4, R7, 0x10, R4 ;  /* 0x0000001007047825 */ /* 0x002fca00078e0204 */
[----:B--2---:R-:W-:Y:S01]  /*01e0*/  STG.E desc[UR4][R4.64], R3 ;  /* 0x0000000304007986 */ /* 0x004fe2000c101904 */
[----:B------:R-:W-:Y:S05]  /*01f0*/  EXIT ;  /* 0x000000000000794d */ /* 0x000fea0003800000 */
.L_x_291:
        /* <DEDUP_REMOVED lines=16> */
.L_x_360:


//--------------------- .text._Z19blockcopyFromOpenMMPfS_Piiii --------------------------
	.section	.text._Z19blockcopyFromOpenMMPfS_Piiii,"ax",@progbits
	.align	128
        .global         _Z19blockcopyFromOpenMMPfS_Piiii
        .type           _Z19blockcopyFromOpenMMPfS_Piiii,@function
        .size           _Z19blockcopyFromOpenMMPfS_Piiii,(.L_x_361 - _Z19blockcopyFromOpenMMPfS_Piiii)
        .other          _Z19blockcopyFromOpenMMPfS_Piiii,@"STO_CUDA_ENTRY STV_DEFAULT"
_Z19blockcopyFromOpenMMPfS_Piiii:
.text._Z19blockcopyFromOpenMMPfS_Piiii:
        /* <DEDUP_REMOVED lines=23> */
.L_x_293:
[----:B------:R-:W-:Y:S05]  /*0170*/  BSYNC.RECONVERGENT B0 ;  /* 0x0000000000007941 */ /* 0x000fea0003800200 */
.L_x_292:
[----:B------:R-:W0:Y:S01]  /*0180*/  LDC.64 R2, c[0x0][0x388] ;  /* 0x0000e200ff027b82 */ /* 0x000e220000000a00 */
[----:B------:R-:W-:-:S05]  /*0190*/  IADD3 R5, PT, PT, R7, 0x1, R0 ;  /* 0x0000000107057810 */ /* 0x000fca0007ffe000 */
[----:B0-----:R-:W-:Y:S02]  /*01a0*/  IMAD.WIDE R2, R5, 0x10, R2 ;  /* 0x0000001005027825 */ /* 0x001fe400078e0202 */
[----:B------:R-:W0:Y:S04]  /*01b0*/  LDC.64 R4, c[0x0][0x380] ;  /* 0x0000e000ff047b82 */ /* 0x000e280000000a00 */
[----:B------:R-:W2:Y:S01]  /*01c0*/  LDG.E R3, desc[UR4][R2.64] ;  /* 0x0000000402037981 */ /* 0x000ea2000c1e1900 */
[----:B0-----:R-:W-:-:S05]  /*01d0*/  IMAD.WIDE R4, R7, 0x4, R4 ;  /* 0x0000000407047825 */ /* 0x001fca00078e0204 */
[----:B--2---:R-:W-:Y:S01]  /*01e0*/  STG.E desc[UR4][R4.64], R3 ;  /* 0x0000000304007986 */ /* 0x004fe2000c101904 */
[----:B------:R-:W-:Y:S05]  /*01f0*/  EXIT ;  /* 0x000000000000794d */ /* 0x000fea0003800000 */
.L_x_294:
        /* <DEDUP_REMOVED lines=16> */
.L_x_361:


//--------------------- .text._Z10perturbByEPfP6float4fS_S_iii --------------------------
	.section	.text._Z10perturbByEPfP6float4fS_S_iii,"ax",@progbits
	.align	128
        .global         _Z10perturbByEPfP6float4fS_S_iii
        .type           _Z10perturbByEPfP6float4fS_S_iii,@function
        .size           _Z10perturbByEPfP6float4fS_S_iii,(.L_x_344 - _Z10perturbByEPfP6float4fS_S_iii)
        .other          _Z10perturbByEPfP6float4fS_S_iii,@"STO_CUDA_ENTRY STV_DEFAULT"
_Z10perturbByEPfP6float4fS_S_iii:
.text._Z10perturbByEPfP6float4fS_S_iii:
        /* <DEDUP_REMOVED lines=8> */
[----:B------:R-:W-:Y:S01]  /*0080*/  IMAD.HI R3, R0, 0x55555556, RZ ;  /* 0x5555555600037827 */ /* 0x000fe200078e02ff */
[----:B------:R-:W0:Y:S04]  /*0090*/  LDCU.64 UR4, c[0x0][0x358] ;  /* 0x00006b00ff0477ac */ /* 0x000e280008000a00 */
[----:B------:R-:W-:-:S05]  /*00a0*/  LEA.HI R3, R3, R3, RZ, 0x1 ;  /* 0x0000000303037211 */ /* 0x000fca00078f08ff */
[----:B------:R-:W-:-:S05]  /*00b0*/  IMAD R2, R3, -0x3, R0 ;  /* 0xfffffffd03027824 */ /* 0x000fca00078e0200 */
[----:B------:R-:W-:-:S13]  /*00c0*/  ISETP.NE.AND P0, PT, R2, 0x1, PT ;  /* 0x000000010200780c */ /* 0x000fda0003f05270 */
[----:B0-----:R-:W-:Y:S05]  /*00d0*/  @!P0 BRA `(.L_x_295) ;  /* 0x0000000400748947 */ /* 0x001fea0003800000 */
[----:B------:R-:W-:-:S13]  /*00e0*/  ISETP.NE.AND P0, PT, R2, RZ, PT ;  /* 0x000000ff0200720c */ /* 0x000fda0003f05270 */
[----:B------:R-:W-:Y:S05]  /*00f0*/  @P0 BRA `(.L_x_296) ;  /* 0x0000000000b80947 */ /* 0x000fea0003800000 */
[----:B------:R-:W0:Y:S01]  /*0100*/  LDC.64 R4, c[0x0][0x388] ;  /* 0x0000e200ff047b82 */ /* 0x000e220000000a00 */
[----:B------:R-:W1:Y:S07]  /*0110*/  LDCU UR6, c[0x0][0x390] ;  /* 0x00007200ff0677ac */ /* 0x000e6e0008000800 */
[----:B------:R-:W2:Y:S08]  /*0120*/  LDC.64 R8, c[0x0][0x380] ;  /* 0x0000e000ff087b82 */ /* 0x000eb00000000a00 */
[----:B------:R-:W3:Y:S01]  /*0130*/  LDC.64 R10, c[0x0][0x3a0] ;  /* 0x0000e800ff0a7b82 */ /* 0x000ee20000000a00 */
[----:B0-----:R-:W-:-:S07]  /*0140*/  IMAD.WIDE R4, R3, 0x10, R4 ;  /* 0x0000001003047825 */ /* 0x001fce00078e0204 */
[----:B------:R-:W0:Y:S01]  /*0150*/  LDC.64 R14, c[0x0][0x3a8] ;  /* 0x0000ea00ff0e7b82 */ /* 0x000e220000000a00 */
[----:B------:R-:W4:Y:S01]  /*0160*/  LDG.E R6, desc[UR4][R4.64] ;  /* 0x0000000404067981 */ /* 0x000f22000c1e1900 */
[----:B--2---:R-:W-:-:S06]  /*0170*/  IMAD.WIDE R8, R0, 0x4, R8 ;  /* 0x0000000400087825 */ /* 0x004fcc00078e0208 */
[----:B------:R-:W2:Y:S01]  /*0180*/  LDC.64 R12, c[0x0][0x398] ;  /* 0x0000e600ff0c7b82 */ /* 0x000ea20000000a00 */
[----:B---3--:R-:W-:-:S04]  /*0190*/  IMAD.WIDE R10, R3, 0x4, R10 ;  /* 0x00000004030a7825 */ /* 0x008fc800078e020a */
[----:B0-----:R-:W-:-:S04]  /*01a0*/  IMAD R3, R0, R15, R14 ;  /* 0x0000000f00037224 */ /* 0x001fc800078e020e */
[----:B--2---:R-:W-:Y:S01]  /*01b0*/  IMAD.WIDE R2, R3, 0x4, R12 ;  /* 0x0000000403027825 */ /* 0x004fe200078e020c */
[----:B----4-:R0:W-:Y:S04]  /*01c0*/  STG.E desc[UR4][R8.64], R6 ;  /* 0x0000000608007986 */ /* 0x0101e8000c101904 */
[----:B------:R-:W2:Y:S04]  /*01d0*/  LDG.E R10, desc[UR4][R10.64] ;  /* 0x000000040a0a7981 */ /* 0x000ea8000c1e1900 */
[----:B------:R-:W1:Y:S01]  /*01e0*/  LDG.E R0, desc[UR4][R2.64] ;  /* 0x0000000402007981 */ /* 0x000e62000c1e1900 */
[----:B------:R-:W-:Y:S01]  /*01f0*/  BSSY.RECONVERGENT B0, `(.L_x_297) ;  /* 0x000000f000007945 */ /* 0x000fe20003800200 */
[----:B--2---:R-:W-:Y:S01]  /*0200*/  IADD3 R12, PT, PT, R10, -0xd000000, RZ ;  /* 0xf30000000a0c7810 */ /* 0x004fe20007ffe0ff */
[----:B------:R0:W2:Y:S03]  /*0210*/  MUFU.RSQ R7, R10 ;  /* 0x0000000a00077308 */ /* 0x0000a60000001400 */
[----:B------:R-:W-:Y:S01]  /*0220*/  ISETP.GT.U32.AND P0, PT, R12, 0x727fffff, PT ;  /* 0x727fffff0c00780c */ /* 0x000fe20003f04070 */
[----:B-1----:R-:W-:-:S12]  /*0230*/  FMUL R0, R0, UR6 ;  /* 0x0000000600007c20 */ /* 0x002fd80008400000 */
[----:B0-----:R-:W-:Y:S05]  /*0240*/  @!P0 BRA `(.L_x_298) ;  /* 0x0000000000148947 */ /* 0x001fea0003800000 */
[----:B------:R-:W-:Y:S02]  /*0250*/  MOV R2, R10 ;  /* 0x0000000a00027202 */ /* 0x000fe40000000f00 */
[----:B------:R-:W-:-:S07]  /*0260*/  MOV R11, 0x280 ;  /* 0x00000280000b7802 */ /* 0x000fce0000000f00 */
[----:B--2---:R-:W-:Y:S05]  /*0270*/  CALL.REL.NOINC `($__internal_13_$__cuda_sm20_sqrt_rn_f32_slowpath) ;  /* 0x0000000400c07944 */ /* 0x004fea0003c00000 */
[----:B------:R-:W-:Y:S01]  /*0280*/  IMAD.MOV.U32 R3, RZ, RZ, R7 ;  /* 0x000000ffff037224 */ /* 0x000fe200078e0007 */
[----:B------:R-:W-:Y:S06]  /*0290*/  BRA `(.L_x_299) ;  /* 0x0000000000107947 */ /* 0x000fec0003800000 */
.L_x_298:
[----:B--2---:R-:W-:Y:S01]  /*02a0*/  FMUL.FTZ R3, R10, R7 ;  /* 0x000000070a037220 */ /* 0x004fe20000410000 */
[----:B------:R-:W-:-:S03]  /*02b0*/  FMUL.FTZ R7, R7, 0.5 ;  /* 0x3f00000007077820 */ /* 0x000fc60000410000 */
[----:B------:R-:W-:-:S04]  /*02c0*/  FFMA R10, -R3, R3, R10 ;  /* 0x00000003030a7223 */ /* 0x000fc8000000010a */
[----:B------:R-:W-:-:S07]  /*02d0*/  FFMA R3, R10, R7, R3 ;  /* 0x000000070a037223 */ /* 0x000fce0000000003 */
.L_x_299:
[----:B------:R-:W-:Y:S05]  /*02e0*/  BSYNC.RECONVERGENT B0 ;  /* 0x0000000000007941 */ /* 0x000fea0003800200 */
.L_x_297:
[----:B------:R-:W0:Y:S01]  /*02f0*/  MUFU.RCP R2, R3 ;  /* 0x0000000300027308 */ /* 0x000e220000001000 */
[----:B------:R-:W-:Y:S07]  /*0300*/  BSSY.RECONVERGENT B0, `(.L_x_300) ;  /* 0x000000a000007945 */ /* 0x000fee0003800200 */
[----:B------:R-:W1:Y:S01]  /*0310*/  FCHK P0, R0, R3 ;  /* 0x0000000300007302 */ /* 0x000e620000000000 */
[----:B0-----:R-:W-:-:S04]  /*0320*/  FFMA R7, R2, -R3, 1 ;  /* 0x3f80000002077423 */ /* 0x001fc80000000803 */
[----:B------:R-:W-:-:S04]  /*0330*/  FFMA R7, R2, R7, R2 ;  /* 0x0000000702077223 */ /* 0x000fc80000000002 */
[----:B------:R-:W-:-:S04]  /*0340*/  FFMA R2, R0, R7, RZ ;  /* 0x0000000700027223 */ /* 0x000fc800000000ff */
[----:B------:R-:W-:-:S04]  /*0350*/  FFMA R8, R2, -R3, R0 ;  /* 0x8000000302087223 */ /* 0x000fc80000000000 */
[----:B------:R-:W-:Y:S01]  /*0360*/  FFMA R7, R7, R8, R2 ;  /* 0x0000000807077223 */ /* 0x000fe20000000002 */
[----:B-1----:R-:W-:Y:S06]  /*0370*/  @!P0 BRA `(.L_x_301) ;  /* 0x0000000000088947 */ /* 0x002fec0003800000 */
[----:B------:R-:W-:-:S07]  /*0380*/  MOV R2, 0x3a0 ;  /* 0x000003a000027802 */ /* 0x000fce0000000f00 */
[----:B------:R-:W-:Y:S05]  /*0390*/  CALL.REL.NOINC `($__internal_14_$__cuda_sm3x_div_rn_noftz_f32_slowpath) ;  /* 0x0000000400d47944 */ /* 0x000fea0003c00000 */
.L_x_301:
[----:B------:R-:W-:Y:S05]  /*03a0*/  BSYNC.RECONVERGENT B0 ;  /* 0x0000000000007941 */ /* 0x000fea0003800200 */
.L_x_300:
[----:B------:R-:W-:-:S05]  /*03b0*/  FADD R7, R6, R7 ;  /* 0x0000000706077221 */ /* 0x000fca0000000000 */
[----:B------:R-:W-:Y:S01]  /*03c0*/  STG.E desc[UR4][R4.64], R7 ;  /* 0x0000000704007986 */ /* 0x000fe2000c101904 */
[----:B------:R-:W-:Y:S05]  /*03d0*/  EXIT ;  /* 0x000000000000794d */ /* 0x000fea0003800000 */
.L_x_296:
        /* <DEDUP_REMOVED lines=21> */
[----:B------:R-:W-:-:S07]  /*0530*/  MOV R11, 0x550 ;  /* 0x00000550000b7802 */ /* 0x000fce0000000f00 */
[----:B--2---:R-:W-:Y:S05]  /*0540*/  CALL.REL.NOINC `($__internal_13_$__cuda_sm20_sqrt_rn_f32_slowpath) ;  /* 0x00000004000c7944 */ /* 0x004fea0003c00000 */
[----:B------:R-:W-:Y:S01]  /*0550*/  IMAD.MOV.U32 R3, RZ, RZ, R7 ;  /* 0x000000ffff037224 */ /* 0x000fe200078e0007 */
[----:B------:R-:W-:Y:S06]  /*0560*/  BRA `(.L_x_304) ;  /* 0x0000000000107947 */ /* 0x000fec0003800000 */
.L_x_303:
[----:B--2---:R-:W-:Y:S01]  /*0570*/  FMUL.FTZ R7, R2, R3 ;  /* 0x0000000302077220 */ /* 0x004fe20000410000 */
[----:B------:R-:W-:-:S03]  /*0580*/  FMUL.FTZ R3, R3, 0.5 ;  /* 0x3f00000003037820 */ /* 0x000fc60000410000 */
[----:B------:R-:W-:-:S04]  /*0590*/  FFMA R2, -R7, R7, R2 ;  /* 0x0000000707027223 */ /* 0x000fc80000000102 */
[----:B------:R-:W-:-:S07]  /*05a0*/  FFMA R3, R2, R3, R7 ;  /* 0x0000000302037223 */ /* 0x000fce0000000007 */
.L_x_304:
[----:B------:R-:W-:Y:S05]  /*05b0*/  BSYNC.RECONVERGENT B0 ;  /* 0x0000000000007941 */ /* 0x000fea0003800200 */
.L_x_302:
        /* <DEDUP_REMOVED lines=11> */
.L_x_306:
[----:B------:R-:W-:Y:S05]  /*0670*/  BSYNC.RECONVERGENT B0 ;  /* 0x0000000000007941 */ /* 0x000fea0003800200 */
.L_x_305:
[----:B------:R-:W-:-:S05]  /*0680*/  FADD R7, R6, R7 ;  /* 0x0000000706077221 */ /* 0x000fca0000000000 */
[----:B------:R-:W-:Y:S01]  /*0690*/  STG.E desc[UR4][R4.64+0x8], R7 ;  /* 0x0000080704007986 */ /* 0x000fe2000c101904 */
[----:B------:R-:W-:Y:S05]  /*06a0*/  EXIT ;  /* 0x000000000000794d */ /* 0x000fea0003800000 */
.L_x_295:
        /* <DEDUP_REMOVED lines=25> */
.L_x_308:
[----:B--2---:R-:W-:Y:S01]  /*0840*/  FMUL.FTZ R7, R2, R3 ;  /* 0x0000000302077220 */ /* 0x004fe20000410000 */
[----:B------:R-:W-:-:S03]  /*0850*/  FMUL.FTZ R3, R3, 0.5 ;  /* 0x3f00000003037820 */ /* 0x000fc60000410000 */
[----:B------:R-:W-:-:S04]  /*0860*/  FFMA R2, -R7, R7, R2 ;  /* 0x0000000707027223 */ /* 0x000fc80000000102 */
[----:B------:R-:W-:-:S07]  /*0870*/  FFMA R3, R2, R3, R7 ;  /* 0x0000000302037223 */ /* 0x000fce0000000007 */
.L_x_309:
[----:B------:R-:W-:Y:S05]  /*0880*/  BSYNC.RECONVERGENT B0 ;  /* 0x0000000000007941 */ /* 0x000fea0003800200 */
.L_x_307:
        /* <DEDUP_REMOVED lines=11> */
.L_x_311:
[----:B------:R-:W-:Y:S05]  /*0940*/  BSYNC.RECONVERGENT B0 ;  /* 0x0000000000007941 */ /* 0x000fea0003800200 */
.L_x_310:
[----:B------:R-:W-:-:S05]  /*0950*/  FADD R7, R6, R7 ;  /* 0x0000000706077221 */ /* 0x000fca0000000000 */
[----:B------:R-:W-:Y:S01]  /*0960*/  STG.E desc[UR4][R4.64+0x4], R7 ;  /* 0x0000040704007986 */ /* 0x000fe2000c101904 */
[----:B------:R-:W-:Y:S05]  /*0970*/  EXIT ;  /* 0x000000000000794d */ /* 0x000fea0003800000 */
        .weak           $__internal_13_$__cuda_sm20_sqrt_rn_f32_slowpath
        .type           $__internal_13_$__cuda_sm20_sqrt_rn_f32_slowpath,@function
        .size           $__internal_13_$__cuda_sm20_sqrt_rn_f32_slowpath,($__internal_14_$__cuda_sm3x_div_rn_noftz_f32_slowpath - $__internal_13_$__cuda_sm20_sqrt_rn_f32_slowpath)
$__internal_13_$__cuda_sm20_sqrt_rn_f32_slowpath:
        /* <DEDUP_REMOVED lines=16> */
[----:B------:R-:W-:-:S03]  /*0a80*/  @!P0 IMAD.MOV.U32 R3, RZ, RZ, R2 ;  /* 0x000000ffff038224 */ /* 0x000fc600078e0002 */
[----:B------:R-:W-:-:S04]  /*0a90*/  @P0 FFMA R8, R9, R8, R10 ;  /* 0x0000000809080223 */ /* 0x000fc8000000000a */
[----:B------:R-:W-:-:S07]  /*0aa0*/  @P0 FMUL.FTZ R3, R8, 2.3283064365386962891e-10 ;  /* 0x2f80000008030820 */ /* 0x000fce0000410000 */
.L_x_312:
[----:B------:R-:W-:Y:S01]  /*0ab0*/  MOV R7, R3 ;  /* 0x0000000300077202 */ /* 0x000fe20000000f00 */
[----:B------:R-:W-:Y:S01]  /*0ac0*/  IMAD.MOV.U32 R3, RZ, RZ, 0x0 ;  /* 0x00000000ff037424 */ /* 0x000fe200078e00ff */
[----:B------:R-:W-:-:S04]  /*0ad0*/  MOV R2, R11 ;  /* 0x0000000b00027202 */ /* 0x000fc80000000f00 */
[----:B------:R-:W-:Y:S05]  /*0ae0*/  RET.REL.NODEC R2 `(_Z10perturbByEPfP6float4fS_S_iii) ;  /* 0xfffffff402447950 */ /* 0x000fea0003c3ffff */
        .weak           $__internal_14_$__cuda_sm3x_div_rn_noftz_f32_slowpath
        .type           $__internal_14_$__cuda_sm3x_div_rn_noftz_f32_slowpath,@function
        .size           $__internal_14_$__cuda_sm3x_div_rn_noftz_f32_slowpath,(.L_x_344 - $__internal_14_$__cuda_sm3x_div_rn_noftz_f32_slowpath)
$__internal_14_$__cuda_sm3x_div_rn_noftz_f32_slowpath:
[----:B------:R-:W-:Y:S01]  /*0af0*/  SHF.R.U32.HI R8, RZ, 0x17, R3 ;  /* 0x00000017ff087819 */ /* 0x000fe20000011603 */
[----:B------:R-:W-:Y:S01]  /*0b00*/  BSSY.RECONVERGENT B1, `(.L_x_313) ;  /* 0x0000062000017945 */ /* 0x000fe20003800200 */
[----:B------:R-:W-:Y:S02]  /*0b10*/  SHF.R.U32.HI R7, RZ, 0x17, R0 ;  /* 0x00000017ff077819 */ /* 0x000fe40000011600 */
[----:B------:R-:W-:Y:S02]  /*0b20*/  LOP3.LUT R8, R8, 0xff, RZ, 0xc0, !PT ;  /* 0x000000ff08087812 */ /* 0x000fe400078ec0ff */
[----:B------:R-:W-:Y:S02]  /*0b30*/  LOP3.LUT R9, R7, 0xff, RZ, 0xc0, !PT ;  /* 0x000000ff07097812 */ /* 0x000fe400078ec0ff */
[----:B------:R-:W-:Y:S02]  /*0b40*/  IADD3 R11, PT, PT, R8, -0x1, RZ ;  /* 0xffffffff080b7810 */ /* 0x000fe40007ffe0ff */
[----:B------:R-:W-:-:S02]  /*0b50*/  IADD3 R10, PT, PT, R9, -0x1, RZ ;  /* 0xffffffff090a7810 */ /* 0x000fc40007ffe0ff */
[----:B------:R-:W-:-:S04]  /*0b60*/  ISETP.GT.U32.AND P0, PT, R11, 0xfd, PT ;  /* 0x000000fd0b00780c */ /* 0x000fc80003f04070 */
[----:B------:R-:W-:-:S13]  /*0b70*/  ISETP.GT.U32.OR P0, PT, R10, 0xfd, P0 ;  /* 0x000000fd0a00780c */ /* 0x000fda0000704470 */
[----:B------:R-:W-:Y:S01]  /*0b80*/  @!P0 IMAD.MOV.U32 R7, RZ, RZ, RZ ;  /* 0x000000ffff078224 */ /* 0x000fe200078e00ff */
        /* <DEDUP_REMOVED lines=24> */
.L_x_314:
        /* <DEDUP_REMOVED lines=30> */
[----:B------:R-:W-:Y:S02]  /*0ef0*/  VIADD R10, R13, 0x20 ;  /* 0x000000200d0a7836 */ /* 0x000fe40000000000 */
[-CC-:B------:R-:W-:Y:S01]  /*0f00*/  FFMA.RM R8, R3, R11.reuse, R12.reuse ;  /* 0x0000000b03087223 */ /* 0x180fe2000000400c */
[----:B------:R-:W-:Y:S02]  /*0f10*/  ISETP.NE.AND P2, PT, R13, RZ, PT ;  /* 0x000000ff0d00720c */ /* 0x000fe40003f45270 */
        /* <DEDUP_REMOVED lines=14> */
[----:B------:R-:W-:-:S04]  /*1000*/  LOP3.LUT R3, R3, R8, RZ, 0xc0, !PT ;  /* 0x0000000803037212 */ /* 0x000fc800078ec0ff */
[----:B------:R-:W-:-:S04]  /*1010*/  IADD3 R3, PT, PT, R10, R3, RZ ;  /* 0x000000030a037210 */ /* 0x000fc80007ffe0ff */
[----:B------:R-:W-:Y:S01]  /*1020*/  LOP3.LUT R0, R3, R0, RZ, 0xfc, !PT ;  /* 0x0000000003007212 */ /* 0x000fe200078efcff */
[----:B------:R-:W-:Y:S06]  /*1030*/  BRA `(.L_x_322) ;  /* 0x0000000000107947 */ /* 0x000fec0003800000 */
.L_x_321:
[----:B------:R-:W-:-:S04]  /*1040*/  LOP3.LUT R0, R0, 0x80000000, RZ, 0xc0, !PT ;  /* 0x8000000000007812 */ /* 0x000fc800078ec0ff */
[----:B------:R-:W-:Y:S01]  /*1050*/  LOP3.LUT R0, R0, 0x7f800000, RZ, 0xfc, !PT ;  /* 0x7f80000000007812 */ /* 0x000fe200078efcff */
[----:B------:R-:W-:Y:S06]  /*1060*/  BRA `(.L_x_322) ;  /* 0x0000000000047947 */ /* 0x000fec0003800000 */
.L_x_320:
[----:B------:R-:W-:-:S07]  /*1070*/  IMAD R0, R7, 0x800000, R0 ;  /* 0x0080000007007824 */ /* 0x000fce00078e0200 */
.L_x_322:
[----:B------:R-:W-:Y:S05]  /*1080*/  BSYNC.RECONVERGENT B2 ;  /* 0x0000000000027941 */ /* 0x000fea0003800200 */
.L_x_319:
[----:B------:R-:W-:Y:S05]  /*1090*/  BRA `(.L_x_323) ;  /* 0x0000000000207947 */ /* 0x000fea0003800000 */
.L_x_318:
[----:B------:R-:W-:-:S04]  /*10a0*/  LOP3.LUT R0, R3, 0x80000000, R0, 0x48, !PT ;  /* 0x8000000003007812 */ /* 0x000fc800078e4800 */
[----:B------:R-:W-:Y:S01]  /*10b0*/  LOP3.LUT R0, R0, 0x7f800000, RZ, 0xfc, !PT ;  /* 0x7f80000000007812 */ /* 0x000fe200078efcff */
[----:B------:R-:W-:Y:S06]  /*10c0*/  BRA `(.L_x_323) ;  /* 0x0000000000147947 */ /* 0x000fec0003800000 */
.L_x_317:
[----:B------:R-:W-:Y:S01]  /*10d0*/  LOP3.LUT R0, R3, 0x80000000, R0, 0x48, !PT ;  /* 0x8000000003007812 */ /* 0x000fe200078e4800 */
[----:B------:R-:W-:Y:S06]  /*10e0*/  BRA `(.L_x_323) ;  /* 0x00000000000c7947 */ /* 0x000fec0003800000 */
.L_x_316:
[----:B------:R-:W0:Y:S01]  /*10f0*/  MUFU.RSQ R0, -QNAN ;  /* 0xffc0000000007908 */ /* 0x000e220000001400 */
[----:B------:R-:W-:Y:S05]  /*1100*/  BRA `(.L_x_323) ;  /* 0x0000000000047947 */ /* 0x000fea0003800000 */
.L_x_315:
[----:B------:R-:W-:-:S07]  /*1110*/  FADD.FTZ R0, R0, R3 ;  /* 0x0000000300007221 */ /* 0x000fce0000010000 */
.L_x_323:
[----:B------:R-:W-:Y:S05]  /*1120*/  BSYNC.RECONVERGENT B1 ;  /* 0x0000000000017941 */ /* 0x000fea0003800200 */
.L_x_313:
[----:B------:R-:W-:Y:S01]  /*1130*/  HFMA2 R3, -RZ, RZ, 0, 0 ;  /* 0x00000000ff037431 */ /* 0x000fe200000001ff */
[----:B0-----:R-:W-:-:S03]  /*1140*/  MOV R7, R0 ;  /* 0x0000000000077202 */ /* 0x001fc60000000f00 */
[----:B------:R-:W-:Y:S05]  /*1150*/  RET.REL.NODEC R2 `(_Z10perturbByEPfP6float4fS_S_iii) ;  /* 0xffffffec02a87950 */ /* 0x000fea0003c3ffff */
.L_x_324:
        /* <DEDUP_REMOVED lines=10> */
.L_x_344:


//--------------------- .text._Z16perturbPositionsPfP6float4fPiiii --------------------------
	.section	.text._Z16perturbPositionsPfP6float4fPiiii,"ax",@progbits
	.align	128
        .global         _Z16perturbPositionsPfP6float4fPiiii
        .type           _Z16perturbPositionsPfP6float4fPiiii,@function
        .size           _Z16perturbPositionsPfP6float4fPiiii,(.L_x_363 - _Z16perturbPositionsPfP6float4fPiiii)
        .other          _Z16perturbPositionsPfP6float4fPiiii,@"STO_CUDA_ENTRY STV_DEFAULT"
_Z16perturbPositionsPfP6float4fPiiii:
.text._Z16perturbPositionsPfP6float4fPiiii:
        /* <DEDUP_REMOVED lines=9> */
[----:B------:R-:W1:Y:S01]  /*0090*/  LDCU.64 UR6, c[0x0][0x358] ;  /* 0x00006b00ff0677ac */ /* 0x000e620008000a00 */
[----:B------:R-:W2:Y:S06]  /*00a0*/  LDCU UR5, c[0x0][0x3a8] ;  /* 0x00007500ff0577ac */ /* 0x000eac0008000800 */
[----:B------:R-:W3:Y:S01]  /*00b0*/  LDC R7, c[0x0][0x3a4] ;  /* 0x0000e900ff077b82 */ /* 0x000ee20000000800 */
[----:B0-----:R-:W-:-:S05]  /*00c0*/  IMAD.WIDE R2, R5, 0x4, R2 ;  /* 0x0000000405027825 */ /* 0x001fca00078e0202 */
[----:B-1----:R-:W3:Y:S02]  /*00d0*/  LDG.E R0, desc[UR6][R2.64] ;  /* 0x0000000602007981 */ /* 0x002ee4000c1e1900 */
[----:B---3--:R-:W-:-:S04]  /*00e0*/  IMAD R7, R0, 0x3, R7 ;  /* 0x0000000300077824 */ /* 0x008fc800078e0207 */
[----:B------:R-:W-:-:S05]  /*00f0*/  IMAD.HI R0, R7, 0x55555556, RZ ;  /* 0x5555555607007827 */ /* 0x000fca00078e02ff */
[----:B------:R-:W-:-:S04]  /*0100*/  LEA.HI R9, R0, R0, RZ, 0x1 ;  /* 0x0000000000097211 */ /* 0x000fc800078f08ff */
[----:B--2---:R-:W-:-:S13]  /*0110*/  ISETP.GE.AND P0, PT, R9, UR5, PT ;  /* 0x0000000509007c0c */ /* 0x004fda000bf06270 */
[----:B------:R-:W-:Y:S05]  /*0120*/  @P0 EXIT ;  /* 0x000000000000094d */ /* 0x000fea0003800000 */
[----:B------:R-:W-:Y:S01]  /*0130*/  UIADD3 UR4, UPT, UPT, UR4, -0x1, URZ ;  /* 0xffffffff04047890 */ /* 0x000fe2000fffe0ff */
[----:B------:R-:W-:Y:S05]  /*0140*/  BSSY.RECONVERGENT B0, `(.L_x_325) ;  /* 0x0000006000007945 */ /* 0x000fea0003800200 */
[----:B------:R-:W-:-:S13]  /*0150*/  ISETP.NE.AND P0, PT, R5, UR4, PT ;  /* 0x0000000405007c0c */ /* 0x000fda000bf05270 */
[----:B------:R-:W-:Y:S05]  /*0160*/  @!P0 BRA `(.L_x_326) ;  /* 0x00000000000c8947 */ /* 0x000fea0003800000 */
[----:B------:R-:W2:Y:S02]  /*0170*/  LDG.E R2, desc[UR6][R2.64+0x4] ;  /* 0x0000040602027981 */ /* 0x000ea4000c1e1900 */
[----:B--2---:R-:W-:-:S13]  /*0180*/  ISETP.GE.AND P0, PT, R9, R2, PT ;  /* 0x000000020900720c */ /* 0x004fda0003f06270 */
[----:B------:R-:W-:Y:S05]  /*0190*/  @P0 EXIT ;  /* 0x000000000000094d */ /* 0x000fea0003800000 */
.L_x_326:
[----:B------:R-:W-:Y:S05]  /*01a0*/  BSYNC.RECONVERGENT B0 ;  /* 0x0000000000007941 */ /* 0x000fea0003800200 */
.L_x_325:
[----:B------:R-:W-:-:S05]  /*01b0*/  IMAD R0, R9, -0x3, R7 ;  /* 0xfffffffd09007824 */ /* 0x000fca00078e0207 */
[----:B------:R-:W-:-:S13]  /*01c0*/  ISETP.NE.AND P0, PT, R0, 0x1, PT ;  /* 0x000000010000780c */ /* 0x000fda0003f05270 */
[----:B------:R-:W-:Y:S05]  /*01d0*/  @!P0 BRA `(.L_x_327) ;  /* 0x0000000000588947 */ /* 0x000fea0003800000 */
[----:B------:R-:W-:-:S13]  /*01e0*/  ISETP.NE.AND P0, PT, R0, RZ, PT ;  /* 0x000000ff0000720c */ /* 0x000fda0003f05270 */
[----:B------:R-:W-:Y:S05]  /*01f0*/  @P0 BRA `(.L_x_328) ;  /* 0x0000000000280947 */ /* 0x000fea0003800000 */
[----:B------:R-:W0:Y:S01]  /*0200*/  LDC.64 R2, c[0x0][0x388] ;  /* 0x0000e200ff027b82 */ /* 0x000e220000000a00 */
[----:B------:R-:W1:Y:S07]  /*0210*/  LDCU UR4, c[0x0][0x390] ;  /* 0x00007200ff0477ac */ /* 0x000e6e0008000800 */
[----:B------:R-:W2:Y:S01]  /*0220*/  LDC.64 R4, c[0x0][0x380] ;  /* 0x0000e000ff047b82 */ /* 0x000ea20000000a00 */
[----:B0-----:R-:W-:-:S05]  /*0230*/  IMAD.WIDE R2, R9, 0x10, R2 ;  /* 0x0000001009027825 */ /* 0x001fca00078e0202 */
[----:B------:R-:W1:Y:S01]  /*0240*/  LDG.E R9, desc[UR6][R2.64] ;  /* 0x0000000602097981 */ /* 0x000e62000c1e1900 */
[----:B--2---:R-:W-:-:S04]  /*0250*/  IMAD.WIDE R4, R7, 0x4, R4 ;  /* 0x0000000407047825 */ /* 0x004fc800078e0204 */
[----:B-1----:R-:W-:Y:S01]  /*0260*/  FADD R7, R9, UR4 ;  /* 0x0000000409077e21 */ /* 0x002fe20008000000 */
[----:B------:R-:W-:Y:S04]  /*0270*/  STG.E desc[UR6][R4.64], R9 ;  /* 0x0000000904007986 */ /* 0x000fe8000c101906 */
[----:B------:R-:W-:Y:S01]  /*0280*/  STG.E desc[UR6][R2.64], R7 ;  /* 0x0000000702007986 */ /* 0x000fe2000c101906 */
[----:B------:R-:W-:Y:S05]  /*0290*/  EXIT ;  /* 0x000000000000794d */ /* 0x000fea0003800000 */
.L_x_328:
        /* <DEDUP_REMOVED lines=10> */
.L_x_327:
        /* <DEDUP_REMOVED lines=10> */
.L_x_329:
        /* <DEDUP_REMOVED lines=10> */
.L_x_363:


//--------------------- .nv.shared.reserved.0     --------------------------
	.section	.nv.shared.reserved.0,"aw",@nobits
	.weak		__nv_reservedSMEM_offset_0_alias
	.size		__nv_reservedSMEM_offset_0_alias, 0, 64
	.other		__nv_reservedSMEM_offset_0_alias,@"STO_CUDA_RESERVED_SHARED STV_DEFAULT"
__nv_reservedSMEM_offset_0_alias:
	.zero		0
	.zero		64


//--------------------- .nv.constant0._Z6makeHEPfS_P6float4S_fiii --------------------------
	.section	.nv.constant0._Z6makeHEPfS_P6float4S_fiii,"a",@progbits
	.sectionflags	@""
	.align	4
.nv.constant0._Z6makeHEPfS_P6float4S_fiii:
	.zero		944


//--------------------- .nv.constant0._Z13orthogonalizePfS_iPiS0_i --------------------------
	.section	.nv.constant0._Z13orthogonalizePfS_iPiS0_i,"a",@progbits
	.sectionflags	@""
	.align	4
.nv.constant0._Z13orthogonalizePfS_iPiS0_i:
	.zero		940


//--------------------- .nv.constant0._Z15orthogonalize23PfPiii --------------------------
	.section	.nv.constant0._Z15orthogonalize23PfPiii,"a",@progbits
	.sectionflags	@""
	.align	4
.nv.constant0._Z15orthogonalize23PfPiii:
	.zero		920


//--------------------- .nv.constant0._Z12geometricDOFPfP6float4S_PiS2_iS_S_ --------------------------
	.section	.nv.constant0._Z12geometricDOFPfP6float4S_PiS2_iS_S_,"a",@progbits
	.sectionflags	@""
	.align	4
.nv.constant0._Z12geometricDOFPfP6float4S_PiS2_iS_S_:
	.zero		960


//--------------------- .nv.constant0._Z21computeNormsAndCenterPfS_S_P6float4PiS2_ --------------------------
	.section	.nv.constant0._Z21computeNormsAndCenterPfS_S_P6float4PiS2_,"a",@progbits
	.sectionflags	@""
	.align	4
.nv.constant0._Z21computeNormsAndCenterPfS_S_P6float4PiS2_:
	.zero		944


//--------------------- .nv.constant0._Z14makeProjectionPfS_S_Piii --------------------------
	.section	.nv.constant0._Z14makeProjectionPfS_S_Piii,"a",@progbits
	.sectionflags	@""
	.align	4
.nv.constant0._Z14makeProjectionPfS_S_Piii:
	.zero		936


//--------------------- .nv.constant0._Z12blockEigSortPfS_PiS0_i --------------------------
	.section	.nv.constant0._Z12blockEigSortPfS_PiS0_i,"a",@progbits
	.sectionflags	@""
	.align	4
.nv.constant0._Z12blockEigSortPfS_PiS0_i:
	.zero		932


//--------------------- .nv.constant0._Z14oddEvenEigSortPfS_ii --------------------------
	.section	.nv.constant0._Z14oddEvenEigSortPfS_ii,"a",@progbits
	.sectionflags	@""
	.align	4
.nv.constant0._Z14oddEvenEigSortPfS_ii:
	.zero		920


//--------------------- .nv.constant0._Z15makeEigenvaluesPfS_PiS0_S0_ii --------------------------
	.section	.nv.constant0._Z15makeEigenvaluesPfS_PiS0_S0_ii,"a",@progbits
	.sectionflags	@""
	.align	4
.nv.constant0._Z15makeEigenvaluesPfS_PiS0_S0_ii:
	.zero		944


//--------------------- .nv.constant0._Z12MatMulKernelPfS_S_iii --------------------------
	.section	.nv.constant0._Z12MatMulKernelPfS_S_iii,"a",@progbits
	.sectionflags	@""
	.align	4
.nv.constant0._Z12MatMulKernelPfS_S_iii:
	.zero		932


//--------------------- .nv.constant0._Z12symmetrize2DPfi --------------------------
	.section	.nv.constant0._Z12symmetrize2DPfi,"a",@progbits
	.sectionflags	@""
	.align	4
.nv.constant0._Z12symmetrize2DPfi:
	.zero		908


//--------------------- .nv.constant0._Z12symmetrize1DPfPiS0_i --------------------------
	.section	.nv.constant0._Z12symmetrize1DPfPiS0_i,"a",@progbits
	.sectionflags	@""
	.align	4
.nv.constant0._Z12symmetrize1DPfPiS0_i:
	.zero		924


//--------------------- .nv.constant0._Z16makeBlockHessianPfS_S_S_fPiS0_iS0_S0_ii --------------------------
	.section	.nv.constant0._Z16makeBlockHessianPfS_S_S_fPiS0_iS0_S0_ii,"a",@progbits
	.sectionflags	@""
	.align	4
.nv.constant0._Z16makeBlockHessianPfS_S_S_fPiS0_iS0_S0_ii:
	.zero		984


//--------------------- .nv.constant0._Z12copyToOpenMMPfS_i --------------------------
	.section	.nv.constant0._Z12copyToOpenMMPfS_i,"a",@progbits
	.sectionflags	@""
	.align	4
.nv.constant0._Z12copyToOpenMMPfS_i:
	.zero		916


//--------------------- .nv.constant0._Z14copyFromOpenMMPfS_i --------------------------
	.section	.nv.constant0._Z14copyFromOpenMMPfS_i,"a",@progbits
	.sectionflags	@""
	.align	4
.nv.constant0._Z14copyFromOpenMMPfS_i:
	.zero		916


//--------------------- .nv.constant0._Z17blockcopyToOpenMMPfS_Piiii --------------------------
	.section	.nv.constant0._Z17blockcopyToOpenMMPfS_Piiii,"a",@progbits
	.sectionflags	@""
	.align	4
.nv.constant0._Z17blockcopyToOpenMMPfS_Piiii:
	.zero		932


//--------------------- .nv.constant0._Z19blockcopyFromOpenMMPfS_Piiii --------------------------
	.section	.nv.constant0._Z19blockcopyFromOpenMMPfS_Piiii,"a",@progbits
	.sectionflags	@""
	.align	4
.nv.constant0._Z19blockcopyFromOpenMMPfS_Piiii:
	.zero		932


//--------------------- .nv.constant0._Z10perturbByEPfP6float4fS_S_iii --------------------------
	.section	.nv.constant0._Z10perturbByEPfP6float4fS_S_iii,"a",@progbits
	.sectionflags	@""
	.align	4
.nv.constant0._Z10perturbByEPfP6float4fS_S_iii:
	.zero		948


//--------------------- .nv.constant0._Z16perturbPositionsPfP6float4fPiiii --------------------------
	.section	.nv.constant0._Z16perturbPositionsPfP6float4fPiiii,"a",@progbits
	.sectionflags	@""
	.align	4
.nv.constant0._Z16perturbPositionsPfP6float4fPiiii:
	.zero		940


//--------------------- SYMBOLS --------------------------

	.type		.nv.reservedSmem.offset0,@object
	.size		.nv.reservedSmem.offset0,0x4
